def matmul_kernel(
    a_ptr,
    b_ptr,
    c_ptr,
    M,
    N,
    K,
    stride_am,
    stride_ak,
    stride_bk,
    stride_bn,
    stride_cm,
    stride_cn,
    BLOCK_M: tl.constexpr,
    BLOCK_N: tl.constexpr,
    BLOCK_K: tl.constexpr,
    GROUP_M: tl.constexpr,
):
    pid = tl.program_id(axis=0)
    num_pid_m = tl.cdiv(M, BLOCK_M)
    num_pid_n = tl.cdiv(N, BLOCK_N)
    num_pid_in_group = GROUP_M * num_pid_n
    group_id = pid // num_pid_in_group
    first_pid_m = group_id * GROUP_M
    group_size_m = min(num_pid_m - first_pid_m, GROUP_M)
    pid_m = first_pid_m + ((pid % num_pid_in_group) % group_size_m)
    pid_n = (pid % num_pid_in_group) // group_size_m

    offs_am = (pid_m * BLOCK_M + tl.arange(0, BLOCK_M)) % M
    offs_bn = (pid_n * BLOCK_N + tl.arange(0, BLOCK_N)) % N
    offs_k = tl.arange(0, BLOCK_K)
    a_ptrs = a_ptr + offs_am[:, None] * stride_am + offs_k[None, :] * stride_ak
    b_ptrs = b_ptr + offs_k[:, None] * stride_bk + offs_bn[None, :] * stride_bn

    acc = tl.zeros((BLOCK_M, BLOCK_N), dtype=tl.float32)
    for kk in range(0, tl.cdiv(K, BLOCK_K)):
        a = tl.load(a_ptrs, mask=offs_k[None, :] < K - kk * BLOCK_K, other=0.0)
        b = tl.load(b_ptrs, mask=offs_k[:, None] < K - kk * BLOCK_K, other=0.0)
        acc = tl.dot(a, b, acc)
        a_ptrs += BLOCK_K * stride_ak
        b_ptrs += BLOCK_K * stride_bk

    c = acc.to(c_ptr.dtype.element_ty)
    offs_cm = pid_m * BLOCK_M + tl.arange(0, BLOCK_M)
    offs_cn = pid_n * BLOCK_N + tl.arange(0, BLOCK_N)
    c_ptrs = c_ptr + offs_cm[:, None] * stride_cm + offs_cn[None, :] * stride_cn
    mask = (offs_cm[:, None] < M) & (offs_cn[None, :] < N)
    tl.store(c_ptrs, c, mask=mask)

# config = {"BLOCK_K": 64, "BLOCK_M": 128, "BLOCK_N": 256, "GROUP_M": 8, "arch": "sm_100", "dtype": "fp8e4m3", "num_ctas": 1, "num_stages": 3, "num_warps": 16}
# arch = sm_100


// ===== COMPILED SASS (sm_100a) =====

	.target	sm_100a

	.elftype	@"ET_EXEC"


//--------------------- .note.nv.tkinfo           --------------------------
	.section	.note.nv.tkinfo,"",@"SHT_NOTE"
	.sectionflags	@"SHF_NOTE_NV_TKINFO"
	.tkinfo
        /*0018*/ 	.word	0x00000081
        /*0030*/ 	.string	""
        /*0030*/ 	.string	"ptxas-blackwell"
        /*0030*/ 	.string	"Cuda compilation tools, release 12.9, V12.9.86"
        /*0030*/ 	.string	"Build cuda_12.9.r12.9/compiler.36037853_0"
        /*0030*/ 	.string	"-v  -suppress-debug-info  -lineinfo  -arch sm_100a "



//--------------------- .note.nv.cuver            --------------------------
	.section	.note.nv.cuver,"",@"SHT_NOTE"
	.sectionflags	@"SHF_NOTE_NV_CUVER"
        /*0018*/ 	.short	0x0001
        /*001a*/ 	.short	0x0064
        /*001c*/ 	.short	0x0001
        /*001e*/ 	.short	0x0000
        /*0020*/ 	.short	0x0001
        /*0022*/ 	.short	0x0000


//--------------------- .nv.info                  --------------------------
	.section	.nv.info,"",@"SHT_CUDA_INFO"
	.align	4


	//----- nvinfo : EIATTR_REGCOUNT
	.align		4
        /*0000*/ 	.byte	0x04, 0x2f
        /*0002*/ 	.short	(.L_1 - .L_0)
	.align		4
.L_0:
        /*0004*/ 	.word	index@(matmul_kernel)
        /*0008*/ 	.word	0x00000020


	//----- nvinfo : EIATTR_FRAME_SIZE
	.align		4
.L_1:
        /*000c*/ 	.byte	0x04, 0x11
        /*000e*/ 	.short	(.L_3 - .L_2)
	.align		4
.L_2:
        /*0010*/ 	.word	index@(matmul_kernel)
        /*0014*/ 	.word	0x00000888


	//----- nvinfo : EIATTR_MIN_STACK_SIZE
	.align		4
.L_3:
        /*0018*/ 	.byte	0x04, 0x12
        /*001a*/ 	.short	(.L_5 - .L_4)
	.align		4
.L_4:
        /*001c*/ 	.word	index@(matmul_kernel)
        /*0020*/ 	.word	0x00000888
.L_5:


//--------------------- .nv.info.matmul_kernel    --------------------------
	.section	.nv.info.matmul_kernel,"",@"SHT_CUDA_INFO"
	.sectionflags	@""
	.align	4


	//----- nvinfo : EIATTR_CUDA_API_VERSION
	.align		4
        /*0000*/ 	.byte	0x04, 0x37
        /*0002*/ 	.short	(.L_7 - .L_6)
.L_6:
        /*0004*/ 	.word	0x00000081


	//----- nvinfo : EIATTR_KPARAM_INFO
	.align		4
.L_7:
        /*0008*/ 	.byte	0x04, 0x17
        /*000a*/ 	.short	(.L_9 - .L_8)
.L_8:
        /*000c*/ 	.word	0x00000000
        /*0010*/ 	.short	0x000d
        /*0012*/ 	.short	0x0048
        /*0014*/ 	.byte	0x00, 0xf4, 0x21, 0x00


	//----- nvinfo : EIATTR_KPARAM_INFO
	.align		4
.L_9:
        /*0018*/ 	.byte	0x04, 0x17
        /*001a*/ 	.short	(.L_11 - .L_10)
.L_10:
        /*001c*/ 	.word	0x00000000
        /*0020*/ 	.short	0x000c
        /*0022*/ 	.short	0x0040
        /*0024*/ 	.byte	0x00, 0xf4, 0x21, 0x00


	//----- nvinfo : EIATTR_KPARAM_INFO
	.align		4
.L_11:
        /*0028*/ 	.byte	0x04, 0x17
        /*002a*/ 	.short	(.L_13 - .L_12)
.L_12:
        /*002c*/ 	.word	0x00000000
        /*0030*/ 	.short	0x000b
        /*0032*/ 	.short	0x0038
        /*0034*/ 	.byte	0x00, 0xf0, 0x11, 0x00


	//----- nvinfo : EIATTR_KPARAM_INFO
	.align		4
.L_13:
        /*0038*/ 	.byte	0x04, 0x17
        /*003a*/ 	.short	(.L_15 - .L_14)
.L_14:
        /*003c*/ 	.word	0x00000000
        /*0040*/ 	.short	0x000a
        /*0042*/ 	.short	0x0034
        /*0044*/ 	.byte	0x00, 0xf0, 0x11, 0x00


	//----- nvinfo : EIATTR_KPARAM_INFO
	.align		4
.L_15:
        /*0048*/ 	.byte	0x04, 0x17
        /*004a*/ 	.short	(.L_17 - .L_16)
.L_16:
        /*004c*/ 	.word	0x00000000
        /*0050*/ 	.short	0x0009
        /*0052*/ 	.short	0x0030
        /*0054*/ 	.byte	0x00, 0xf0, 0x11, 0x00


	//----- nvinfo : EIATTR_KPARAM_INFO
	.align		4
.L_17:
        /*0058*/ 	.byte	0x04, 0x17
        /*005a*/ 	.short	(.L_19 - .L_18)
.L_18:
        /*005c*/ 	.word	0x00000000
        /*0060*/ 	.short	0x0008
        /*0062*/ 	.short	0x002c
        /*0064*/ 	.byte	0x00, 0xf0, 0x11, 0x00


	//----- nvinfo : EIATTR_KPARAM_INFO
	.align		4
.L_19:
        /*0068*/ 	.byte	0x04, 0x17
        /*006a*/ 	.short	(.L_21 - .L_20)
.L_20:
        /*006c*/ 	.word	0x00000000
        /*0070*/ 	.short	0x0007
        /*0072*/ 	.short	0x0028
        /*0074*/ 	.byte	0x00, 0xf0, 0x11, 0x00


	//----- nvinfo : EIATTR_KPARAM_INFO
	.align		4
.L_21:
        /*0078*/ 	.byte	0x04, 0x17
        /*007a*/ 	.short	(.L_23 - .L_22)
.L_22:
        /*007c*/ 	.word	0x00000000
        /*0080*/ 	.short	0x0006
        /*0082*/ 	.short	0x0024
        /*0084*/ 	.byte	0x00, 0xf0, 0x11, 0x00


	//----- nvinfo : EIATTR_KPARAM_INFO
	.align		4
.L_23:
        /*0088*/ 	.byte	0x04, 0x17
        /*008a*/ 	.short	(.L_25 - .L_24)
.L_24:
        /*008c*/ 	.word	0x00000000
        /*0090*/ 	.short	0x0005
        /*0092*/ 	.short	0x0020
        /*0094*/ 	.byte	0x00, 0xf0, 0x11, 0x00


	//----- nvinfo : EIATTR_KPARAM_INFO
	.align		4
.L_25:
        /*0098*/ 	.byte	0x04, 0x17
        /*009a*/ 	.short	(.L_27 - .L_26)
.L_26:
        /*009c*/ 	.word	0x00000000
        /*00a0*/ 	.short	0x0004
        /*00a2*/ 	.short	0x001c
        /*00a4*/ 	.byte	0x00, 0xf0, 0x11, 0x00


	//----- nvinfo : EIATTR_KPARAM_INFO
	.align		4
.L_27:
        /*00a8*/ 	.byte	0x04, 0x17
        /*00aa*/ 	.short	(.L_29 - .L_28)
.L_28:
        /*00ac*/ 	.word	0x00000000
        /*00b0*/ 	.short	0x0003
        /*00b2*/ 	.short	0x0018
        /*00b4*/ 	.byte	0x00, 0xf0, 0x11, 0x00


	//----- nvinfo : EIATTR_KPARAM_INFO
	.align		4
.L_29:
        /*00b8*/ 	.byte	0x04, 0x17
        /*00ba*/ 	.short	(.L_31 - .L_30)
.L_30:
        /*00bc*/ 	.word	0x00000000
        /*00c0*/ 	.short	0x0002
        /*00c2*/ 	.short	0x0010
        /*00c4*/ 	.byte	0x00, 0xf4, 0x21, 0x00


	//----- nvinfo : EIATTR_KPARAM_INFO
	.align		4
.L_31:
        /*00c8*/ 	.byte	0x04, 0x17
        /*00ca*/ 	.short	(.L_33 - .L_32)
.L_32:
        /*00cc*/ 	.word	0x00000000
        /*00d0*/ 	.short	0x0001
        /*00d2*/ 	.short	0x0008
        /*00d4*/ 	.byte	0x00, 0xf4, 0x21, 0x00


	//----- nvinfo : EIATTR_KPARAM_INFO
	.align		4
.L_33:
        /*00d8*/ 	.byte	0x04, 0x17
        /*00da*/ 	.short	(.L_35 - .L_34)
.L_34:
        /*00dc*/ 	.word	0x00000000
        /*00e0*/ 	.short	0x0000
        /*00e2*/ 	.short	0x0000
        /*00e4*/ 	.byte	0x00, 0xf4, 0x21, 0x00


	//----- nvinfo : EIATTR_SPARSE_MMA_MASK
	.align		4
.L_35:
        /*00e8*/ 	.byte	0x03, 0x50
        /*00ea*/ 	.short	0x0000


	//----- nvinfo : EIATTR_MAXREG_COUNT
	.align		4
        /*00ec*/ 	.byte	0x03, 0x1b
        /*00ee*/ 	.short	0x0080


	//----- nvinfo : EIATTR_NUM_BARRIERS
	.align		4
        /*00f0*/ 	.byte	0x02, 0x4c
        /*00f2*/ 	.byte	0x01
	.zero		1


	//----- nvinfo : EIATTR_ANNOTATIONS
	.align		4
        /*00f4*/ 	.byte	0x04, 0x55
        /*00f6*/ 	.short	(.L_37 - .L_36)


	//   ....[0]....
.L_36:
        /*00f8*/ 	.word	0x00000001
        /*00fc*/ 	.byte	0x50, 0x05, 0x00, 0x00, 0x01, 0x00, 0x00, 0x00, 0x80, 0x05, 0x00, 0x00, 0x01, 0x00, 0x00, 0x00
        /* <DEDUP_REMOVED lines=823> */
        /*347c*/ 	.byte	0xc0, 0xf9, 0x00, 0x00


	//----- nvinfo : EIATTR_VRC_CTA_INIT_COUNT
	.align		4
.L_37:
        /*3480*/ 	.byte	0x02, 0x4a
	.zero		1
	.zero		1


	//----- nvinfo : EIATTR_EXIT_INSTR_OFFSETS
	.align		4
        /*3484*/ 	.byte	0x04, 0x1c
        /*3486*/ 	.short	(.L_39 - .L_38)


	//   ....[0]....
.L_38:
        /*3488*/ 	.word	0x0000fd10


	//   ....[1]....
        /*348c*/ 	.word	0x0000fd30


	//----- nvinfo : EIATTR_REQNTID
	.align		4
.L_39:
        /*3490*/ 	.byte	0x04, 0x10
        /*3492*/ 	.short	(.L_41 - .L_40)
.L_40:
        /*3494*/ 	.word	0x00000200
        /*3498*/ 	.word	0x00000001
        /*349c*/ 	.word	0x00000001


	//----- nvinfo : EIATTR_CBANK_PARAM_SIZE
	.align		4
.L_41:
        /*34a0*/ 	.byte	0x03, 0x19
        /*34a2*/ 	.short	0x0050


	//----- nvinfo : EIATTR_PARAM_CBANK
	.align		4
        /*34a4*/ 	.byte	0x04, 0x0a
        /*34a6*/ 	.short	(.L_43 - .L_42)
	.align		4
.L_42:
        /*34a8*/ 	.word	index@(.nv.constant0.matmul_kernel)
        /*34ac*/ 	.short	0x0380
        /*34ae*/ 	.short	0x0050


	//----- nvinfo : EIATTR_SW_WAR
	.align		4
.L_43:
        /*34b0*/ 	.byte	0x04, 0x36
        /*34b2*/ 	.short	(.L_45 - .L_44)
.L_44:
        /*34b4*/ 	.word	0x00000008
.L_45:


//--------------------- .nv.compat                --------------------------
	.section	.nv.compat,"",@"SHT_CUDA_COMPAT_INFO"
	.align	4
        /*0000*/ 	.byte	0x02, 0x02, 0x02, 0x00, 0x02, 0x05, 0x05, 0x00, 0x02, 0x03, 0x00, 0x00, 0x02, 0x06, 0x01, 0x00


//--------------------- .nv.callgraph             --------------------------
	.section	.nv.callgraph,"",@"SHT_CUDA_CALLGRAPH"
	.align	4
	.sectionentsize	8
	.align		4
        /*0000*/ 	.word	0x00000000
	.align		4
        /*0004*/ 	.word	0xffffffff
	.align		4
        /*0008*/ 	.word	0x00000000
	.align		4
        /*000c*/ 	.word	0xfffffffe
	.align		4
        /*0010*/ 	.word	0x00000000
	.align		4
        /*0014*/ 	.word	0xfffffffd
	.align		4
        /*0018*/ 	.word	0x00000000
	.align		4
        /*001c*/ 	.word	0xfffffffc


//--------------------- .text.matmul_kernel       --------------------------
	.section	.text.matmul_kernel,"ax",@progbits
	.align	128
        .global         matmul_kernel
        .type           matmul_kernel,@function
        .size           matmul_kernel,(.L_x_4 - matmul_kernel)
        .other          matmul_kernel,@"STO_CUDA_ENTRY STV_DEFAULT"
matmul_kernel:
.text.matmul_kernel:
[----:B------:R-:W0:Y:S08]  /*0000*/  LDC R1, c[0x0][0x37c] ;  /* 0x0000df00ff017b82 */ /* 0x000e300000000800 */
[----:B------:R-:W1:Y:S01]  /*0010*/  LDC.64 R4, c[0x0][0x398] ;  /* 0x0000e600ff047b82 */ /* 0x000e620000000a00 */
[----:B------:R-:W2:Y:S01]  /*0020*/  S2R R20, SR_TID.X ;  /* 0x0000000000147919 */ /* 0x000ea20000002100 */
[----:B------:R-:W3:Y:S01]  /*0030*/  LDCU UR4, c[0x0][0x3a0] ;  /* 0x00007400ff0477ac */ /* 0x000ee20008000800 */
[----:B0-----:R-:W-:Y:S01]  /*0040*/  VIADD R1, R1, 0xfffff778 ;  /* 0xfffff77801017836 */ /* 0x001fe20000000000 */
[----:B------:R-:W-:Y:S01]  /*0050*/  UMOV UR5, 0x400 ;  /* 0x0000040000057882 */ /* 0x000fe20000000000 */
[----:B------:R-:W0:Y:S03]  /*0060*/  LDCU.64 UR8, c[0x0][0x358] ;  /* 0x00006b00ff0877ac */ /* 0x000e260008000a00 */
[----:B------:R-:W4:Y:S01]  /*0070*/  S2UR UR6, SR_CgaCtaId ;  /* 0x00000000000679c3 */ /* 0x000f220000008800 */
[----:B------:R-:W0:Y:S01]  /*0080*/  LDCU UR7, c[0x0][0x3a0] ;  /* 0x00007400ff0777ac */ /* 0x000e220008000800 */
[----:B---3--:R-:W-:Y:S01]  /*0090*/  UIADD3 UR4, UPT, UPT, UR4, 0x3f, URZ ;  /* 0x0000003f04047890 */ /* 0x008fe2000fffe0ff */
[----:B-1----:R-:W-:-:S03]  /*00a0*/  VIADD R0, R5, 0xff ;  /* 0x000000ff05007836 */ /* 0x002fc60000000000 */
[----:B------:R-:W-:Y:S02]  /*00b0*/  UISETP.GT.AND UP0, UPT, UR4, 0x3f, UPT ;  /* 0x0000003f0400788c */ /* 0x000fe4000bf04270 */
[----:B------:R-:W-:Y:S01]  /*00c0*/  SHF.R.S32.HI R3, RZ, 0x1f, R0 ;  /* 0x0000001fff037819 */ /* 0x000fe20000011400 */
[----:B----4-:R-:W-:-:S03]  /*00d0*/  ULEA UR5, UR6, UR5, 0x18 ;  /* 0x0000000506057291 */ /* 0x010fc6000f8ec0ff */
[----:B------:R-:W-:-:S04]  /*00e0*/  LEA.HI R3, R3, R0, RZ, 0x8 ;  /* 0x0000000003037211 */ /* 0x000fc800078f40ff */
[----:B------:R-:W-:Y:S02]  /*00f0*/  SHF.R.S32.HI R0, RZ, 0x8, R3 ;  /* 0x00000008ff007819 */ /* 0x000fe40000011403 */
[----:B------:R-:W1:Y:S03]  /*0100*/  S2R R3, SR_CTAID.X ;  /* 0x0000000000037919 */ /* 0x000e660000002500 */
[----:B------:R-:W-:-:S05]  /*0110*/  IMAD.SHL.U32 R0, R0, 0x8, RZ ;  /* 0x0000000800007824 */ /* 0x000fca00078e00ff */
[-C--:B------:R-:W-:Y:S02]  /*0120*/  IABS R9, R0.reuse ;  /* 0x0000000000097213 */ /* 0x080fe40000000000 */
[----:B------:R-:W-:Y:S02]  /*0130*/  IABS R12, R0 ;  /* 0x00000000000c7213 */ /* 0x000fe40000000000 */
[----:B------:R-:W3:Y:S08]  /*0140*/  I2F.RP R2, R9 ;  /* 0x0000000900027306 */ /* 0x000ef00000209400 */
[----:B---3--:R-:W3:Y:S01]  /*0150*/  MUFU.RCP R2, R2 ;  /* 0x0000000200027308 */ /* 0x008ee20000001000 */
[----:B-1----:R-:W-:Y:S01]  /*0160*/  IABS R10, R3 ;  /* 0x00000003000a7213 */ /* 0x002fe20000000000 */
[----:B---3--:R-:W-:-:S02]  /*0170*/  VIADD R6, R2, 0xffffffe ;  /* 0x0ffffffe02067836 */ /* 0x008fc40000000000 */
[----:B------:R-:W-:-:S04]  /*0180*/  IMAD.MOV R2, RZ, RZ, -R12 ;  /* 0x000000ffff027224 */ /* 0x000fc800078e0a0c */
[----:B------:R1:W3:Y:S02]  /*0190*/  F2I.FTZ.U32.TRUNC.NTZ R7, R6 ;  /* 0x0000000600077305 */ /* 0x0002e4000021f000 */
[----:B-1----:R-:W-:Y:S02]  /*01a0*/  IMAD.MOV.U32 R6, RZ, RZ, RZ ;  /* 0x000000ffff067224 */ /* 0x002fe400078e00ff */
[----:B---3--:R-:W-:-:S04]  /*01b0*/  IMAD.MOV R8, RZ, RZ, -R7 ;  /* 0x000000ffff087224 */ /* 0x008fc800078e0a07 */
[----:B------:R-:W-:Y:S02]  /*01c0*/  IMAD R11, R8, R9, RZ ;  /* 0x00000009080b7224 */ /* 0x000fe400078e02ff */
[----:B------:R-:W-:Y:S02]  /*01d0*/  IMAD.MOV.U32 R8, RZ, RZ, R10 ;  /* 0x000000ffff087224 */ /* 0x000fe400078e000a */
[----:B------:R-:W-:-:S06]  /*01e0*/  IMAD.HI.U32 R7, R7, R11, R6 ;  /* 0x0000000b07077227 */ /* 0x000fcc00078e0006 */
[----:B------:R-:W-:-:S04]  /*01f0*/  IMAD.HI.U32 R7, R7, R8, RZ ;  /* 0x0000000807077227 */ /* 0x000fc800078e00ff */
[----:B------:R-:W-:-:S05]  /*0200*/  IMAD R2, R7, R2, R8 ;  /* 0x0000000207027224 */ /* 0x000fca00078e0208 */
[----:B------:R-:W-:-:S13]  /*0210*/  ISETP.GT.U32.AND P1, PT, R9, R2, PT ;  /* 0x000000020900720c */ /* 0x000fda0003f24070 */
[----:B------:R-:W-:Y:S02]  /*0220*/  @!P1 IMAD.IADD R2, R2, 0x1, -R9 ;  /* 0x0000000102029824 */ /* 0x000fe400078e0a09 */
[----:B------:R-:W-:Y:S01]  /*0230*/  @!P1 VIADD R7, R7, 0x1 ;  /* 0x0000000107079836 */ /* 0x000fe20000000000 */
[----:B------:R-:W-:Y:S02]  /*0240*/  ISETP.NE.AND P1, PT, R0, RZ, PT ;  /* 0x000000ff0000720c */ /* 0x000fe40003f25270 */
[----:B------:R-:W-:Y:S02]  /*0250*/  ISETP.GE.U32.AND P0, PT, R2, R9, PT ;  /* 0x000000090200720c */ /* 0x000fe40003f06070 */
[----:B------:R-:W-:-:S04]  /*0260*/  LOP3.LUT R2, R3, R0, RZ, 0x3c, !PT ;  /* 0x0000000003027212 */ /* 0x000fc800078e3cff */
[----:B------:R-:W-:Y:S01]  /*0270*/  ISETP.GE.AND P2, PT, R2, RZ, PT ;  /* 0x000000ff0200720c */ /* 0x000fe20003f46270 */
[----:B------:R-:W-:-:S06]  /*0280*/  VIADD R2, R4, 0x7f ;  /* 0x0000007f04027836 */ /* 0x000fcc0000000000 */
[----:B------:R-:W-:-:S04]  /*0290*/  @P0 VIADD R7, R7, 0x1 ;  /* 0x0000000107070836 */ /* 0x000fc80000000000 */
[----:B------:R-:W-:Y:S01]  /*02a0*/  IMAD.MOV.U32 R6, RZ, RZ, R7 ;  /* 0x000000ffff067224 */ /* 0x000fe200078e0007 */
[----:B------:R-:W-:-:S03]  /*02b0*/  SHF.R.S32.HI R7, RZ, 0x1f, R2 ;  /* 0x0000001fff077819 */ /* 0x000fc60000011402 */
[----:B------:R-:W-:Y:S01]  /*02c0*/  @!P2 IMAD.MOV R6, RZ, RZ, -R6 ;  /* 0x000000ffff06a224 */ /* 0x000fe200078e0a06 */
[----:B------:R-:W-:Y:S02]  /*02d0*/  @!P1 LOP3.LUT R6, RZ, R0, RZ, 0x33, !PT ;  /* 0x00000000ff069212 */ /* 0x000fe400078e33ff */
[----:B------:R-:W-:-:S03]  /*02e0*/  LEA.HI R7, R7, R2, RZ, 0x7 ;  /* 0x0000000207077211 */ /* 0x000fc600078f38ff */
[----:B------:R-:W-:Y:S02]  /*02f0*/  IMAD.SHL.U32 R2, R6, 0x8, RZ ;  /* 0x0000000806027824 */ /* 0x000fe400078e00ff */
[----:B------:R-:W-:-:S03]  /*0300*/  IMAD.MOV R6, RZ, RZ, -R6 ;  /* 0x000000ffff067224 */ /* 0x000fc600078e0a06 */
[----:B------:R-:W-:Y:S01]  /*0310*/  LEA.HI.SX32 R7, R7, -R2, 0x19 ;  /* 0x8000000207077211 */ /* 0x000fe200078fcaff */
[----:B------:R-:W-:Y:S02]  /*0320*/  IMAD R15, R0, R6, R3 ;  /* 0x00000006000f7224 */ /* 0x000fe400078e0203 */
[----:B------:R-:W-:Y:S01]  /*0330*/  IMAD.MOV.U32 R6, RZ, RZ, RZ ;  /* 0x000000ffff067224 */ /* 0x000fe200078e00ff */
[----:B------:R-:W-:Y:S02]  /*0340*/  VIMNMX R8, PT, PT, R7, 0x8, PT ;  /* 0x0000000807087848 */ /* 0x000fe40003fe0100 */
[----:B------:R-:W-:Y:S02]  /*0350*/  IABS R13, R15 ;  /* 0x0000000f000d7213 */ /* 0x000fe40000000000 */
[----:B------:R-:W-:-:S04]  /*0360*/  IABS R11, R8 ;  /* 0x00000008000b7213 */ /* 0x000fc80000000000 */
[----:B------:R-:W1:Y:S08]  /*0370*/  I2F.RP R9, R11 ;  /* 0x0000000b00097306 */ /* 0x000e700000209400 */
[----:B-1----:R-:W1:Y:S02]  /*0380*/  MUFU.RCP R9, R9 ;  /* 0x0000000900097308 */ /* 0x002e640000001000 */
[----:B-1----:R-:W-:-:S06]  /*0390*/  VIADD R7, R9, 0xffffffe ;  /* 0x0ffffffe09077836 */ /* 0x002fcc0000000000 */
[----:B------:R-:W1:Y:S02]  /*03a0*/  F2I.FTZ.U32.TRUNC.NTZ R7, R7 ;  /* 0x0000000700077305 */ /* 0x000e64000021f000 */
[----:B-1----:R-:W-:-:S04]  /*03b0*/  IMAD.MOV R10, RZ, RZ, -R7 ;  /* 0x000000ffff0a7224 */ /* 0x002fc800078e0a07 */
[----:B------:R-:W-:-:S04]  /*03c0*/  IMAD.MOV.U32 R0, RZ, RZ, R10 ;  /* 0x000000ffff007224 */ /* 0x000fc800078e000a */
[----:B------:R-:W-:Y:S01]  /*03d0*/  IMAD R3, R0, R11, RZ ;  /* 0x0000000b00037224 */ /* 0x000fe200078e02ff */
[----:B------:R-:W-:-:S03]  /*03e0*/  IABS R0, R8 ;  /* 0x0000000800007213 */ /* 0x000fc60000000000 */
[----:B------:R-:W-:-:S04]  /*03f0*/  IMAD.HI.U32 R6, R7, R3, R6 ;  /* 0x0000000307067227 */ /* 0x000fc800078e0006 */
[----:B------:R-:W-:Y:S02]  /*0400*/  IMAD.MOV R0, RZ, RZ, -R0 ;  /* 0x000000ffff007224 */ /* 0x000fe400078e0a00 */
        /* <DEDUP_REMOVED lines=8> */
[----:B------:R-:W-:Y:S02]  /*0490*/  ISETP.GE.AND P2, PT, R0, RZ, PT ;  /* 0x000000ff0000720c */ /* 0x000fe40003f46270 */
[----:B--2---:R-:W-:-:S05]  /*04a0*/  LOP3.LUT R0, R20, 0x7f, RZ, 0xc0, !PT ;  /* 0x0000007f14007812 */ /* 0x004fca00078ec0ff */
[----:B------:R-:W-:-:S06]  /*04b0*/  @P0 VIADD R6, R6, 0x1 ;  /* 0x0000000106060836 */ /* 0x000fcc0000000000 */
[----:B------:R-:W-:Y:S01]  /*04c0*/  @!P2 IMAD.MOV R6, RZ, RZ, -R6 ;  /* 0x000000ffff06a224 */ /* 0x000fe200078e0a06 */
[----:B------:R-:W-:-:S05]  /*04d0*/  @!P1 LOP3.LUT R6, RZ, R8, RZ, 0x33, !PT ;  /* 0x00000008ff069212 */ /* 0x000fca00078e33ff */
[----:B------:R-:W-:Y:S02]  /*04e0*/  IMAD.MOV R3, RZ, RZ, -R6 ;  /* 0x000000ffff037224 */ /* 0x000fe400078e0a06 */
[----:B------:R-:W-:Y:S02]  /*04f0*/  IMAD.SHL.U32 R13, R6, 0x100, RZ ;  /* 0x00000100060d7824 */ /* 0x000fe400078e00ff */
[----:B------:R-:W-:-:S04]  /*0500*/  IMAD R3, R8, R3, R15 ;  /* 0x0000000308037224 */ /* 0x000fc800078e020f */
[----:B------:R-:W-:Y:S01]  /*0510*/  IMAD.IADD R3, R2, 0x1, R3 ;  /* 0x0000000102037824 */ /* 0x000fe200078e0203 */
[----:B------:R-:W-:-:S03]  /*0520*/  SHF.R.U32.HI R2, RZ, 0x7, R20 ;  /* 0x00000007ff027819 */ /* 0x000fc60000011614 */
[----:B------:R-:W-:Y:S01]  /*0530*/  IMAD R14, R3, 0x80, R0 ;  /* 0x00000080030e7824 */ /* 0x000fe200078e0200 */
[----:B------:R-:W-:-:S04]  /*0540*/  SGXT.U32 R16, R2, 0x2 ;  /* 0x000000020210781a */ /* 0x000fc80000000000 */
[----:B------:R1:W-:Y:S01]  /*0550*/  STL [R1+0x498], R14 ;  /* 0x0004980e01007387 */ /* 0x0003e20000100800 */
[C---:B------:R-:W-:Y:S02]  /*0560*/  LOP3.LUT R0, R16.reuse, 0x4, RZ, 0xfc, !PT ;  /* 0x0000000410007812 */ /* 0x040fe400078efcff */
[C---:B------:R-:W-:Y:S01]  /*0570*/  LOP3.LUT R2, R16.reuse, 0x8, RZ, 0xfc, !PT ;  /* 0x0000000810027812 */ /* 0x040fe200078efcff */
[----:B------:R1:W-:Y:S01]  /*0580*/  STL [R1+0x234], R13 ;  /* 0x0002340d01007387 */ /* 0x0003e20000100800 */
[C---:B------:R-:W-:Y:S02]  /*0590*/  LOP3.LUT R0, R16.reuse, 0xc, RZ, 0xfc, !PT ;  /* 0x0000000c10007812 */ /* 0x040fe400078efcff */
[C---:B------:R-:W-:Y:S02]  /*05a0*/  LOP3.LUT R3, R16.reuse, 0x10, RZ, 0xfc, !PT ;  /* 0x0000001010037812 */ /* 0x040fe400078efcff */
[C---:B------:R-:W-:Y:S02]  /*05b0*/  LOP3.LUT R2, R16.reuse, 0x14, RZ, 0xfc, !PT ;  /* 0x0000001410027812 */ /* 0x040fe400078efcff */
[----:B------:R-:W-:-:S02]  /*05c0*/  LOP3.LUT R0, R16, 0x18, RZ, 0xfc, !PT ;  /* 0x0000001810007812 */ /* 0x000fc400078efcff */
[C---:B------:R-:W-:Y:S02]  /*05d0*/  LOP3.LUT R3, R16.reuse, 0x1c, RZ, 0xfc, !PT ;  /* 0x0000001c10037812 */ /* 0x040fe400078efcff */
[C---:B------:R-:W-:Y:S02]  /*05e0*/  LOP3.LUT R2, R16.reuse, 0x20, RZ, 0xfc, !PT ;  /* 0x0000002010027812 */ /* 0x040fe400078efcff */
[C---:B------:R-:W-:Y:S02]  /*05f0*/  LOP3.LUT R0, R16.reuse, 0x24, RZ, 0xfc, !PT ;  /* 0x0000002410007812 */ /* 0x040fe400078efcff */
[C---:B------:R-:W-:Y:S02]  /*0600*/  LOP3.LUT R3, R16.reuse, 0x28, RZ, 0xfc, !PT ;  /* 0x0000002810037812 */ /* 0x040fe400078efcff */
[C---:B------:R-:W-:Y:S02]  /*0610*/  LOP3.LUT R2, R16.reuse, 0x2c, RZ, 0xfc, !PT ;  /* 0x0000002c10027812 */ /* 0x040fe400078efcff */
[----:B------:R-:W-:-:S02]  /*0620*/  LOP3.LUT R0, R16, 0x30, RZ, 0xfc, !PT ;  /* 0x0000003010007812 */ /* 0x000fc400078efcff */
[C---:B------:R-:W-:Y:S02]  /*0630*/  LOP3.LUT R3, R16.reuse, 0x34, RZ, 0xfc, !PT ;  /* 0x0000003410037812 */ /* 0x040fe400078efcff */
[C---:B------:R-:W-:Y:S02]  /*0640*/  LOP3.LUT R2, R16.reuse, 0x38, RZ, 0xfc, !PT ;  /* 0x0000003810027812 */ /* 0x040fe400078efcff */
[----:B------:R-:W-:Y:S01]  /*0650*/  LOP3.LUT R0, R16, 0x3c, RZ, 0xfc, !PT ;  /* 0x0000003c10007812 */ /* 0x000fe200078efcff */
[----:B01----:R-:W-:Y:S06]  /*0660*/  BRA.U UP0, `(.L_x_0) ;  /* 0x0000000500147547 */ /* 0x003fec000b800000 */
[C---:B------:R-:W-:Y:S01]  /*0670*/  IMAD.SHL.U32 R0, R20.reuse, 0x2, RZ ;  /* 0x0000000214007824 */ /* 0x040fe200078e00ff */
[----:B------:R-:W-:Y:S01]  /*0680*/  CS2R R24, SRZ ;  /* 0x0000000000187805 */ /* 0x000fe2000001ff00 */
[C---:B------:R-:W-:Y:S01]  /*0690*/  IMAD.SHL.U32 R3, R20.reuse, 0x40, RZ ;  /* 0x0000004014037824 */ /* 0x040fe200078e00ff */
[----:B------:R-:W-:Y:S01]  /*06a0*/  CS2R R26, SRZ ;  /* 0x00000000001a7805 */ /* 0x000fe2000001ff00 */
[----:B------:R-:W-:Y:S01]  /*06b0*/  IMAD.SHL.U32 R2, R20, 0x8, RZ ;  /* 0x0000000814027824 */ /* 0x000fe200078e00ff */
[----:B------:R0:W-:Y:S01]  /*06c0*/  STL [R1+0x49c], R0 ;  /* 0x00049c0001007387 */ /* 0x0001e20000100800 */
[----:B------:R-:W-:Y:S02]  /*06d0*/  CS2R R16, SRZ ;  /* 0x0000000000107805 */ /* 0x000fe4000001ff00 */
[----:B------:R-:W-:Y:S01]  /*06e0*/  CS2R R18, SRZ ;  /* 0x0000000000127805 */ /* 0x000fe2000001ff00 */
[----:B------:R1:W-:Y:S04]  /*06f0*/  STL [R1+0x4a4], R3 ;  /* 0x0004a40301007387 */ /* 0x0003e80000100800 */
[----:B------:R1:W-:Y:S01]  /*0700*/  STL [R1+0x4a0], R2 ;  /* 0x0004a00201007387 */ /* 0x0003e20000100800 */
[----:B0-----:R-:W-:-:S03]  /*0710*/  SHF.R.U32.HI R0, RZ, 0x2, R20 ;  /* 0x00000002ff007819 */ /* 0x001fc60000011614 */
[----:B------:R1:W-:Y:S04]  /*0720*/  STL [R1], RZ ;  /* 0x000000ff01007387 */ /* 0x0003e80000100800 */
[----:B------:R1:W-:Y:S04]  /*0730*/  STL [R1+0x4b4], R0 ;  /* 0x0004b40001007387 */ /* 0x0003e80000100800 */
[----:B------:R1:W-:Y:S04]  /*0740*/  STL [R1+0x4], RZ ;  /* 0x000004ff01007387 */ /* 0x0003e80000100800 */
        /* <DEDUP_REMOVED lines=53> */
[----:B------:R1:W-:Y:S01]  /*0aa0*/  STL [R1+0x1c], RZ ;  /* 0x00001cff01007387 */ /* 0x0003e20000100800 */
[----:B------:R-:W-:Y:S05]  /*0ab0*/  BRA `(.L_x_1) ;  /* 0x000000b0008c7947 */ /* 0x000fea0003800000 */
.L_x_0:
[----:B------:R-:W-:Y:S01]  /*0ac0*/  IABS R12, R4 ;  /* 0x00000004000c7213 */ /* 0x000fe20000000000 */
[----:B------:R0:W-:Y:S01]  /*0ad0*/  STL [R1+0x4d8], R5 ;  /* 0x0004d80501007387 */ /* 0x0001e20000100800 */
[----:B------:R-:W-:Y:S01]  /*0ae0*/  IABS R3, R5 ;  /* 0x0000000500037213 */ /* 0x000fe20000000000 */
[----:B------:R-:W1:Y:S01]  /*0af0*/  LDCU UR11, c[0x0][0x3a4] ;  /* 0x00007480ff0b77ac */ /* 0x000e620008000800 */
[----:B------:R-:W2:Y:S01]  /*0b00*/  I2F.RP R2, R12 ;  /* 0x0000000c00027306 */ /* 0x000ea20000209400 */
[----:B------:R-:W-:Y:S02]  /*0b10*/  ISETP.GE.AND P3, PT, R14, RZ, PT ;  /* 0x000000ff0e00720c */ /* 0x000fe40003f66270 */
[----:B------:R-:W-:Y:S01]  /*0b20*/  ISETP.NE.AND P5, PT, R4, RZ, PT ;  /* 0x000000ff0400720c */ /* 0x000fe20003fa5270 */
[----:B------:R-:W3:Y:S04]  /*0b30*/  LDCU UR10, c[0x0][0x3b0] ;  /* 0x00007600ff0a77ac */ /* 0x000ee80008000800 */
[----:B------:R-:W4:Y:S01]  /*0b40*/  I2F.RP R0, R3 ;  /* 0x0000000300007306 */ /* 0x000f220000209400 */
[----:B------:R-:W5:Y:S07]  /*0b50*/  LDCU.128 UR12, c[0x0][0x380] ;  /* 0x00007000ff0c77ac */ /* 0x000f6e0008000c00 */
[----:B--2---:R-:W2:Y:S08]  /*0b60*/  MUFU.RCP R2, R2 ;  /* 0x0000000200027308 */ /* 0x004eb00000001000 */
[----:B----4-:R-:W4:Y:S01]  /*0b70*/  MUFU.RCP R0, R0 ;  /* 0x0000000000007308 */ /* 0x010f220000001000 */
[----:B--2---:R-:W-:Y:S01]  /*0b80*/  VIADD R6, R2, 0xffffffe ;  /* 0x0ffffffe02067836 */ /* 0x004fe20000000000 */
[----:B------:R-:W-:-:S06]  /*0b90*/  IABS R2, R14 ;  /* 0x0000000e00027213 */ /* 0x000fcc0000000000 */
[----:B------:R2:W0:Y:S01]  /*0ba0*/  F2I.FTZ.U32.TRUNC.NTZ R7, R6 ;  /* 0x0000000600077305 */ /* 0x000422000021f000 */
[----:B----4-:R-:W-:Y:S01]  /*0bb0*/  VIADD R9, R0, 0xffffffe ;  /* 0x0ffffffe00097836 */ /* 0x010fe20000000000 */
[----:B------:R-:W-:Y:S01]  /*0bc0*/  SHF.R.U32.HI R0, RZ, 0x6, R20 ;  /* 0x00000006ff007819 */ /* 0x000fe20000011614 */
[----:B--2---:R-:W-:-:S05]  /*0bd0*/  IMAD.MOV.U32 R6, RZ, RZ, RZ ;  /* 0x000000ffff067224 */ /* 0x004fca00078e00ff */
[----:B------:R-:W2:Y:S01]  /*0be0*/  F2I.FTZ.U32.TRUNC.NTZ R9, R9 ;  /* 0x0000000900097305 */ /* 0x000ea2000021f000 */
[----:B------:R-:W-:Y:S01]  /*0bf0*/  SGXT.U32 R0, R0, 0x3 ;  /* 0x000000030000781a */ /* 0x000fe20000000000 */
[----:B0-----:R-:W-:-:S03]  /*0c00*/  IMAD.MOV R11, RZ, RZ, -R7 ;  /* 0x000000ffff0b7224 */ /* 0x001fc600078e0a07 */
[----:B------:R-:W-:Y:S01]  /*0c10*/  LOP3.LUT R0, R13, R0, RZ, 0xfc, !PT ;  /* 0x000000000d007212 */ /* 0x000fe200078efcff */
[----:B------:R-:W-:-:S03]  /*0c20*/  IMAD R11, R11, R12, RZ ;  /* 0x0000000c0b0b7224 */ /* 0x000fc600078e02ff */
[----:B------:R-:W-:Y:S01]  /*0c30*/  LOP3.LUT R23, R0, 0xa0, RZ, 0xfc, !PT ;  /* 0x000000a000177812 */ /* 0x000fe200078efcff */
[----:B------:R-:W-:-:S04]  /*0c40*/  IMAD.HI.U32 R7, R7, R11, R6 ;  /* 0x0000000b07077227 */ /* 0x000fc800078e0006 */
[----:B--2---:R-:W-:Y:S02]  /*0c50*/  IMAD.MOV R6, RZ, RZ, -R9 ;  /* 0x000000ffff067224 */ /* 0x004fe400078e0a09 */
[----:B------:R-:W-:Y:S01]  /*0c60*/  IMAD.HI.U32 R8, R7, R2, RZ ;  /* 0x0000000207087227 */ /* 0x000fe200078e00ff */
[----:B------:R-:W-:-:S03]  /*0c70*/  LEA.HI R7, R20, R13, RZ, 0x1a ;  /* 0x0000000d14077211 */ /* 0x000fc600078fd0ff */
[----:B------:R-:W-:Y:S02]  /*0c80*/  IMAD.MOV R8, RZ, RZ, -R8 ;  /* 0x000000ffff087224 */ /* 0x000fe400078e0a08 */
[C---:B------:R-:W-:Y:S02]  /*0c90*/  VIADD R11, R7.reuse, 0xf8 ;  /* 0x000000f8070b7836 */ /* 0x040fe40000000000 */
[----:B------:R-:W-:Y:S02]  /*0ca0*/  IMAD R2, R12, R8, R2 ;  /* 0x000000080c027224 */ /* 0x000fe400078e0202 */
[----:B------:R-:W-:Y:S01]  /*0cb0*/  IMAD R6, R6, R3, RZ ;  /* 0x0000000306067224 */ /* 0x000fe200078e02ff */
[----:B------:R-:W-:Y:S01]  /*0cc0*/  IABS R10, R11 ;  /* 0x0000000b000a7213 */ /* 0x000fe20000000000 */
[----:B------:R-:W-:Y:S01]  /*0cd0*/  IMAD.MOV.U32 R8, RZ, RZ, RZ ;  /* 0x000000ffff087224 */ /* 0x000fe200078e00ff */
[----:B------:R-:W-:Y:S01]  /*0ce0*/  ISETP.GT.U32.AND P0, PT, R12, R2, PT ;  /* 0x000000020c00720c */ /* 0x000fe20003f04070 */
[----:B------:R-:W-:Y:S01]  /*0cf0*/  VIADD R15, R7, 0xc8 ;  /* 0x000000c8070f7836 */ /* 0x000fe20000000000 */
[----:B------:R-:W-:Y:S01]  /*0d00*/  ISETP.GE.AND P6, PT, R11, RZ, PT ;  /* 0x000000ff0b00720c */ /* 0x000fe20003fc6270 */
[----:B------:R-:W-:Y:S01]  /*0d10*/  IMAD.HI.U32 R6, R9, R6, R8 ;  /* 0x0000000609067227 */ /* 0x000fe200078e0008 */
[----:B------:R-:W-:-:S03]  /*0d20*/  LOP3.LUT R8, R0, 0xf0, RZ, 0xfc, !PT ;  /* 0x000000f000087812 */ /* 0x000fc600078efcff */
[----:B------:R-:W-:Y:S01]  /*0d30*/  VIADD R20, R7, 0xa8 ;  /* 0x000000a807147836 */ /* 0x000fe20000000000 */
[----:B------:R-:W-:Y:S01]  /*0d40*/  IABS R29, R8 ;  /* 0x00000008001d7213 */ /* 0x000fe20000000000 */
[----:B------:R-:W-:Y:S01]  /*0d50*/  IMAD.HI.U32 R9, R6, R10, RZ ;  /* 0x0000000a06097227 */ /* 0x000fe200078e00ff */
[----:B------:R-:W-:-:S03]  /*0d60*/  ISETP.GE.AND P4, PT, R8, RZ, PT ;  /* 0x000000ff0800720c */ /* 0x000fc60003f86270 */
[----:B------:R-:W-:Y:S02]  /*0d70*/  IMAD.MOV R9, RZ, RZ, -R9 ;  /* 0x000000ffff097224 */ /* 0x000fe400078e0a09 */
[----:B------:R-:W-:Y:S02]  /*0d80*/  @!P0 IMAD.IADD R2, R2, 0x1, -R12 ;  /* 0x0000000102028824 */ /* 0x000fe400078e0a0c */
[----:B------:R-:W-:Y:S02]  /*0d90*/  IMAD R10, R3, R9, R10 ;  /* 0x00000009030a7224 */ /* 0x000fe400078e020a */
[----:B------:R-:W-:Y:S01]  /*0da0*/  VIADD R9, R7, 0xe8 ;  /* 0x000000e807097836 */ /* 0x000fe20000000000 */
[----:B------:R-:W-:Y:S01]  /*0db0*/  ISETP.GT.U32.AND P2, PT, R12, R2, PT ;  /* 0x000000020c00720c */ /* 0x000fe20003f44070 */
[----:B------:R-:W-:Y:S01]  /*0dc0*/  IMAD.HI.U32 R13, R6, R29, RZ ;  /* 0x0000001d060d7227 */ /* 0x000fe200078e00ff */
[----:B------:R-:W-:Y:S02]  /*0dd0*/  ISETP.GT.U32.AND P0, PT, R3, R10, PT ;  /* 0x0000000a0300720c */ /* 0x000fe40003f04070 */
[----:B------:R-:W-:Y:S01]  /*0de0*/  IABS R11, R9 ;  /* 0x00000009000b7213 */ /* 0x000fe20000000000 */
[----:B------:R-:W-:Y:S01]  /*0df0*/  IMAD.MOV R13, RZ, RZ, -R13 ;  /* 0x000000ffff0d7224 */ /* 0x000fe200078e0a0d */
[----:B------:R-:W-:Y:S01]  /*0e00*/  ISETP.GE.AND P1, PT, R9, RZ, PT ;  /* 0x000000ff0900720c */ /* 0x000fe20003f26270 */
[----:B------:R-:W-:Y:S01]  /*0e10*/  VIADD R25, R7, 0x88 ;  /* 0x0000008807197836 */ /* 0x000fe20000000000 */
[----:B------:R-:W-:Y:S01]  /*0e20*/  LOP3.LUT R9, R0, 0xe0, RZ, 0xfc, !PT ;  /* 0x000000e000097812 */ /* 0x000fe200078efcff */
[----:B------:R-:W-:-:S03]  /*0e30*/  IMAD.HI.U32 R14, R6, R11, RZ ;  /* 0x0000000b060e7227 */ /* 0x000fc600078e00ff */
[----:B------:R-:W-:Y:S01]  /*0e40*/  IABS R8, R9 ;  /* 0x0000000900087213 */ /* 0x000fe20000000000 */
[----:B------:R-:W-:Y:S02]  /*0e50*/  IMAD.MOV R14, RZ, RZ, -R14 ;  /* 0x000000ffff0e7224 */ /* 0x000fe400078e0a0e */
[----:B------:R-:W-:Y:S02]  /*0e60*/  @!P0 IMAD.IADD R10, R10, 0x1, -R3 ;  /* 0x000000010a0a8824 */ /* 0x000fe400078e0a03 */
[----:B------:R-:W-:Y:S02]  /*0e70*/  @!P2 IMAD.IADD R2, R2, 0x1, -R12 ;  /* 0x000000010202a824 */ /* 0x000fe400078e0a0c */
[C---:B------:R-:W-:Y:S01]  /*0e80*/  IMAD R11, R3.reuse, R14, R11 ;  /* 0x0000000e030b7224 */ /* 0x040fe200078e020b */
[C---:B------:R-:W-:Y:S01]  /*0e90*/  ISETP.GT.U32.AND P0, PT, R3.reuse, R10, PT ;  /* 0x0000000a0300720c */ /* 0x040fe20003f04070 */
[C---:B------:R-:W-:Y:S02]  /*0ea0*/  IMAD R29, R3.reuse, R13, R29 ;  /* 0x0000000d031d7224 */ /* 0x040fe400078e021d */
[----:B------:R-:W-:Y:S01]  /*0eb0*/  @!P3 IMAD.MOV R2, RZ, RZ, -R2 ;  /* 0x000000ffff02b224 */ /* 0x000fe200078e0a02 */
[----:B------:R-:W-:Y:S01]  /*0ec0*/  @!P5 LOP3.LUT R2, RZ, R4, RZ, 0x33, !PT ;  /* 0x00000004ff02d212 */ /* 0x000fe200078e33ff */
[----:B------:R-:W-:Y:S01]  /*0ed0*/  IMAD.MOV.U32 R12, RZ, RZ, R8 ;  /* 0x000000ffff0c7224 */ /* 0x000fe200078e0008 */
[----:B------:R-:W-:Y:S01]  /*0ee0*/  ISETP.GT.U32.AND P5, PT, R3, R11, PT ;  /* 0x0000000b0300720c */ /* 0x000fe20003fa4070 */
[----:B------:R-:W-:Y:S01]  /*0ef0*/  VIADD R13, R7, 0xd8 ;  /* 0x000000d8070d7836 */ /* 0x000fe20000000000 */
[----:B------:R-:W-:Y:S01]  /*0f00*/  ISETP.GT.U32.AND P2, PT, R3, R29, PT ;  /* 0x0000001d0300720c */ /* 0x000fe20003f44070 */
[----:B------:R-:W-:Y:S01]  /*0f10*/  IMAD.HI.U32 R8, R6, R12, RZ ;  /* 0x0000000c06087227 */ /* 0x000fe200078e00ff */
[----:B------:R-:W-:Y:S01]  /*0f20*/  LOP3.LUT R4, R0, 0xd0, RZ, 0xfc, !PT ;  /* 0x000000d000047812 */ /* 0x000fe200078efcff */
[----:B------:R-:W-:Y:S01]  /*0f30*/  STL [R1+0x4cc], R2 ;  /* 0x0004cc0201007387 */ /* 0x000fe20000100800 */
[----:B------:R-:W-:Y:S01]  /*0f40*/  ISETP.GE.AND P3, PT, R13, RZ, PT ;  /* 0x000000ff0d00720c */ /* 0x000fe20003f66270 */
[----:B------:R-:W-:Y:S01]  /*0f50*/  IMAD.MOV R8, RZ, RZ, -R8 ;  /* 0x000000ffff087224 */ /* 0x000fe200078e0a08 */
[----:B------:R-:W-:Y:S01]  /*0f60*/  IABS R14, R4 ;  /* 0x00000004000e7213 */ /* 0x000fe20000000000 */
[--C-:B------:R-:W-:Y:S01]  /*0f70*/  @!P0 IMAD.IADD R10, R10, 0x1, -R3.reuse ;  /* 0x000000010a0a8824 */ /* 0x100fe200078e0a03 */
[----:B------:R-:W-:Y:S01]  /*0f80*/  IABS R13, R13 ;  /* 0x0000000d000d7213 */ /* 0x000fe20000000000 */
[----:B------:R-:W-:Y:S01]  /*0f90*/  IMAD R12, R3, R8, R12 ;  /* 0x00000008030c7224 */ /* 0x000fe200078e020c */
[----:B------:R-:W-:Y:S01]  /*0fa0*/  ISETP.GE.AND P0, PT, R15, RZ, PT ;  /* 0x000000ff0f00720c */ /* 0x000fe20003f06270 */
[----:B------:R-:W-:Y:S01]  /*0fb0*/  IMAD.MOV.U32 R5, RZ, RZ, R10 ;  /* 0x000000ffff057224 */ /* 0x000fe200078e000a */
[----:B------:R-:W-:Y:S01]  /*0fc0*/  IABS R15, R15 ;  /* 0x0000000f000f7213 */ /* 0x000fe20000000000 */
[----:B------:R-:W-:-:S02]  /*0fd0*/  @!P5 IMAD.IADD R11, R11, 0x1, -R3 ;  /* 0x000000010b0bd824 */ /* 0x000fc400078e0a03 */
[----:B------:R-:W-:Y:S02]  /*0fe0*/  @!P2 IMAD.IADD R29, R29, 0x1, -R3 ;  /* 0x000000011d1da824 */ /* 0x000fe400078e0a03 */
[----:B------:R-:W-:Y:S01]  /*0ff0*/  @!P6 IMAD.MOV R5, RZ, RZ, -R5 ;  /* 0x000000ffff05e224 */ /* 0x000fe200078e0a05 */
[C---:B------:R-:W-:Y:S01]  /*1000*/  ISETP.GT.U32.AND P6, PT, R3.reuse, R12, PT ;  /* 0x0000000c0300720c */ /* 0x040fe20003fc4070 */
[C---:B------:R-:W-:Y:S01]  /*1010*/  IMAD.HI.U32 R16, R6.reuse, R14, RZ ;  /* 0x0000000e06107227 */ /* 0x040fe200078e00ff */
[C---:B------:R-:W-:Y:S02]  /*1020*/  ISETP.GT.U32.AND P5, PT, R3.reuse, R11, PT ;  /* 0x0000000b0300720c */ /* 0x040fe40003fa4070 */
[----:B------:R-:W-:Y:S01]  /*1030*/  ISETP.GT.U32.AND P2, PT, R3, R29, PT ;  /* 0x0000001d0300720c */ /* 0x000fe20003f44070 */
[----:B------:R-:W-:Y:S01]  /*1040*/  IMAD.MOV R16, RZ, RZ, -R16 ;  /* 0x000000ffff107224 */ /* 0x000fe200078e0a10 */
[----:B------:R-:W-:Y:S01]  /*1050*/  STL [R1], R5 ;  /* 0x0000000501007387 */ /* 0x000fe20000100800 */
[----:B------:R-:W-:-:S04]  /*1060*/  IMAD.HI.U32 R8, R6, R13, RZ ;  /* 0x0000000d06087227 */ /* 0x000fc800078e00ff */
[----:B------:R-:W-:Y:S02]  /*1070*/  IMAD R14, R3, R16, R14 ;  /* 0x00000010030e7224 */ /* 0x000fe400078e020e */
[----:B------:R-:W-:Y:S02]  /*1080*/  IMAD.MOV R8, RZ, RZ, -R8 ;  /* 0x000000ffff087224 */ /* 0x000fe400078e0a08 */
[--C-:B------:R-:W-:Y:S02]  /*1090*/  @!P6 IMAD.IADD R12, R12, 0x1, -R3.reuse ;  /* 0x000000010c0ce824 */ /* 0x100fe400078e0a03 */
[--C-:B------:R-:W-:Y:S01]  /*10a0*/  @!P5 IMAD.IADD R11, R11, 0x1, -R3.reuse ;  /* 0x000000010b0bd824 */ /* 0x100fe200078e0a03 */
[----:B------:R-:W-:Y:S01]  /*10b0*/  ISETP.GT.U32.AND P5, PT, R3, R14, PT ;  /* 0x0000000e0300720c */ /* 0x000fe20003fa4070 */
[----:B------:R-:W-:Y:S01]  /*10c0*/  @!P2 IMAD.IADD R29, R29, 0x1, -R3 ;  /* 0x000000011d1da824 */ /* 0x000fe200078e0a03 */
[C---:B------:R-:W-:Y:S01]  /*10d0*/  ISETP.GT.U32.AND P6, PT, R3.reuse, R12, PT ;  /* 0x0000000c0300720c */ /* 0x040fe20003fc4070 */
[----:B------:R-:W-:Y:S01]  /*10e0*/  IMAD R13, R3, R8, R13 ;  /* 0x00000008030d7224 */ /* 0x000fe200078e020d */
[----:B------:R-:W-:Y:S01]  /*10f0*/  ISETP.GE.AND P2, PT, R9, RZ, PT ;  /* 0x000000ff0900720c */ /* 0x000fe20003f46270 */
[----:B------:R-:W-:Y:S01]  /*1100*/  IMAD.HI.U32 R10, R6, R15, RZ ;  /* 0x0000000f060a7227 */ /* 0x000fe200078e00ff */
[----:B------:R-:W-:-:S03]  /*1110*/  LOP3.LUT R8, R0, 0xc0, RZ, 0xfc, !PT ;  /* 0x000000c000087812 */ /* 0x000fc600078efcff */
[----:B------:R-:W-:Y:S01]  /*1120*/  @!P4 IMAD.MOV R29, RZ, RZ, -R29 ;  /* 0x000000ffff1dc224 */ /* 0x000fe200078e0a1d */
[C---:B------:R-:W-:Y:S01]  /*1130*/  ISETP.GT.U32.AND P4, PT, R3.reuse, R13, PT ;  /* 0x0000000d0300720c */ /* 0x040fe20003f84070 */
[----:B------:R-:W-:Y:S01]  /*1140*/  IMAD.MOV R10, RZ, RZ, -R10 ;  /* 0x000000ffff0a7224 */ /* 0x000fe200078e0a0a */
[----:B------:R-:W-:Y:S01]  /*1150*/  IABS R16, R8 ;  /* 0x0000000800107213 */ /* 0x000fe20000000000 */
[----:B------:R-:W-:Y:S01]  /*1160*/  @!P5 IMAD.IADD R14, R14, 0x1, -R3 ;  /* 0x000000010e0ed824 */ /* 0x000fe200078e0a03 */
[----:B------:R0:W-:Y:S01]  /*1170*/  STL [R1+0x4d0], R29 ;  /* 0x0004d01d01007387 */ /* 0x0001e20000100800 */
[----:B------:R-:W-:Y:S02]  /*1180*/  IMAD R15, R3, R10, R15 ;  /* 0x0000000a030f7224 */ /* 0x000fe400078e020f */
[----:B------:R-:W-:Y:S01]  /*1190*/  VIADD R9, R7, 0xb8 ;  /* 0x000000b807097836 */ /* 0x000fe20000000000 */
[C---:B------:R-:W-:Y:S01]  /*11a0*/  ISETP.GT.U32.AND P5, PT, R3.reuse, R14, PT ;  /* 0x0000000e0300720c */ /* 0x040fe20003fa4070 */
[----:B------:R-:W-:Y:S01]  /*11b0*/  @!P6 IMAD.IADD R12, R12, 0x1, -R3 ;  /* 0x000000010c0ce824 */ /* 0x000fe200078e0a03 */
[----:B------:R-:W-:Y:S01]  /*11c0*/  ISETP.GT.U32.AND P6, PT, R3, R15, PT ;  /* 0x0000000f0300720c */ /* 0x000fe20003fc4070 */
[----:B------:R-:W-:Y:S01]  /*11d0*/  IMAD.HI.U32 R10, R6, R16, RZ ;  /* 0x00000010060a7227 */ /* 0x000fe200078e00ff */
[----:B------:R-:W-:-:S02]  /*11e0*/  IABS R17, R9 ;  /* 0x0000000900117213 */ /* 0x000fc40000000000 */
[----:B0-----:R-:W-:Y:S01]  /*11f0*/  LOP3.LUT R29, R0, 0x10, RZ, 0xfc, !PT ;  /* 0x00000010001d7812 */ /* 0x001fe200078efcff */
[----:B------:R-:W-:Y:S02]  /*1200*/  @!P4 IMAD.IADD R13, R13, 0x1, -R3 ;  /* 0x000000010d0dc824 */ /* 0x000fe400078e0a03 */
[----:B------:R-:W-:Y:S01]  /*1210*/  @!P1 IMAD.MOV R11, RZ, RZ, -R11 ;  /* 0x000000ffff0b9224 */ /* 0x000fe200078e0a0b */
[----:B------:R-:W-:Y:S01]  /*1220*/  ISETP.GE.AND P1, PT, R9, RZ, PT ;  /* 0x000000ff0900720c */ /* 0x000fe20003f26270 */
[----:B------:R-:W-:Y:S01]  /*1230*/  @!P2 IMAD.MOV R12, RZ, RZ, -R12 ;  /* 0x000000ffff0ca224 */ /* 0x000fe200078e0a0c */
[C---:B------:R-:W-:Y:S01]  /*1240*/  ISETP.GT.U32.AND P4, PT, R3.reuse, R13, PT ;  /* 0x0000000d0300720c */ /* 0x040fe20003f84070 */
[----:B------:R-:W-:Y:S01]  /*1250*/  IMAD.MOV R10, RZ, RZ, -R10 ;  /* 0x000000ffff0a7224 */ /* 0x000fe200078e0a0a */
[----:B------:R-:W-:Y:S01]  /*1260*/  ISETP.GE.AND P2, PT, R4, RZ, PT ;  /* 0x000000ff0400720c */ /* 0x000fe20003f46270 */
[----:B------:R-:W-:Y:S01]  /*1270*/  IMAD.HI.U32 R9, R6, R17, RZ ;  /* 0x0000001106097227 */ /* 0x000fe200078e00ff */
[----:B------:R0:W-:Y:S03]  /*1280*/  STL [R1+0x4d4], R11 ;  /* 0x0004d40b01007387 */ /* 0x0001e60000100800 */
[----:B------:R-:W-:Y:S01]  /*1290*/  IMAD R16, R3, R10, R16 ;  /* 0x0000000a03107224 */ /* 0x000fe200078e0210 */
[----:B------:R-:W-:Y:S01]  /*12a0*/  STL [R1+0x4dc], R12 ;  /* 0x0004dc0c01007387 */ /* 0x000fe20000100800 */
[----:B------:R-:W-:Y:S01]  /*12b0*/  IMAD.MOV R4, RZ, RZ, -R9 ;  /* 0x000000ffff047224 */ /* 0x000fe200078e0a09 */
[----:B------:R-:W-:Y:S01]  /*12c0*/  LOP3.LUT R9, R0, 0xb0, RZ, 0xfc, !PT ;  /* 0x000000b000097812 */ /* 0x000fe200078efcff */
[----:B------:R-:W-:-:S02]  /*12d0*/  @!P6 IMAD.IADD R15, R15, 0x1, -R3 ;  /* 0x000000010f0fe824 */ /* 0x000fc400078e0a03 */
[----:B------:R-:W-:Y:S01]  /*12e0*/  @!P5 IMAD.IADD R14, R14, 0x1, -R3 ;  /* 0x000000010e0ed824 */ /* 0x000fe200078e0a03 */
[C---:B------:R-:W-:Y:S01]  /*12f0*/  ISETP.GT.U32.AND P5, PT, R3.reuse, R16, PT ;  /* 0x000000100300720c */ /* 0x040fe20003fa4070 */
[----:B------:R-:W-:Y:S01]  /*1300*/  IMAD R17, R3, R4, R17 ;  /* 0x0000000403117224 */ /* 0x000fe200078e0211 */
[----:B------:R-:W-:Y:S01]  /*1310*/  IABS R18, R9 ;  /* 0x0000000900127213 */ /* 0x000fe20000000000 */
[--C-:B------:R-:W-:Y:S01]  /*1320*/  @!P4 IMAD.IADD R13, R13, 0x1, -R3.reuse ;  /* 0x000000010d0dc824 */ /* 0x100fe200078e0a03 */
[C---:B------:R-:W-:Y:S01]  /*1330*/  ISETP.GT.U32.AND P6, PT, R3.reuse, R15, PT ;  /* 0x0000000f0300720c */ /* 0x040fe20003fc4070 */
[----:B------:R-:W-:Y:S01]  /*1340*/  @!P2 IMAD.MOV R14, RZ, RZ, -R14 ;  /* 0x000000ffff0ea224 */ /* 0x000fe200078e0a0e */
[----:B------:R-:W-:Y:S01]  /*1350*/  ISETP.GE.AND P4, PT, R8, RZ, PT ;  /* 0x000000ff0800720c */ /* 0x000fe20003f86270 */
[----:B------:R-:W-:Y:S01]  /*1360*/  IMAD.HI.U32 R8, R6, R18, RZ ;  /* 0x0000001206087227 */ /* 0x000fe200078e00ff */
[----:B------:R-:W-:Y:S02]  /*1370*/  ISETP.GT.U32.AND P2, PT, R3, R17, PT ;  /* 0x000000110300720c */ /* 0x000fe40003f44070 */
[----:B------:R-:W-:Y:S01]  /*1380*/  IABS R4, R23 ;  /* 0x0000001700047213 */ /* 0x000fe20000000000 */
[----:B------:R-:W-:Y:S01]  /*1390*/  IMAD.MOV R8, RZ, RZ, -R8 ;  /* 0x000000ffff087224 */ /* 0x000fe200078e0a08 */
[----:B0-----:R-:W-:Y:S01]  /*13a0*/  LOP3.LUT R11, R0, 0x20, RZ, 0xfc, !PT ;  /* 0x00000020000b7812 */ /* 0x001fe200078efcff */
[----:B------:R-:W-:-:S02]  /*13b0*/  @!P5 IMAD.IADD R16, R16, 0x1, -R3 ;  /* 0x000000011010d824 */ /* 0x000fc400078e0a03 */
[----:B------:R-:W-:Y:S02]  /*13c0*/  IMAD R18, R3, R8, R18 ;  /* 0x0000000803127224 */ /* 0x000fe400078e0212 */
[----:B------:R-:W-:Y:S01]  /*13d0*/  @!P6 IMAD.IADD R15, R15, 0x1, -R3 ;  /* 0x000000010f0fe824 */ /* 0x000fe200078e0a03 */
[----:B------:R-:W-:Y:S01]  /*13e0*/  ISETP.GT.U32.AND P5, PT, R3, R16, PT ;  /* 0x000000100300720c */ /* 0x000fe20003fa4070 */
[----:B------:R-:W-:Y:S01]  /*13f0*/  @!P3 IMAD.MOV R13, RZ, RZ, -R13 ;  /* 0x000000ffff0db224 */ /* 0x000fe200078e0a0d */
[----:B------:R-:W-:Y:S01]  /*1400*/  ISETP.GE.AND P3, PT, R20, RZ, PT ;  /* 0x000000ff1400720c */ /* 0x000fe20003f66270 */
[----:B------:R-:W-:Y:S01]  /*1410*/  @!P2 IMAD.IADD R17, R17, 0x1, -R3 ;  /* 0x000000011111a824 */ /* 0x000fe200078e0a03 */
[----:B------:R-:W-:Y:S01]  /*1420*/  IABS R20, R20 ;  /* 0x0000001400147213 */ /* 0x000fe20000000000 */
[----:B------:R-:W-:Y:S01]  /*1430*/  @!P0 IMAD.MOV R15, RZ, RZ, -R15 ;  /* 0x000000ffff0f8224 */ /* 0x000fe200078e0a0f */
[----:B------:R-:W-:Y:S01]  /*1440*/  ISETP.GT.U32.AND P0, PT, R3, R18, PT ;  /* 0x000000120300720c */ /* 0x000fe20003f04070 */
[----:B------:R-:W-:Y:S01]  /*1450*/  VIADD R10, R7, 0x98 ;  /* 0x00000098070a7836 */ /* 0x000fe20000000000 */
[----:B------:R-:W-:Y:S01]  /*1460*/  ISETP.GT.U32.AND P2, PT, R3, R17, PT ;  /* 0x000000110300720c */ /* 0x000fe20003f44070 */
[----:B------:R-:W-:Y:S01]  /*1470*/  IMAD.HI.U32 R21, R6, R20, RZ ;  /* 0x0000001406157227 */ /* 0x000fe200078e00ff */
[----:B------:R-:W-:Y:S02]  /*1480*/  STL [R1+0x4e0], R13 ;  /* 0x0004e00d01007387 */ /* 0x000fe40000100800 */
[----:B------:R-:W-:Y:S01]  /*1490*/  ISETP.GE.AND P6, PT, R10, RZ, PT ;  /* 0x000000ff0a00720c */ /* 0x000fe20003fc6270 */
[----:B------:R-:W-:Y:S01]  /*14a0*/  IMAD.HI.U32 R19, R6, R4, RZ ;  /* 0x0000000406137227 */ /* 0x000fe200078e00ff */
[----:B------:R-:W-:Y:S01]  /*14b0*/  IABS R10, R10 ;  /* 0x0000000a000a7213 */ /* 0x000fe20000000000 */
[----:B------:R-:W-:Y:S02]  /*14c0*/  STL [R1+0x4e4], R14 ;  /* 0x0004e40e01007387 */ /* 0x000fe40000100800 */
[----:B------:R-:W-:-:S02]  /*14d0*/  IMAD.MOV R21, RZ, RZ, -R21 ;  /* 0x000000ffff157224 */ /* 0x000fc400078e0a15 */
[----:B------:R-:W-:Y:S01]  /*14e0*/  @!P5 IMAD.IADD R16, R16, 0x1, -R3 ;  /* 0x000000011010d824 */ /* 0x000fe200078e0a03 */
[----:B------:R-:W-:Y:S01]  /*14f0*/  ISETP.GE.AND P5, PT, R9, RZ, PT ;  /* 0x000000ff0900720c */ /* 0x000fe20003fa6270 */
[----:B------:R-:W-:Y:S01]  /*1500*/  IMAD.MOV R19, RZ, RZ, -R19 ;  /* 0x000000ffff137224 */ /* 0x000fe200078e0a13 */
[----:B------:R-:W-:Y:S01]  /*1510*/  STL [R1+0x4e8], R15 ;  /* 0x0004e80f01007387 */ /* 0x000fe20000100800 */
[C---:B------:R-:W-:Y:S02]  /*1520*/  IMAD R9, R3.reuse, R21, R20 ;  /* 0x0000001503097224 */ /* 0x040fe400078e0214 */
[--C-:B------:R-:W-:Y:S02]  /*1530*/  @!P0 IMAD.IADD R18, R18, 0x1, -R3.reuse ;  /* 0x0000000112128824 */ /* 0x100fe400078e0a03 */
[----:B------:R-:W-:Y:S01]  /*1540*/  IMAD R4, R3, R19, R4 ;  /* 0x0000001303047224 */ /* 0x000fe200078e0204 */
[----:B------:R-:W-:Y:S01]  /*1550*/  LOP3.LUT R19, R0, 0x80, RZ, 0xfc, !PT ;  /* 0x0000008000137812 */ /* 0x000fe200078efcff */
[----:B------:R-:W-:Y:S01]  /*1560*/  @!P2 IMAD.IADD R17, R17, 0x1, -R3 ;  /* 0x000000011111a824 */ /* 0x000fe200078e0a03 */
[C---:B------:R-:W-:Y:S01]  /*1570*/  ISETP.GT.U32.AND P2, PT, R3.reuse, R9, PT ;  /* 0x000000090300720c */ /* 0x040fe20003f44070 */
[----:B------:R-:W-:Y:S01]  /*1580*/  IMAD.HI.U32 R8, R6, R10, RZ ;  /* 0x0000000a06087227 */ /* 0x000fe200078e00ff */
[----:B------:R-:W-:-:S02]  /*1590*/  ISETP.GT.U32.AND P0, PT, R3, R18, PT ;  /* 0x000000120300720c */ /* 0x000fc40003f04070 */
[----:B------:R-:W-:Y:S01]  /*15a0*/  IABS R24, R19 ;  /* 0x0000001300187213 */ /* 0x000fe20000000000 */
[----:B------:R-:W-:Y:S01]  /*15b0*/  @!P4 IMAD.MOV R16, RZ, RZ, -R16 ;  /* 0x000000ffff10c224 */ /* 0x000fe200078e0a10 */
[----:B------:R-:W-:Y:S01]  /*15c0*/  ISETP.GT.U32.AND P4, PT, R3, R4, PT ;  /* 0x000000040300720c */ /* 0x000fe20003f84070 */
[----:B------:R-:W-:Y:S02]  /*15d0*/  IMAD.MOV R8, RZ, RZ, -R8 ;  /* 0x000000ffff087224 */ /* 0x000fe400078e0a08 */
[----:B------:R-:W-:Y:S01]  /*15e0*/  @!P1 IMAD.MOV R17, RZ, RZ, -R17 ;  /* 0x000000ffff119224 */ /* 0x000fe200078e0a11 */
[----:B------:R-:W-:Y:S01]  /*15f0*/  ISETP.GE.AND P1, PT, R25, RZ, PT ;  /* 0x000000ff1900720c */ /* 0x000fe20003f26270 */
[----:B------:R-:W-:Y:S01]  /*1600*/  IMAD R10, R3, R8, R10 ;  /* 0x00000008030a7224 */ /* 0x000fe200078e020a */
[----:B------:R-:W-:Y:S01]  /*1610*/  LOP3.LUT R8, R0, 0x90, RZ, 0xfc, !PT ;  /* 0x0000009000087812 */ /* 0x000fe200078efcff */
[--C-:B------:R-:W-:Y:S01]  /*1620*/  @!P2 IMAD.IADD R9, R9, 0x1, -R3.reuse ;  /* 0x000000010909a824 */ /* 0x100fe200078e0a03 */
[----:B------:R-:W-:Y:S01]  /*1630*/  IABS R25, R25 ;  /* 0x0000001900197213 */ /* 0x000fe20000000000 */
[--C-:B------:R-:W-:Y:S01]  /*1640*/  @!P0 IMAD.IADD R18, R18, 0x1, -R3.reuse ;  /* 0x0000000112128824 */ /* 0x100fe200078e0a03 */
[C---:B------:R-:W-:Y:S01]  /*1650*/  ISETP.GT.U32.AND P0, PT, R3.reuse, R10, PT ;  /* 0x0000000a0300720c */ /* 0x040fe20003f04070 */
[----:B------:R-:W-:Y:S01]  /*1660*/  IMAD.HI.U32 R20, R6, R24, RZ ;  /* 0x0000001806147227 */ /* 0x000fe200078e00ff */
[----:B------:R-:W-:Y:S01]  /*1670*/  ISETP.GT.U32.AND P2, PT, R3, R9, PT ;  /* 0x000000090300720c */ /* 0x000fe20003f44070 */
[----:B------:R-:W-:Y:S01]  /*1680*/  STL [R1+0x4ec], R16 ;  /* 0x0004ec1001007387 */ /* 0x000fe20000100800 */
[----:B------:R-:W-:Y:S01]  /*1690*/  IABS R22, R8 ;  /* 0x0000000800167213 */ /* 0x000fe20000000000 */
[----:B------:R-:W-:-:S02]  /*16a0*/  @!P4 IMAD.IADD R4, R4, 0x1, -R3 ;  /* 0x000000010404c824 */ /* 0x000fc400078e0a03 */
[----:B------:R-:W-:Y:S01]  /*16b0*/  @!P5 IMAD.MOV R18, RZ, RZ, -R18 ;  /* 0x000000ffff12d224 */ /* 0x000fe200078e0a12 */
[----:B------:R-:W-:Y:S01]  /*16c0*/  ISETP.GE.AND P5, PT, R23, RZ, PT ;  /* 0x000000ff1700720c */ /* 0x000fe20003fa6270 */
[----:B------:R-:W-:Y:S01]  /*16d0*/  IMAD.HI.U32 R26, R6, R22, RZ ;  /* 0x00000016061a7227 */ /* 0x000fe200078e00ff */
[----:B------:R-:W-:-:S03]  /*16e0*/  ISETP.GT.U32.AND P4, PT, R3, R4, PT ;  /* 0x000000040300720c */ /* 0x000fc60003f84070 */
[----:B------:R-:W-:Y:S02]  /*16f0*/  @!P0 IMAD.IADD R10, R10, 0x1, -R3 ;  /* 0x000000010a0a8824 */ /* 0x000fe400078e0a03 */
[----:B------:R-:W-:Y:S02]  /*1700*/  IMAD.MOV R23, RZ, RZ, -R26 ;  /* 0x000000ffff177224 */ /* 0x000fe400078e0a1a */
[----:B------:R-:W-:Y:S01]  /*1710*/  IMAD.HI.U32 R21, R6, R25, RZ ;  /* 0x0000001906157227 */ /* 0x000fe200078e00ff */
[----:B------:R-:W-:-:S03]  /*1720*/  ISETP.GT.U32.AND P0, PT, R3, R10, PT ;  /* 0x0000000a0300720c */ /* 0x000fc60003f04070 */
[----:B------:R-:W-:Y:S01]  /*1730*/  @!P2 IMAD.IADD R9, R9, 0x1, -R3 ;  /* 0x000000010909a824 */ /* 0x000fe200078e0a03 */
[----:B------:R-:W-:Y:S01]  /*1740*/  ISETP.GE.AND P2, PT, R8, RZ, PT ;  /* 0x000000ff0800720c */ /* 0x000fe20003f46270 */
[C---:B------:R-:W-:Y:S02]  /*1750*/  IMAD R8, R3.reuse, R23, R22 ;  /* 0x0000001703087224 */ /* 0x040fe400078e0216 */
[----:B------:R-:W-:Y:S02]  /*1760*/  IMAD.MOV R21, RZ, RZ, -R21 ;  /* 0x000000ffff157224 */ /* 0x000fe400078e0a15 */
[----:B------:R-:W-:Y:S01]  /*1770*/  @!P4 IMAD.IADD R4, R4, 0x1, -R3 ;  /* 0x000000010404c824 */ /* 0x000fe200078e0a03 */
[C---:B------:R-:W-:Y:S01]  /*1780*/  ISETP.GT.U32.AND P4, PT, R3.reuse, R8, PT ;  /* 0x000000080300720c */ /* 0x040fe20003f84070 */
[----:B------:R-:W-:Y:S01]  /*1790*/  IMAD.MOV.U32 R5, RZ, RZ, R9 ;  /* 0x000000ffff057224 */ /* 0x000fe200078e0009 */
[----:B------:R-:W-:Y:S01]  /*17a0*/  LOP3.LUT R9, R0, 0x70, RZ, 0xfc, !PT ;  /* 0x0000007000097812 */ /* 0x000fe200078efcff */
[----:B------:R-:W-:-:S02]  /*17b0*/  IMAD R25, R3, R21, R25 ;  /* 0x0000001503197224 */ /* 0x000fc400078e0219 */
[----:B------:R-:W-:Y:S01]  /*17c0*/  IMAD.MOV.U32 R2, RZ, RZ, R4 ;  /* 0x000000ffff027224 */ /* 0x000fe200078e0004 */
[----:B------:R-:W-:Y:S01]  /*17d0*/  LOP3.LUT R4, R0, 0x60, RZ, 0xfc, !PT ;  /* 0x0000006000047812 */ /* 0x000fe200078efcff */
[----:B------:R-:W-:Y:S02]  /*17e0*/  @!P3 IMAD.MOV R5, RZ, RZ, -R5 ;  /* 0x000000ffff05b224 */ /* 0x000fe400078e0a05 */
[----:B------:R-:W-:Y:S01]  /*17f0*/  @!P5 IMAD.MOV R2, RZ, RZ, -R2 ;  /* 0x000000ffff02d224 */ /* 0x000fe200078e0a02 */
[C---:B------:R-:W-:Y:S01]  /*1800*/  ISETP.GT.U32.AND P5, PT, R3.reuse, R25, PT ;  /* 0x000000190300720c */ /* 0x040fe20003fa4070 */
[----:B------:R-:W-:Y:S01]  /*1810*/  IMAD.MOV R20, RZ, RZ, -R20 ;  /* 0x000000ffff147224 */ /* 0x000fe200078e0a14 */
[----:B------:R-:W-:Y:S01]  /*1820*/  STL [R1+0x1c], R5 ;  /* 0x00001c0501007387 */ /* 0x000fe20000100800 */
[--C-:B------:R-:W-:Y:S02]  /*1830*/  @!P0 IMAD.IADD R10, R10, 0x1, -R3.reuse ;  /* 0x000000010a0a8824 */ /* 0x100fe400078e0a03 */
[----:B------:R-:W-:Y:S01]  /*1840*/  IMAD R24, R3, R20, R24 ;  /* 0x0000001403187224 */ /* 0x000fe200078e0218 */
[----:B------:R0:W-:Y:S01]  /*1850*/  STL [R1+0x24], R2 ;  /* 0x0000240201007387 */ /* 0x0001e20000100800 */
[----:B------:R-:W-:Y:S01]  /*1860*/  @!P4 IMAD.IADD R8, R8, 0x1, -R3 ;  /* 0x000000010808c824 */ /* 0x000fe200078e0a03 */
[----:B------:R-:W-:Y:S01]  /*1870*/  IABS R20, R9 ;  /* 0x0000000900147213 */ /* 0x000fe20000000000 */
[----:B------:R-:W-:-:S02]  /*1880*/  VIADD R22, R7, 0x78 ;  /* 0x0000007807167836 */ /* 0x000fc40000000000 */
[----:B------:R-:W-:Y:S01]  /*1890*/  VIADD R21, R7, 0x68 ;  /* 0x0000006807157836 */ /* 0x000fe20000000000 */
[----:B------:R-:W-:Y:S01]  /*18a0*/  ISETP.GT.U32.AND P4, PT, R3, R8, PT ;  /* 0x000000080300720c */ /* 0x000fe20003f84070 */
[----:B------:R-:W-:Y:S01]  /*18b0*/  @!P5 IMAD.IADD R25, R25, 0x1, -R3 ;  /* 0x000000011919d824 */ /* 0x000fe200078e0a03 */
[----:B------:R-:W-:Y:S01]  /*18c0*/  ISETP.GE.AND P3, PT, R22, RZ, PT ;  /* 0x000000ff1600720c */ /* 0x000fe20003f66270 */
[C---:B------:R-:W-:Y:S01]  /*18d0*/  IMAD.HI.U32 R23, R6.reuse, R20, RZ ;  /* 0x0000001406177227 */ /* 0x040fe200078e00ff */
[----:B------:R-:W-:Y:S02]  /*18e0*/  IABS R22, R22 ;  /* 0x0000001600167213 */ /* 0x000fe40000000000 */
[----:B------:R-:W-:Y:S01]  /*18f0*/  ISETP.GT.U32.AND P5, PT, R3, R25, PT ;  /* 0x000000190300720c */ /* 0x000fe20003fa4070 */
[----:B0-----:R-:W-:Y:S01]  /*1900*/  IMAD.MOV.U32 R2, RZ, RZ, R10 ;  /* 0x000000ffff027224 */ /* 0x001fe200078e000a */
[----:B------:R-:W-:Y:S01]  /*1910*/  ISETP.GE.AND P0, PT, R21, RZ, PT ;  /* 0x000000ff1500720c */ /* 0x000fe20003f06270 */
[----:B------:R-:W-:Y:S01]  /*1920*/  IMAD.HI.U32 R26, R6, R22, RZ ;  /* 0x00000016061a7227 */ /* 0x000fe200078e00ff */
[----:B------:R-:W-:-:S03]  /*1930*/  IABS R21, R21 ;  /* 0x0000001500157213 */ /* 0x000fc60000000000 */
[----:B------:R-:W-:Y:S01]  /*1940*/  @!P6 IMAD.MOV R2, RZ, RZ, -R2 ;  /* 0x000000ffff02e224 */ /* 0x000fe200078e0a02 */
[----:B------:R-:W-:Y:S01]  /*1950*/  ISETP.GT.U32.AND P6, PT, R3, R24, PT ;  /* 0x000000180300720c */ /* 0x000fe20003fc4070 */
[----:B------:R-:W-:Y:S02]  /*1960*/  IMAD.MOV R26, RZ, RZ, -R26 ;  /* 0x000000ffff1a7224 */ /* 0x000fe400078e0a1a */
[--C-:B------:R-:W-:Y:S01]  /*1970*/  @!P4 IMAD.IADD R8, R8, 0x1, -R3.reuse ;  /* 0x000000010808c824 */ /* 0x100fe200078e0a03 */
[----:B------:R-:W-:Y:S01]  /*1980*/  ISETP.GE.AND P4, PT, R19, RZ, PT ;  /* 0x000000ff1300720c */ /* 0x000fe20003f86270 */
[----:B------:R-:W-:Y:S01]  /*1990*/  IMAD R19, R3, R26, R22 ;  /* 0x0000001a03137224 */ /* 0x000fe200078e0216 */
[----:B------:R-:W-:Y:S01]  /*19a0*/  IABS R22, R4 ;  /* 0x0000000400167213 */ /* 0x000fe20000000000 */
[----:B------:R-:W-:Y:S01]  /*19b0*/  @!P5 IMAD.IADD R25, R25, 0x1, -R3 ;  /* 0x000000011919d824 */ /* 0x000fe200078e0a03 */
[----:B------:R0:W-:Y:S01]  /*19c0*/  STL [R1+0x28], R2 ;  /* 0x0000280201007387 */ /* 0x0001e20000100800 */
[----:B------:R-:W-:Y:S01]  /*19d0*/  IMAD.MOV R23, RZ, RZ, -R23 ;  /* 0x000000ffff177224 */ /* 0x000fe200078e0a17 */
[----:B------:R-:W-:Y:S01]  /*19e0*/  ISETP.GT.U32.AND P5, PT, R3, R19, PT ;  /* 0x000000130300720c */ /* 0x000fe20003fa4070 */
[----:B------:R-:W-:-:S02]  /*19f0*/  IMAD.MOV.U32 R5, RZ, RZ, R8 ;  /* 0x000000ffff057224 */ /* 0x000fc400078e0008 */
[----:B------:R-:W-:Y:S02]  /*1a00*/  @!P6 IMAD.IADD R24, R24, 0x1, -R3 ;  /* 0x000000011818e824 */ /* 0x000fe400078e0a03 */
[C---:B------:R-:W-:Y:S02]  /*1a10*/  IMAD R20, R3.reuse, R23, R20 ;  /* 0x0000001703147224 */ /* 0x040fe400078e0214 */
[----:B------:R-:W-:Y:S01]  /*1a20*/  IMAD.HI.U32 R8, R6, R22, RZ ;  /* 0x0000001606087227 */ /* 0x000fe200078e00ff */
[----:B------:R-:W-:-:S03]  /*1a30*/  ISETP.GT.U32.AND P6, PT, R3, R24, PT ;  /* 0x000000180300720c */ /* 0x000fc60003fc4070 */
[----:B0-----:R-:W-:Y:S02]  /*1a40*/  IMAD.MOV.U32 R2, RZ, RZ, R25 ;  /* 0x000000ffff027224 */ /* 0x001fe400078e0019 */
[----:B------:R-:W-:Y:S01]  /*1a50*/  @!P2 IMAD.MOV R5, RZ, RZ, -R5 ;  /* 0x000000ffff05a224 */ /* 0x000fe200078e0a05 */
[----:B------:R-:W-:Y:S01]  /*1a60*/  ISETP.GT.U32.AND P2, PT, R3, R20, PT ;  /* 0x000000140300720c */ /* 0x000fe20003f44070 */
[----:B------:R-:W-:Y:S02]  /*1a70*/  @!P1 IMAD.MOV R2, RZ, RZ, -R2 ;  /* 0x000000ffff029224 */ /* 0x000fe400078e0a02 */
[----:B------:R-:W-:Y:S01]  /*1a80*/  IMAD.MOV R8, RZ, RZ, -R8 ;  /* 0x000000ffff087224 */ /* 0x000fe200078e0a08 */
[----:B------:R0:W-:Y:S01]  /*1a90*/  STL [R1+0x10], R5 ;  /* 0x0000100501007387 */ /* 0x0001e20000100800 */
[--C-:B------:R-:W-:Y:S02]  /*1aa0*/  @!P5 IMAD.IADD R19, R19, 0x1, -R3.reuse ;  /* 0x000000011313d824 */ /* 0x100fe400078e0a03 */
[----:B------:R-:W-:Y:S01]  /*1ab0*/  @!P6 IMAD.IADD R24, R24, 0x1, -R3 ;  /* 0x000000011818e824 */ /* 0x000fe200078e0a03 */
[----:B------:R2:W-:Y:S01]  /*1ac0*/  STL [R1+0x14], R2 ;  /* 0x0000140201007387 */ /* 0x0005e20000100800 */
[C---:B------:R-:W-:Y:S01]  /*1ad0*/  IMAD R22, R3.reuse, R8, R22 ;  /* 0x0000000803167224 */ /* 0x040fe200078e0216 */
[----:B------:R-:W-:Y:S01]  /*1ae0*/  ISETP.GT.U32.AND P5, PT, R3, R19, PT ;  /* 0x000000130300720c */ /* 0x000fe20003fa4070 */
[----:B------:R-:W-:Y:S01]  /*1af0*/  VIADD R23, R7, 0x58 ;  /* 0x0000005807177836 */ /* 0x000fe20000000000 */
[----:B------:R-:W-:Y:S01]  /*1b00*/  LOP3.LUT R8, R0, 0x50, RZ, 0xfc, !PT ;  /* 0x0000005000087812 */ /* 0x000fe200078efcff */
[----:B------:R-:W-:Y:S01]  /*1b10*/  IMAD.HI.U32 R10, R6, R21, RZ ;  /* 0x00000015060a7227 */ /* 0x000fe200078e00ff */
[----:B0-----:R-:W-:-:S02]  /*1b20*/  LOP3.LUT R5, R0, 0x30, RZ, 0xfc, !PT ;  /* 0x0000003000057812 */ /* 0x001fc400078efcff */
[----:B------:R-:W-:Y:S01]  /*1b30*/  ISETP.GE.AND P1, PT, R23, RZ, PT ;  /* 0x000000ff1700720c */ /* 0x000fe20003f26270 */
[----:B------:R-:W-:Y:S01]  /*1b40*/  IMAD.MOV R10, RZ, RZ, -R10 ;  /* 0x000000ffff0a7224 */ /* 0x000fe200078e0a0a */
[----:B------:R-:W-:Y:S01]  /*1b50*/  IABS R23, R23 ;  /* 0x0000001700177213 */ /* 0x000fe20000000000 */
[----:B--2---:R-:W-:Y:S01]  /*1b60*/  IMAD.MOV.U32 R2, RZ, RZ, R24 ;  /* 0x000000ffff027224 */ /* 0x004fe200078e0018 */
[----:B------:R-:W-:Y:S01]  /*1b70*/  IABS R24, R8 ;  /* 0x0000000800187213 */ /* 0x000fe20000000000 */
[----:B------:R-:W-:Y:S01]  /*1b80*/  @!P2 IMAD.IADD R20, R20, 0x1, -R3 ;  /* 0x000000011414a824 */ /* 0x000fe200078e0a03 */
[----:B------:R-:W-:Y:S01]  /*1b90*/  IABS R28, R5 ;  /* 0x00000005001c7213 */ /* 0x000fe20000000000 */
[----:B------:R-:W-:Y:S01]  /*1ba0*/  @!P4 IMAD.MOV R2, RZ, RZ, -R2 ;  /* 0x000000ffff02c224 */ /* 0x000fe200078e0a02 */
[C---:B------:R-:W-:Y:S01]  /*1bb0*/  ISETP.GT.U32.AND P4, PT, R3.reuse, R22, PT ;  /* 0x000000160300720c */ /* 0x040fe20003f84070 */
[C---:B------:R-:W-:Y:S01]  /*1bc0*/  IMAD R21, R3.reuse, R10, R21 ;  /* 0x0000000a03157224 */ /* 0x040fe200078e0215 */
[----:B------:R-:W-:Y:S01]  /*1bd0*/  ISETP.GT.U32.AND P2, PT, R3, R20, PT ;  /* 0x000000140300720c */ /* 0x000fe20003f44070 */
[----:B------:R-:W-:-:S03]  /*1be0*/  IMAD.HI.U32 R26, R6, R23, RZ ;  /* 0x00000017061a7227 */ /* 0x000fc600078e00ff */
[----:B------:R-:W-:Y:S01]  /*1bf0*/  ISETP.GT.U32.AND P6, PT, R3, R21, PT ;  /* 0x000000150300720c */ /* 0x000fe20003fc4070 */
[----:B------:R-:W-:Y:S01]  /*1c00*/  @!P5 IMAD.IADD R19, R19, 0x1, -R3 ;  /* 0x000000011313d824 */ /* 0x000fe200078e0a03 */
[----:B------:R-:W-:Y:S01]  /*1c10*/  ISETP.GE.AND P5, PT, R9, RZ, PT ;  /* 0x000000ff0900720c */ /* 0x000fe20003fa6270 */
[----:B------:R-:W-:Y:S02]  /*1c20*/  IMAD.MOV R26, RZ, RZ, -R26 ;  /* 0x000000ffff1a7224 */ /* 0x000fe400078e0a1a */
[----:B------:R-:W-:Y:S02]  /*1c30*/  @!P3 IMAD.MOV R19, RZ, RZ, -R19 ;  /* 0x000000ffff13b224 */ /* 0x000fe400078e0a13 */
[----:B------:R-:W-:Y:S02]  /*1c40*/  @!P4 IMAD.IADD R22, R22, 0x1, -R3 ;  /* 0x000000011616c824 */ /* 0x000fe400078e0a03 */
[C---:B------:R-:W-:Y:S02]  /*1c50*/  IMAD R23, R3.reuse, R26, R23 ;  /* 0x0000001a03177224 */ /* 0x040fe400078e0217 */
[----:B------:R-:W-:Y:S01]  /*1c60*/  IMAD.HI.U32 R9, R6, R24, RZ ;  /* 0x0000001806097227 */ /* 0x000fe200078e00ff */
[----:B------:R-:W-:-:S03]  /*1c70*/  ISETP.GT.U32.AND P3, PT, R3, R22, PT ;  /* 0x000000160300720c */ /* 0x000fc60003f64070 */
[----:B------:R-:W-:Y:S01]  /*1c80*/  @!P2 IMAD.IADD R20, R20, 0x1, -R3 ;  /* 0x000000011414a824 */ /* 0x000fe200078e0a03 */
[----:B------:R-:W-:Y:S01]  /*1c90*/  ISETP.GT.U32.AND P2, PT, R3, R23, PT ;  /* 0x000000170300720c */ /* 0x000fe20003f44070 */
[----:B------:R-:W-:Y:S02]  /*1ca0*/  IMAD.MOV R9, RZ, RZ, -R9 ;  /* 0x000000ffff097224 */ /* 0x000fe400078e0a09 */
[--C-:B------:R-:W-:Y:S02]  /*1cb0*/  @!P6 IMAD.IADD R21, R21, 0x1, -R3.reuse ;  /* 0x000000011515e824 */ /* 0x100fe400078e0a03 */
[----:B------:R-:W-:Y:S01]  /*1cc0*/  IMAD R24, R3, R9, R24 ;  /* 0x0000000903187224 */ /* 0x000fe200078e0218 */
[----:B------:R-:W-:Y:S01]  /*1cd0*/  IABS R9, R11 ;  /* 0x0000000b00097213 */ /* 0x000fe20000000000 */
[----:B------:R-:W-:Y:S01]  /*1ce0*/  VIADD R10, R7, 0x48 ;  /* 0x00000048070a7836 */ /* 0x000fe20000000000 */
[C---:B------:R-:W-:Y:S01]  /*1cf0*/  ISETP.GT.U32.AND P6, PT, R3.reuse, R21, PT ;  /* 0x000000150300720c */ /* 0x040fe20003fc4070 */
[--C-:B------:R-:W-:Y:S01]  /*1d00*/  @!P3 IMAD.IADD R22, R22, 0x1, -R3.reuse ;  /* 0x000000011616b824 */ /* 0x100fe200078e0a03 */
[----:B------:R-:W-:Y:S01]  /*1d10*/  ISETP.GT.U32.AND P3, PT, R3, R24, PT ;  /* 0x000000180300720c */ /* 0x000fe20003f64070 */
[----:B------:R-:W-:Y:S01]  /*1d20*/  @!P5 IMAD.MOV R20, RZ, RZ, -R20 ;  /* 0x000000ffff14d224 */ /* 0x000fe200078e0a14 */
[----:B------:R-:W-:Y:S01]  /*1d30*/  ISETP.GE.AND P5, PT, R4, RZ, PT ;  /* 0x000000ff0400720c */ /* 0x000fe20003fa6270 */
[----:B------:R-:W-:Y:S01]  /*1d40*/  @!P2 IMAD.IADD R23, R23, 0x1, -R3 ;  /* 0x000000011717a824 */ /* 0x000fe200078e0a03 */
[----:B------:R-:W-:Y:S01]  /*1d50*/  IABS R25, R10 ;  /* 0x0000000a00197213 */ /* 0x000fe20000000000 */
[C---:B------:R-:W-:Y:S01]  /*1d60*/  VIADD R27, R7.reuse, 0x38 ;  /* 0x00000038071b7836 */ /* 0x040fe20000000000 */
[----:B------:R-:W-:Y:S01]  /*1d70*/  LOP3.LUT R4, R0, 0x40, RZ, 0xfc, !PT ;  /* 0x0000004000047812 */ /* 0x000fe200078efcff */
[----:B------:R-:W-:Y:S01]  /*1d80*/  VIADD R14, R7, 0x8 ;  /* 0x00000008070e7836 */ /* 0x000fe20000000000 */
[----:B------:R-:W-:-:S02]  /*1d90*/  ISETP.GT.U32.AND P2, PT, R3, R23, PT ;  /* 0x000000170300720c */ /* 0x000fc40003f44070 */
[----:B------:R-:W-:Y:S01]  /*1da0*/  ISETP.GE.AND P4, PT, R10, RZ, PT ;  /* 0x000000ff0a00720c */ /* 0x000fe20003f86270 */
[--C-:B------:R-:W-:Y:S01]  /*1db0*/  @!P6 IMAD.IADD R21, R21, 0x1, -R3.reuse ;  /* 0x000000011515e824 */ /* 0x100fe200078e0a03 */
[----:B------:R-:W-:Y:S01]  /*1dc0*/  IABS R26, R4 ;  /* 0x00000004001a7213 */ /* 0x000fe20000000000 */
[----:B------:R-:W-:Y:S01]  /*1dd0*/  @!P3 IMAD.IADD R24, R24, 0x1, -R3 ;  /* 0x000000011818b824 */ /* 0x000fe200078e0a03 */
[----:B------:R-:W-:Y:S01]  /*1de0*/  ISETP.GE.AND P6, PT, R8, RZ, PT ;  /* 0x000000ff0800720c */ /* 0x000fe20003fc6270 */
[----:B------:R-:W-:-:S03]  /*1df0*/  IMAD.HI.U32 R10, R6, R25, RZ ;  /* 0x00000019060a7227 */ /* 0x000fc600078e00ff */
[----:B------:R-:W-:Y:S01]  /*1e00*/  ISETP.GT.U32.AND P3, PT, R3, R24, PT ;  /* 0x000000180300720c */ /* 0x000fe20003f64070 */
[----:B------:R-:W-:Y:S01]  /*1e10*/  @!P0 IMAD.MOV R21, RZ, RZ, -R21 ;  /* 0x000000ffff158224 */ /* 0x000fe200078e0a15 */
[----:B------:R-:W-:Y:S01]  /*1e20*/  ISETP.GE.AND P0, PT, R4, RZ, PT ;  /* 0x000000ff0400720c */ /* 0x000fe20003f06270 */
[----:B------:R-:W-:Y:S02]  /*1e30*/  IMAD.MOV R10, RZ, RZ, -R10 ;  /* 0x000000ffff0a7224 */ /* 0x000fe400078e0a0a */
[----:B------:R-:W-:-:S04]  /*1e40*/  IMAD.HI.U32 R4, R6, R26, RZ ;  /* 0x0000001a06047227 */ /* 0x000fc800078e00ff */
[----:B------:R-:W-:Y:S02]  /*1e50*/  IMAD R25, R3, R10, R25 ;  /* 0x0000000a03197224 */ /* 0x000fe400078e0219 */
[----:B------:R-:W-:Y:S02]  /*1e60*/  @!P2 IMAD.IADD R23, R23, 0x1, -R3 ;  /* 0x000000011717a824 */ /* 0x000fe400078e0a03 */
[----:B------:R-:W-:Y:S02]  /*1e70*/  IMAD.MOV R4, RZ, RZ, -R4 ;  /* 0x000000ffff047224 */ /* 0x000fe400078e0a04 */
[----:B------:R-:W-:Y:S01]  /*1e80*/  @!P1 IMAD.MOV R23, RZ, RZ, -R23 ;  /* 0x000000ffff179224 */ /* 0x000fe200078e0a17 */
[C---:B------:R-:W-:Y:S01]  /*1e90*/  ISETP.GT.U32.AND P1, PT, R3.reuse, R25, PT ;  /* 0x000000190300720c */ /* 0x040fe20003f24070 */
[----:B------:R-:W-:Y:S02]  /*1ea0*/  IMAD R26, R3, R4, R26 ;  /* 0x00000004031a7224 */ /* 0x000fe400078e021a */
[----:B------:R-:W-:-:S02]  /*1eb0*/  @!P3 IMAD.IADD R24, R24, 0x1, -R3 ;  /* 0x000000011818b824 */ /* 0x000fc400078e0a03 */
[----:B------:R-:W-:Y:S01]  /*1ec0*/  VIADD R8, R7, 0x28 ;  /* 0x0000002807087836 */ /* 0x000fe20000000000 */
[----:B------:R-:W-:Y:S01]  /*1ed0*/  ISETP.GT.U32.AND P3, PT, R3, R26, PT ;  /* 0x0000001a0300720c */ /* 0x000fe20003f64070 */
[----:B------:R-:W-:Y:S01]  /*1ee0*/  @!P5 IMAD.MOV R22, RZ, RZ, -R22 ;  /* 0x000000ffff16d224 */ /* 0x000fe200078e0a16 */
[----:B------:R-:W-:Y:S01]  /*1ef0*/  ISETP.GE.AND P5, PT, R27, RZ, PT ;  /* 0x000000ff1b00720c */ /* 0x000fe20003fa6270 */
[----:B------:R-:W-:Y:S01]  /*1f00*/  IMAD.HI.U32 R4, R6, R28, RZ ;  /* 0x0000001c06047227 */ /* 0x000fe200078e00ff */
[----:B------:R-:W-:Y:S02]  /*1f10*/  ISETP.GE.AND P2, PT, R8, RZ, PT ;  /* 0x000000ff0800720c */ /* 0x000fe40003f46270 */
[----:B------:R-:W-:Y:S01]  /*1f20*/  IABS R8, R8 ;  /* 0x0000000800087213 */ /* 0x000fe20000000000 */
[----:B------:R-:W-:Y:S01]  /*1f30*/  @!P1 IMAD.IADD R25, R25, 0x1, -R3 ;  /* 0x0000000119199824 */ /* 0x000fe200078e0a03 */
[----:B------:R-:W-:Y:S01]  /*1f40*/  IABS R27, R27 ;  /* 0x0000001b001b7213 */ /* 0x000fe20000000000 */
[----:B------:R-:W-:-:S02]  /*1f50*/  IMAD.MOV R4, RZ, RZ, -R4 ;  /* 0x000000ffff047224 */ /* 0x000fc400078e0a04 */
[----:B------:R-:W-:Y:S01]  /*1f60*/  IMAD.MOV.U32 R12, RZ, RZ, R8 ;  /* 0x000000ffff0c7224 */ /* 0x000fe200078e0008 */
[----:B------:R-:W-:Y:S01]  /*1f70*/  ISETP.GT.U32.AND P1, PT, R3, R25, PT ;  /* 0x000000190300720c */ /* 0x000fe20003f24070 */
[----:B------:R-:W-:Y:S02]  /*1f80*/  @!P3 IMAD.IADD R26, R26, 0x1, -R3 ;  /* 0x000000011a1ab824 */ /* 0x000fe400078e0a03 */
[----:B------:R-:W-:-:S03]  /*1f90*/  IMAD.HI.U32 R8, R6, R27, RZ ;  /* 0x0000001b06087227 */ /* 0x000fc600078e00ff */
[----:B------:R-:W-:Y:S01]  /*1fa0*/  ISETP.GT.U32.AND P3, PT, R3, R26, PT ;  /* 0x0000001a0300720c */ /* 0x000fe20003f64070 */
[----:B------:R-:W-:-:S04]  /*1fb0*/  IMAD.HI.U32 R10, R6, R12, RZ ;  /* 0x0000000c060a7227 */ /* 0x000fc800078e00ff */
[----:B------:R-:W-:Y:S02]  /*1fc0*/  IMAD.MOV R8, RZ, RZ, -R8 ;  /* 0x000000ffff087224 */ /* 0x000fe400078e0a08 */
[----:B------:R-:W-:Y:S02]  /*1fd0*/  IMAD.MOV R10, RZ, RZ, -R10 ;  /* 0x000000ffff0a7224 */ /* 0x000fe400078e0a0a */
[C---:B------:R-:W-:Y:S02]  /*1fe0*/  IMAD R27, R3.reuse, R8, R27 ;  /* 0x00000008031b7224 */ /* 0x040fe400078e021b */
[C---:B------:R-:W-:Y:S02]  /*1ff0*/  IMAD R28, R3.reuse, R4, R28 ;  /* 0x00000004031c7224 */ /* 0x040fe400078e021c */
[----:B------:R-:W-:Y:S02]  /*2000*/  IMAD R10, R3, R10, R12 ;  /* 0x0000000a030a7224 */ /* 0x000fe400078e020c */
[----:B------:R-:W-:Y:S01]  /*2010*/  @!P1 IMAD.IADD R25, R25, 0x1, -R3 ;  /* 0x0000000119199824 */ /* 0x000fe200078e0a03 */
[----:B------:R-:W-:Y:S01]  /*2020*/  ISETP.GT.U32.AND P1, PT, R3, R27, PT ;  /* 0x0000001b0300720c */ /* 0x000fe20003f24070 */
[----:B------:R-:W-:-:S04]  /*2030*/  IMAD.HI.U32 R8, R6, R9, RZ ;  /* 0x0000000906087227 */ /* 0x000fc800078e00ff */
[----:B------:R-:W-:Y:S02]  /*2040*/  VIADD R12, R7, 0x18 ;  /* 0x00000018070c7836 */ /* 0x000fe40000000000 */
[----:B------:R-:W-:Y:S01]  /*2050*/  @!P4 IMAD.MOV R25, RZ, RZ, -R25 ;  /* 0x000000ffff19c224 */ /* 0x000fe200078e0a19 */
[C---:B------:R-:W-:Y:S01]  /*2060*/  ISETP.GT.U32.AND P4, PT, R3.reuse, R28, PT ;  /* 0x0000001c0300720c */ /* 0x040fe20003f84070 */
[----:B------:R-:W-:Y:S01]  /*2070*/  @!P3 IMAD.IADD R26, R26, 0x1, -R3 ;  /* 0x000000011a1ab824 */ /* 0x000fe200078e0a03 */
[C---:B------:R-:W-:Y:S01]  /*2080*/  ISETP.GT.U32.AND P3, PT, R3.reuse, R10, PT ;  /* 0x0000000a0300720c */ /* 0x040fe20003f64070 */
[----:B------:R-:W-:Y:S01]  /*2090*/  IMAD.MOV R4, RZ, RZ, -R8 ;  /* 0x000000ffff047224 */ /* 0x000fe200078e0a08 */
[----:B------:R-:W-:Y:S01]  /*20a0*/  IABS R8, R12 ;  /* 0x0000000c00087213 */ /* 0x000fe20000000000 */
[----:B------:R-:W-:Y:S01]  /*20b0*/  @!P6 IMAD.MOV R24, RZ, RZ, -R24 ;  /* 0x000000ffff18e224 */ /* 0x000fe200078e0a18 */
[----:B------:R-:W-:Y:S01]  /*20c0*/  ISETP.GE.AND P6, PT, R12, RZ, PT ;  /* 0x000000ff0c00720c */ /* 0x000fe20003fc6270 */
[----:B------:R-:W-:Y:S01]  /*20d0*/  IMAD R9, R3, R4, R9 ;  /* 0x0000000403097224 */ /* 0x000fe200078e0209 */
[----:B------:R-:W-:Y:S01]  /*20e0*/  IABS R4, R14 ;  /* 0x0000000e00047213 */ /* 0x000fe20000000000 */
[----:B------:R-:W-:Y:S01]  /*20f0*/  IMAD.HI.U32 R7, R6, R8, RZ ;  /* 0x0000000806077227 */ /* 0x000fe200078e00ff */
[----:B------:R-:W-:-:S03]  /*2100*/  IABS R12, R0 ;  /* 0x00000000000c7213 */ /* 0x000fc60000000000 */
[----:B------:R-:W-:Y:S01]  /*2110*/  @!P1 IMAD.IADD R27, R27, 0x1, -R3 ;  /* 0x000000011b1b9824 */ /* 0x000fe200078e0a03 */
[C---:B------:R-:W-:Y:S01]  /*2120*/  ISETP.GT.U32.AND P1, PT, R3.reuse, R9, PT ;  /* 0x000000090300720c */ /* 0x040fe20003f24070 */
[----:B------:R-:W-:Y:S01]  /*2130*/  IMAD.MOV.U32 R13, RZ, RZ, R4 ;  /* 0x000000ffff0d7224 */ /* 0x000fe200078e0004 */
[----:B------:R-:W-:Y:S01]  /*2140*/  IABS R4, R29 ;  /* 0x0000001d00047213 */ /* 0x000fe20000000000 */
[----:B------:R-:W-:Y:S02]  /*2150*/  IMAD.MOV R7, RZ, RZ, -R7 ;  /* 0x000000ffff077224 */ /* 0x000fe400078e0a07 */
[--C-:B------:R-:W-:Y:S01]  /*2160*/  @!P4 IMAD.IADD R28, R28, 0x1, -R3.reuse ;  /* 0x000000011c1cc824 */ /* 0x100fe200078e0a03 */
[C---:B------:R-:W-:Y:S01]  /*2170*/  ISETP.GT.U32.AND P4, PT, R3.reuse, R27, PT ;  /* 0x0000001b0300720c */ /* 0x040fe20003f84070 */
[----:B------:R-:W-:Y:S02]  /*2180*/  @!P3 IMAD.IADD R10, R10, 0x1, -R3 ;  /* 0x000000010a0ab824 */ /* 0x000fe400078e0a03 */
[----:B------:R-:W-:Y:S01]  /*2190*/  IMAD.MOV.U32 R15, RZ, RZ, R12 ;  /* 0x000000ffff0f7224 */ /* 0x000fe200078e000c */
[C---:B------:R-:W-:Y:S01]  /*21a0*/  ISETP.GT.U32.AND P3, PT, R3.reuse, R28, PT ;  /* 0x0000001c0300720c */ /* 0x040fe20003f64070 */
[----:B------:R-:W-:-:S02]  /*21b0*/  IMAD R8, R3, R7, R8 ;  /* 0x0000000703087224 */ /* 0x000fc400078e0208 */
[----:B------:R-:W-:Y:S01]  /*21c0*/  @!P0 IMAD.MOV R26, RZ, RZ, -R26 ;  /* 0x000000ffff1a8224 */ /* 0x000fe200078e0a1a */
[----:B------:R-:W-:Y:S01]  /*21d0*/  ISETP.GT.U32.AND P0, PT, R3, R10, PT ;  /* 0x0000000a0300720c */ /* 0x000fe20003f04070 */
[----:B------:R-:W-:-:S04]  /*21e0*/  IMAD.HI.U32 R7, R6, R13, RZ ;  /* 0x0000000d06077227 */ /* 0x000fc800078e00ff */
[----:B------:R-:W-:-:S04]  /*21f0*/  IMAD.HI.U32 R12, R6, R4, RZ ;  /* 0x00000004060c7227 */ /* 0x000fc800078e00ff */
[----:B------:R-:W-:-:S04]  /*2200*/  IMAD.HI.U32 R6, R6, R15, RZ ;  /* 0x0000000f06067227 */ /* 0x000fc800078e00ff */
[----:B------:R-:W-:Y:S02]  /*2210*/  IMAD.MOV R6, RZ, RZ, -R6 ;  /* 0x000000ffff067224 */ /* 0x000fe400078e0a06 */
[----:B------:R-:W-:Y:S01]  /*2220*/  @!P4 IMAD.IADD R27, R27, 0x1, -R3 ;  /* 0x000000011b1bc824 */ /* 0x000fe200078e0a03 */
[C---:B------:R-:W-:Y:S01]  /*2230*/  ISETP.GT.U32.AND P4, PT, R3.reuse, R8, PT ;  /* 0x000000080300720c */ /* 0x040fe20003f84070 */
[C---:B------:R-:W-:Y:S02]  /*2240*/  IMAD R6, R3.reuse, R6, R15 ;  /* 0x0000000603067224 */ /* 0x040fe400078e020f */
[----:B------:R-:W-:Y:S02]  /*2250*/  @!P0 IMAD.IADD R10, R10, 0x1, -R3 ;  /* 0x000000010a0a8824 */ /* 0x000fe400078e0a03 */
[----:B------:R-:W-:Y:S01]  /*2260*/  IMAD.MOV R7, RZ, RZ, -R7 ;  /* 0x000000ffff077224 */ /* 0x000fe200078e0a07 */
[----:B------:R-:W-:Y:S01]  /*2270*/  ISETP.GT.U32.AND P0, PT, R3, R6, PT ;  /* 0x000000060300720c */ /* 0x000fe20003f04070 */
[----:B------:R-:W-:-:S02]  /*2280*/  @!P1 IMAD.IADD R9, R9, 0x1, -R3 ;  /* 0x0000000109099824 */ /* 0x000fc400078e0a03 */
[C---:B------:R-:W-:Y:S02]  /*2290*/  IMAD R7, R3.reuse, R7, R13 ;  /* 0x0000000703077224 */ /* 0x040fe400078e020d */
[----:B------:R-:W0:Y:S01]  /*22a0*/  S2R R13, SR_TID.X ;  /* 0x00000000000d7919 */ /* 0x000e220000002100 */
[--C-:B------:R-:W-:Y:S01]  /*22b0*/  @!P3 IMAD.IADD R28, R28, 0x1, -R3.reuse ;  /* 0x000000011c1cb824 */ /* 0x100fe200078e0a03 */
[C---:B------:R-:W-:Y:S01]  /*22c0*/  ISETP.GT.U32.AND P1, PT, R3.reuse, R9, PT ;  /* 0x000000090300720c */ /* 0x040fe20003f24070 */
[----:B------:R-:W-:Y:S01]  /*22d0*/  @!P4 IMAD.IADD R8, R8, 0x1, -R3 ;  /* 0x000000010808c824 */ /* 0x000fe200078e0a03 */
[C---:B------:R-:W-:Y:S01]  /*22e0*/  ISETP.GT.U32.AND P3, PT, R3.reuse, R7, PT ;  /* 0x000000070300720c */ /* 0x040fe20003f64070 */
[----:B------:R-:W-:Y:S02]  /*22f0*/  IMAD.MOV R12, RZ, RZ, -R12 ;  /* 0x000000ffff0c7224 */ /* 0x000fe400078e0a0c */
[----:B------:R-:W-:Y:S02]  /*2300*/  @!P5 IMAD.MOV R27, RZ, RZ, -R27 ;  /* 0x000000ffff1bd224 */ /* 0x000fe400078e0a1b */
[----:B------:R-:W-:Y:S01]  /*2310*/  @!P0 IMAD.IADD R6, R6, 0x1, -R3 ;  /* 0x0000000106068824 */ /* 0x000fe200078e0a03 */
[C---:B------:R-:W-:Y:S01]  /*2320*/  ISETP.GT.U32.AND P0, PT, R3.reuse, R8, PT ;  /* 0x000000080300720c */ /* 0x040fe20003f04070 */
[----:B------:R-:W-:-:S03]  /*2330*/  IMAD R4, R3, R12, R4 ;  /* 0x0000000c03047224 */ /* 0x000fc600078e0204 */
[----:B------:R-:W-:Y:S01]  /*2340*/  ISETP.GT.U32.AND P5, PT, R3, R6, PT ;  /* 0x000000060300720c */ /* 0x000fe20003fa4070 */
[--C-:B------:R-:W-:Y:S01]  /*2350*/  @!P1 IMAD.IADD R9, R9, 0x1, -R3.reuse ;  /* 0x0000000109099824 */ /* 0x100fe200078e0a03 */
[----:B------:R-:W-:Y:S01]  /*2360*/  ISETP.GT.U32.AND P4, PT, R3, R4, PT ;  /* 0x000000040300720c */ /* 0x000fe20003f84070 */
[----:B------:R-:W-:Y:S01]  /*2370*/  @!P3 IMAD.IADD R7, R7, 0x1, -R3 ;  /* 0x000000010707b824 */ /* 0x000fe200078e0a03 */
[----:B------:R-:W-:Y:S02]  /*2380*/  ISETP.GE.AND P3, PT, R5, RZ, PT ;  /* 0x000000ff0500720c */ /* 0x000fe40003f66270 */
[----:B------:R-:W-:-:S03]  /*2390*/  ISETP.GE.AND P1, PT, R14, RZ, PT ;  /* 0x000000ff0e00720c */ /* 0x000fc60003f26270 */
[--C-:B------:R-:W-:Y:S01]  /*23a0*/  @!P0 IMAD.IADD R8, R8, 0x1, -R3.reuse ;  /* 0x0000000108088824 */ /* 0x100fe200078e0a03 */
[----:B------:R-:W-:Y:S02]  /*23b0*/  ISETP.GE.AND P0, PT, R0, RZ, PT ;  /* 0x000000ff0000720c */ /* 0x000fe40003f06270 */
[----:B------:R-:W2:Y:S03]  /*23c0*/  S2R R0, SR_TID.X ;  /* 0x0000000000007919 */ /* 0x000ea60000002100 */
[----:B------:R-:W-:Y:S01]  /*23d0*/  @!P4 IMAD.IADD R4, R4, 0x1, -R3 ;  /* 0x000000010404c824 */ /* 0x000fe200078e0a03 */
[----:B------:R-:W-:Y:S01]  /*23e0*/  ISETP.GT.U32.AND P4, PT, R3, R7, PT ;  /* 0x000000070300720c */ /* 0x000fe20003f84070 */
[----:B------:R-:W-:Y:S01]  /*23f0*/  @!P3 IMAD.MOV R28, RZ, RZ, -R28 ;  /* 0x000000ffff1cb224 */ /* 0x000fe200078e0a1c */
[----:B0-----:R-:W-:Y:S01]  /*2400*/  SHF.R.U32.HI R12, RZ, 0x2, R13 ;  /* 0x00000002ff0c7819 */ /* 0x001fe2000001160d */
[----:B------:R-:W-:-:S02]  /*2410*/  IMAD.SHL.U32 R15, R13, 0x40, RZ ;  /* 0x000000400d0f7824 */ /* 0x000fc400078e00ff */
[C---:B------:R-:W-:Y:S01]  /*2420*/  IMAD.SHL.U32 R5, R13.reuse, 0x8, RZ ;  /* 0x000000080d057824 */ /* 0x040fe200078e00ff */
[----:B------:R-:W-:Y:S01]  /*2430*/  SGXT.U32 R14, R12, 0x3 ;  /* 0x000000030c0e781a */ /* 0x000fe20000000000 */
[----:B------:R-:W-:Y:S01]  /*2440*/  IMAD.SHL.U32 R12, R13, 0x10, RZ ;  /* 0x000000100d0c7824 */ /* 0x000fe200078e00ff */
[----:B------:R0:W-:Y:S01]  /*2450*/  STL [R1+0x4a4], R15 ;  /* 0x0004a40f01007387 */ /* 0x0001e20000100800 */
[----:B------:R-:W-:-:S03]  /*2460*/  LOP3.LUT R16, R15, 0x1c0, RZ, 0xc0, !PT ;  /* 0x000001c00f107812 */ /* 0x000fc600078ec0ff */
[----:B------:R-:W-:Y:S01]  /*2470*/  LOP3.LUT R12, R12, 0xe00, RZ, 0xc0, !PT ;  /* 0x00000e000c0c7812 */ /* 0x000fe200078ec0ff */
[----:B------:R4:W-:Y:S01]  /*2480*/  STL [R1+0x4a0], R5 ;  /* 0x0004a00501007387 */ /* 0x0009e20000100800 */
[----:B------:R-:W-:Y:S02]  /*2490*/  ISETP.GT.U32.AND P3, PT, R3, R4, PT ;  /* 0x000000040300720c */ /* 0x000fe40003f64070 */
[----:B------:R-:W-:Y:S01]  /*24a0*/  IADD3 R12, PT, PT, R12, UR5, R16 ;  /* 0x000000050c0c7c10 */ /* 0x000fe2000fffe010 */
[----:B0-----:R-:W-:Y:S01]  /*24b0*/  IMAD.SHL.U32 R15, R13, 0x2, RZ ;  /* 0x000000020d0f7824 */ /* 0x001fe200078e00ff */
[----:B--2---:R-:W-:Y:S01]  /*24c0*/  LOP3.LUT R0, R0, 0x3, RZ, 0xc0, !PT ;  /* 0x0000000300007812 */ /* 0x004fe200078ec0ff */
[----:B------:R-:W2:Y:S01]  /*24d0*/  LDL.LU R16, [R1+0x4ec] ;  /* 0x0004ec0001107983 */ /* 0x000ea20000300800 */
[----:B------:R-:W-:Y:S02]  /*24e0*/  SHF.R.U32.HI R13, RZ, 0x4, R13 ;  /* 0x00000004ff0d7819 */ /* 0x000fe4000001160d */
[----:B----4-:R-:W-:Y:S01]  /*24f0*/  LOP3.LUT R5, R5, 0x30, R15, 0x48, !PT ;  /* 0x0000003005057812 */ /* 0x010fe200078e480f */
[----:B------:R-:W-:Y:S01]  /*2500*/  IMAD R0, R0, 0x220, RZ ;  /* 0x0000022000007824 */ /* 0x000fe200078e02ff */
[----:B------:R0:W-:Y:S04]  /*2510*/  STL [R1+0x49c], R15 ;  /* 0x00049c0f01007387 */ /* 0x0001e80000100800 */
[----:B------:R-:W-:-:S04]  /*2520*/  LOP3.LUT R0, R0, R14, RZ, 0xfc, !PT ;  /* 0x0000000e00007212 */ /* 0x000fc800078efcff */
[----:B------:R-:W-:Y:S01]  /*2530*/  LOP3.LUT R0, R0, 0x10, R13, 0xf8, !PT ;  /* 0x0000001000007812 */ /* 0x000fe200078ef80d */
[----:B0-----:R-:W4:Y:S04]  /*2540*/  LDL.LU R15, [R1+0x4e8] ;  /* 0x0004e800010f7983 */ /* 0x001f280000300800 */
[----:B------:R-:W2:Y:S04]  /*2550*/  LDL.LU R14, [R1+0x4e4] ;  /* 0x0004e400010e7983 */ /* 0x000ea80000300800 */
[----:B------:R-:W2:Y:S04]  /*2560*/  LDL.LU R13, [R1+0x4e0] ;  /* 0x0004e000010d7983 */ /* 0x000ea80000300800 */
[----:B------:R0:W-:Y:S01]  /*2570*/  STL [R1+0x4b8], R0 ;  /* 0x0004b80001007387 */ /* 0x0001e20000100800 */
[--C-:B------:R-:W-:Y:S01]  /*2580*/  @!P4 IMAD.IADD R7, R7, 0x1, -R3.reuse ;  /* 0x000000010707c824 */ /* 0x100fe200078e0a03 */
[----:B------:R-:W-:Y:S01]  /*2590*/  ISETP.GE.AND P4, PT, R11, RZ, PT ;  /* 0x000000ff0b00720c */ /* 0x000fe20003f86270 */
[----:B------:R-:W-:Y:S01]  /*25a0*/  @!P5 IMAD.IADD R6, R6, 0x1, -R3 ;  /* 0x000000010606d824 */ /* 0x000fe200078e0a03 */
[----:B------:R-:W-:Y:S01]  /*25b0*/  ISETP.GE.AND P5, PT, R29, RZ, PT ;  /* 0x000000ff1d00720c */ /* 0x000fe20003fa6270 */
[----:B0-----:R-:W-:-:S02]  /*25c0*/  IMAD.IADD R0, R5, 0x1, R12 ;  /* 0x0000000105007824 */ /* 0x001fc400078e020c */
[----:B------:R-:W2:Y:S01]  /*25d0*/  LDL.LU R12, [R1+0x4dc] ;  /* 0x0004dc00010c7983 */ /* 0x000ea20000300800 */
[----:B------:R-:W-:-:S03]  /*25e0*/  @!P3 IMAD.IADD R4, R4, 0x1, -R3 ;  /* 0x000000010404b824 */ /* 0x000fc600078e0a03 */
[----:B------:R-:W2:Y:S01]  /*25f0*/  LDL.LU R5, [R1+0x4d8] ;  /* 0x0004d80001057983 */ /* 0x000ea20000300800 */
[----:B------:R-:W-:-:S03]  /*2600*/  USHF.R.S32.HI UR6, URZ, 0x1f, UR4 ;  /* 0x0000001fff067899 */ /* 0x000fc60008011404 */
[----:B------:R0:W-:Y:S04]  /*2610*/  STL [R1+0x248], R0 ;  /* 0x0002480001007387 */ /* 0x0001e80000100800 */
[----:B------:R-:W3:Y:S04]  /*2620*/  LDL.LU R11, [R1+0x4d4] ;  /* 0x0004d400010b7983 */ /* 0x000ee80000300800 */
[----:B------:R-:W3:Y:S04]  /*2630*/  LDL.LU R29, [R1+0x4d0] ;  /* 0x0004d000011d7983 */ /* 0x000ee80000300800 */
[----:B------:R-:W3:Y:S01]  /*2640*/  LDL.LU R3, [R1] ;  /* 0x0000000001037983 */ /* 0x000ee20000300800 */
[----:B------:R-:W-:-:S02]  /*2650*/  @!P5 IMAD.MOV R4, RZ, RZ, -R4 ;  /* 0x000000ffff04d224 */ /* 0x000fc400078e0a04 */
[----:B------:R-:W-:Y:S02]  /*2660*/  @!P2 IMAD.MOV R10, RZ, RZ, -R10 ;  /* 0x000000ffff0aa224 */ /* 0x000fe400078e0a0a */
[----:B------:R-:W-:Y:S02]  /*2670*/  @!P4 IMAD.MOV R9, RZ, RZ, -R9 ;  /* 0x000000ffff09c224 */ /* 0x000fe400078e0a09 */
[----:B------:R-:W-:Y:S02]  /*2680*/  @!P6 IMAD.MOV R8, RZ, RZ, -R8 ;  /* 0x000000ffff08e224 */ /* 0x000fe400078e0a08 */
[----:B------:R-:W-:Y:S02]  /*2690*/  @!P1 IMAD.MOV R7, RZ, RZ, -R7 ;  /* 0x000000ffff079224 */ /* 0x000fe400078e0a07 */
[----:B------:R-:W-:Y:S01]  /*26a0*/  @!P0 IMAD.MOV R6, RZ, RZ, -R6 ;  /* 0x000000ffff068224 */ /* 0x000fe200078e0a06 */
[----:B--2---:R-:W-:Y:S02]  /*26b0*/  ISETP.NE.AND P3, PT, R5, RZ, PT ;  /* 0x000000ff0500720c */ /* 0x004fe40003f65270 */
[----:B0-----:R-:W-:-:S04]  /*26c0*/  LOP3.LUT R0, RZ, R5, RZ, 0x33, !PT ;  /* 0x00000005ff007212 */ /* 0x001fc800078e33ff */
[C---:B---3--:R-:W-:Y:S02]  /*26d0*/  SEL R5, R0.reuse, R3, !P3 ;  /* 0x0000000300057207 */ /* 0x048fe40005800000 */
[----:B------:R-:W-:-:S03]  /*26e0*/  SEL R3, R0, R29, !P3 ;  /* 0x0000001d00037207 */ /* 0x000fc60005800000 */
[----:B------:R0:W-:Y:S01]  /*26f0*/  STL [R1+0xc], R5 ;  /* 0x00000c0501007387 */ /* 0x0001e20000100800 */
[C---:B------:R-:W-:Y:S02]  /*2700*/  SEL R29, R0.reuse, R14, !P3 ;  /* 0x0000000e001d7207 */ /* 0x040fe40005800000 */
[C---:B0-----:R-:W-:Y:S02]  /*2710*/  SEL R5, R0.reuse, R11, !P3 ;  /* 0x0000000b00057207 */ /* 0x041fe40005800000 */
[----:B------:R-:W2:Y:S04]  /*2720*/  LDL.LU R11, [R1+0x14] ;  /* 0x00001400010b7983 */ /* 0x000ea80000300800 */
[----:B------:R0:W-:Y:S04]  /*2730*/  STL [R1+0x8], R3 ;  /* 0x0000080301007387 */ /* 0x0001e80000100800 */
[----:B------:R3:W-:Y:S01]  /*2740*/  STL [R1+0x4], R5 ;  /* 0x0000040501007387 */ /* 0x0007e20000100800 */
[----:B0-----:R-:W-:-:S03]  /*2750*/  SEL R3, R0, R12, !P3 ;  /* 0x0000000c00037207 */ /* 0x001fc60005800000 */
[----:B------:R-:W5:Y:S01]  /*2760*/  LDL.LU R12, [R1+0x10] ;  /* 0x00001000010c7983 */ /* 0x000f620000300800 */
[----:B---3--:R-:W-:-:S03]  /*2770*/  SEL R5, R0, R13, !P3 ;  /* 0x0000000d00057207 */ /* 0x008fc60005800000 */
[----:B------:R4:W-:Y:S04]  /*2780*/  STL [R1], R3 ;  /* 0x0000000301007387 */ /* 0x0009e80000100800 */
[----:B------:R-:W3:Y:S04]  /*2790*/  LDL.LU R13, [R1+0x28] ;  /* 0x00002800010d7983 */ /* 0x000ee80000300800 */
[----:B------:R-:W3:Y:S01]  /*27a0*/  LDL.LU R14, [R1+0x24] ;  /* 0x00002400010e7983 */ /* 0x000ee20000300800 */
[----:B----4-:R-:W-:-:S03]  /*27b0*/  SEL R3, R0, R15, !P3 ;  /* 0x0000000f00037207 */ /* 0x010fc60005800000 */
[----:B------:R-:W4:Y:S01]  /*27c0*/  LDL.LU R15, [R1+0x1c] ;  /* 0x00001c00010f7983 */ /* 0x000f220000300800 */
[C---:B------:R-:W-:Y:S02]  /*27d0*/  SEL R19, R0.reuse, R19, !P3 ;  /* 0x0000001300137207 */ /* 0x040fe40005800000 */
[C---:B------:R-:W-:Y:S02]  /*27e0*/  SEL R16, R0.reuse, R16, !P3 ;  /* 0x0000001000107207 */ /* 0x040fe40005800000 */
[C---:B------:R-:W-:Y:S02]  /*27f0*/  SEL R17, R0.reuse, R17, !P3 ;  /* 0x0000001100117207 */ /* 0x040fe40005800000 */
[C---:B------:R-:W-:Y:S02]  /*2800*/  SEL R18, R0.reuse, R18, !P3 ;  /* 0x0000001200127207 */ /* 0x040fe40005800000 */
[C---:B--2---:R-:W-:Y:S02]  /*2810*/  SEL R11, R0.reuse, R11, !P3 ;  /* 0x0000000b000b7207 */ /* 0x044fe40005800000 */
[----:B-----5:R-:W-:-:S02]  /*2820*/  SEL R12, R0, R12, !P3 ;  /* 0x0000000c000c7207 */ /* 0x020fc40005800000 */
[C---:B---3--:R-:W-:Y:S02]  /*2830*/  SEL R13, R0.reuse, R13, !P3 ;  /* 0x0000000d000d7207 */ /* 0x048fe40005800000 */
[C---:B------:R-:W-:Y:S02]  /*2840*/  SEL R14, R0.reuse, R14, !P3 ;  /* 0x0000000e000e7207 */ /* 0x040fe40005800000 */
[----:B----4-:R-:W-:-:S05]  /*2850*/  SEL R15, R0, R15, !P3 ;  /* 0x0000000f000f7207 */ /* 0x010fca0005800000 */
[----:B------:R0:W-:Y:S04]  /*2860*/  STL [R1+0x1c], R15 ;  /* 0x00001c0f01007387 */ /* 0x0001e80000100800 */
[----:B------:R2:W-:Y:S04]  /*2870*/  STL [R1+0x24], R14 ;  /* 0x0000240e01007387 */ /* 0x0005e80000100800 */
[----:B------:R-:W-:Y:S04]  /*2880*/  STL [R1+0x28], R13 ;  /* 0x0000280d01007387 */ /* 0x000fe80000100800 */
[----:B0-----:R-:W3:Y:S04]  /*2890*/  LDL.LU R15, [R1+0xc] ;  /* 0x00000c00010f7983 */ /* 0x001ee80000300800 */
[----:B------:R0:W-:Y:S04]  /*28a0*/  STL [R1+0x18], R12 ;  /* 0x0000180c01007387 */ /* 0x0001e80000100800 */
[----:B--2---:R-:W2:Y:S04]  /*28b0*/  LDL.LU R14, [R1+0x8] ;  /* 0x00000800010e7983 */ /* 0x004ea80000300800 */
[----:B------:R4:W-:Y:S04]  /*28c0*/  STL [R1+0x14], R11 ;  /* 0x0000140b01007387 */ /* 0x0009e80000100800 */
[----:B0-----:R-:W5:Y:S01]  /*28d0*/  LDL.LU R12, [R1+0x4] ;  /* 0x00000400010c7983 */ /* 0x001f620000300800 */
[----:B----4-:R-:W-:-:S03]  /*28e0*/  SEL R11, R0, R2, !P3 ;  /* 0x00000002000b7207 */ /* 0x010fc60005800000 */
[----:B------:R-:W1:Y:S04]  /*28f0*/  LDL.LU R2, [R1+0x4cc] ;  /* 0x0004cc0001027983 */ /* 0x000e680000300800 */
[----:B------:R0:W-:Y:S04]  /*2900*/  STL [R1+0x4c0], R19 ;  /* 0x0004c01301007387 */ /* 0x0001e80000100800 */
[----:B------:R-:W-:Y:S04]  /*2910*/  STL [R1+0x10], R11 ;  /* 0x0000100b01007387 */ /* 0x000fe80000100800 */
[----:B0-----:R-:W4:Y:S04]  /*2920*/  LDL.LU R19, [R1+0x14] ;  /* 0x0000140001137983 */ /* 0x001f280000300800 */
[----:B----4-:R0:W-:Y:S04]  /*2930*/  STL [R1+0x4c4], R19 ;  /* 0x0004c41301007387 */ /* 0x0101e80000100800 */
[----:B0-----:R-:W4:Y:S01]  /*2940*/  LDL.LU R19, [R1+0x18] ;  /* 0x0000180001137983 */ /* 0x001f220000300800 */
[----:B------:R-:W-:-:S02]  /*2950*/  SEL R11, R0, R4, !P3 ;  /* 0x00000004000b7207 */ /* 0x000fc40005800000 */
[C---:B------:R-:W-:Y:S01]  /*2960*/  SEL R20, R0.reuse, R20, !P3 ;  /* 0x0000001400147207 */ /* 0x040fe20005800000 */
[----:B----4-:R0:W-:Y:S04]  /*2970*/  STL [R1+0x4c8], R19 ;  /* 0x0004c81301007387 */ /* 0x0101e80000100800 */
[----:B0-----:R-:W4:Y:S01]  /*2980*/  LDL.LU R19, [R1+0x28] ;  /* 0x0000280001137983 */ /* 0x001f220000300800 */
[C---:B------:R-:W-:Y:S02]  /*2990*/  SEL R21, R0.reuse, R21, !P3 ;  /* 0x0000001500157207 */ /* 0x040fe40005800000 */
[C---:B------:R-:W-:Y:S01]  /*29a0*/  SEL R22, R0.reuse, R22, !P3 ;  /* 0x0000001600167207 */ /* 0x040fe20005800000 */
[----:B------:R-:W2:Y:S01]  /*29b0*/  LDL.LU R4, [R1] ;  /* 0x0000000001047983 */ /* 0x000ea20000300800 */
[----:B------:R-:W-:-:S02]  /*29c0*/  SEL R23, R0, R23, !P3 ;  /* 0x0000001700177207 */ /* 0x000fc40005800000 */
[C---:B------:R-:W-:Y:S02]  /*29d0*/  SEL R24, R0.reuse, R24, !P3 ;  /* 0x0000001800187207 */ /* 0x040fe40005800000 */
[C---:B------:R-:W-:Y:S02]  /*29e0*/  SEL R25, R0.reuse, R25, !P3 ;  /* 0x0000001900197207 */ /* 0x040fe40005800000 */
[C---:B------:R-:W-:Y:S02]  /*29f0*/  SEL R26, R0.reuse, R26, !P3 ;  /* 0x0000001a001a7207 */ /* 0x040fe40005800000 */
[C---:B------:R-:W-:Y:S02]  /*2a00*/  SEL R27, R0.reuse, R27, !P3 ;  /* 0x0000001b001b7207 */ /* 0x040fe40005800000 */
[C---:B------:R-:W-:Y:S02]  /*2a10*/  SEL R28, R0.reuse, R28, !P3 ;  /* 0x0000001c001c7207 */ /* 0x040fe40005800000 */
[----:B------:R-:W-:-:S02]  /*2a20*/  SEL R10, R0, R10, !P3 ;  /* 0x0000000a000a7207 */ /* 0x000fc40005800000 */
[C---:B------:R-:W-:Y:S02]  /*2a30*/  SEL R9, R0.reuse, R9, !P3 ;  /* 0x0000000900097207 */ /* 0x040fe40005800000 */
[C---:B------:R-:W-:Y:S02]  /*2a40*/  SEL R8, R0.reuse, R8, !P3 ;  /* 0x0000000800087207 */ /* 0x040fe40005800000 */
[C---:B------:R-:W-:Y:S02]  /*2a50*/  SEL R7, R0.reuse, R7, !P3 ;  /* 0x0000000700077207 */ /* 0x040fe40005800000 */
[----:B------:R-:W-:Y:S01]  /*2a60*/  SEL R13, R0, R6, !P3 ;  /* 0x00000006000d7207 */ /* 0x000fe20005800000 */
[----:B-1----:R-:W-:Y:S02]  /*2a70*/  IMAD R0, R2, UR11, RZ ;  /* 0x0000000b02007c24 */ /* 0x002fe4000f8e02ff */
[----:B------:R-:W-:-:S03]  /*2a80*/  IMAD R2, R16, UR10, RZ ;  /* 0x0000000a10027c24 */ /* 0x000fc6000f8e02ff */
[----:B------:R0:W-:Y:S04]  /*2a90*/  STL [R1+0x4bc], R0 ;  /* 0x0004bc0001007387 */ /* 0x0001e80000100800 */
[----:B0-----:R-:W3:Y:S01]  /*2aa0*/  LDL.LU R0, [R1+0x10] ;  /* 0x0000100001007983 */ /* 0x001ee20000300800 */
[----:B----4-:R-:W-:Y:S02]  /*2ab0*/  IMAD R19, R19, UR10, RZ ;  /* 0x0000000a13137c24 */ /* 0x010fe4000f8e02ff */
[----:B--2---:R-:W-:Y:S02]  /*2ac0*/  IMAD R6, R4, UR10, RZ ;  /* 0x0000000a04067c24 */ /* 0x004fe4000f8e02ff */
[----:B------:R-:W-:Y:S02]  /*2ad0*/  IMAD R4, R29, UR10, RZ ;  /* 0x0000000a1d047c24 */ /* 0x000fe4000f8e02ff */
[----:B------:R-:W2:Y:S04]  /*2ae0*/  LDL.LU R29, [R1+0x24] ;  /* 0x00002400011d7983 */ /* 0x000ea80000300800 */
[----:B------:R-:W4:Y:S04]  /*2af0*/  LDL.LU R16, [R1+0x1c] ;  /* 0x00001c0001107983 */ /* 0x000f280000300800 */
[----:B------:R0:W-:Y:S04]  /*2b00*/  STL [R1], R19 ;  /* 0x0000001301007387 */ /* 0x0001e80000100800 */
[----:B0-----:R-:W2:Y:S02]  /*2b10*/  LDL.LU R19, [R1+0x4c8] ;  /* 0x0004c80001137983 */ /* 0x001ea40000300800 */
[----:B--2---:R-:W-:-:S05]  /*2b20*/  IMAD R19, R19, UR10, RZ ;  /* 0x0000000a13137c24 */ /* 0x004fca000f8e02ff */
[----:B------:R0:W-:Y:S04]  /*2b30*/  STL [R1+0x4], R19 ;  /* 0x0000041301007387 */ /* 0x0001e80000100800 */
[----:B0-----:R-:W2:Y:S01]  /*2b40*/  LDL.LU R19, [R1+0x4c4] ;  /* 0x0004c40001137983 */ /* 0x001ea20000300800 */
[----:B------:R-:W-:Y:S02]  /*2b50*/  IMAD R10, R10, UR10, RZ ;  /* 0x0000000a0a0a7c24 */ /* 0x000fe4000f8e02ff */
[----:B---3--:R-:W-:Y:S02]  /*2b60*/  IMAD R15, R15, UR10, RZ ;  /* 0x0000000a0f0f7c24 */ /* 0x008fe4000f8e02ff */
[----:B------:R-:W-:Y:S02]  /*2b70*/  IMAD R14, R14, UR10, RZ ;  /* 0x0000000a0e0e7c24 */ /* 0x000fe4000f8e02ff */
[----:B-----5:R-:W-:-:S02]  /*2b80*/  IMAD R12, R12, UR10, RZ ;  /* 0x0000000a0c0c7c24 */ /* 0x020fc4000f8e02ff */
[----:B------:R-:W-:Y:S02]  /*2b90*/  IMAD R5, R5, UR10, RZ ;  /* 0x0000000a05057c24 */ /* 0x000fe4000f8e02ff */
[----:B------:R-:W-:Y:S02]  /*2ba0*/  IMAD R3, R3, UR10, RZ ;  /* 0x0000000a03037c24 */ /* 0x000fe4000f8e02ff */
[----:B--2---:R-:W-:-:S05]  /*2bb0*/  IMAD R19, R19, UR10, RZ ;  /* 0x0000000a13137c24 */ /* 0x004fca000f8e02ff */
[----:B------:R0:W-:Y:S04]  /*2bc0*/  STL [R1+0x8], R19 ;  /* 0x0000081301007387 */ /* 0x0001e80000100800 */
[----:B0-----:R-:W2:Y:S04]  /*2bd0*/  LDL.LU R19, [R1+0x4c0] ;  /* 0x0004c00001137983 */ /* 0x001ea80000300800 */
[----:B------:R0:W-:Y:S02]  /*2be0*/  STL [R1+0x1c], R10 ;  /* 0x00001c0a01007387 */ /* 0x0001e40000100800 */
[----:B0-----:R-:W-:-:S02]  /*2bf0*/  IMAD R10, R9, UR10, RZ ;  /* 0x0000000a090a7c24 */ /* 0x001fc4000f8e02ff */
[----:B------:R-:W-:Y:S02]  /*2c00*/  IMAD R9, R8, UR10, RZ ;  /* 0x0000000a08097c24 */ /* 0x000fe4000f8e02ff */
[----:B------:R-:W-:Y:S01]  /*2c10*/  IMAD R8, R7, UR10, RZ ;  /* 0x0000000a07087c24 */ /* 0x000fe2000f8e02ff */
[----:B------:R0:W-:Y:S01]  /*2c20*/  STL [R1+0x18], R10 ;  /* 0x0000180a01007387 */ /* 0x0001e20000100800 */
[----:B------:R-:W-:-:S03]  /*2c30*/  IMAD R7, R11, UR10, RZ ;  /* 0x0000000a0b077c24 */ /* 0x000fc6000f8e02ff */
[----:B------:R-:W-:Y:S04]  /*2c40*/  STL [R1+0x14], R9 ;  /* 0x0000140901007387 */ /* 0x000fe80000100800 */
[----:B------:R1:W-:Y:S04]  /*2c50*/  STL [R1+0x24], R8 ;  /* 0x0000240801007387 */ /* 0x0003e80000100800 */
[----:B------:R3:W-:Y:S01]  /*2c60*/  STL [R1+0x10], R7 ;  /* 0x0000100701007387 */ /* 0x0007e20000100800 */
[----:B0-----:R-:W-:Y:S02]  /*2c70*/  SHF.R.S32.HI R10, RZ, 0x1f, R14 ;  /* 0x0000001fff0a7819 */ /* 0x001fe4000001140e */
[----:B-1----:R-:W-:-:S02]  /*2c80*/  IADD3 R8, P5, PT, R15, UR14, RZ ;  /* 0x0000000e0f087c10 */ /* 0x002fc4000ffbe0ff */
[----:B---3--:R-:W-:-:S03]  /*2c90*/  IADD3 R7, P4, PT, R14, UR14, RZ ;  /* 0x0000000e0e077c10 */ /* 0x008fc6000ff9e0ff */
[----:B------:R-:W-:Y:S01]  /*2ca0*/  STL [R1+0x2a0], R8 ;  /* 0x0002a00801007387 */ /* 0x000fe20000100800 */
[----:B------:R-:W-:-:S03]  /*2cb0*/  SHF.R.S32.HI R11, RZ, 0x1f, R15 ;  /* 0x0000001fff0b7819 */ /* 0x000fc6000001140f */
[----:B------:R-:W3:Y:S01]  /*2cc0*/  LDL.LU R14, [R1+0x4] ;  /* 0x00000400010e7983 */ /* 0x000ee20000300800 */
[----:B------:R-:W-:-:S03]  /*2cd0*/  SHF.R.S32.HI R9, RZ, 0x1f, R12 ;  /* 0x0000001fff097819 */ /* 0x000fc6000001140c */
[----:B------:R-:W5:Y:S04]  /*2ce0*/  LDL.LU R15, [R1+0x8] ;  /* 0x00000800010f7983 */ /* 0x000f680000300800 */
[----:B------:R0:W-:Y:S02]  /*2cf0*/  STL [R1+0x2a8], R7 ;  /* 0x0002a80701007387 */ /* 0x0001e40000100800 */
[----:B0-----:R-:W-:Y:S02]  /*2d00*/  IADD3 R7, P3, PT, R12, UR14, RZ ;  /* 0x0000000e0c077c10 */ /* 0x001fe4000ff7e0ff */
[----:B------:R-:W3:Y:S01]  /*2d10*/  LDL.LU R12, [R1] ;  /* 0x00000000010c7983 */ /* 0x000ee20000300800 */
[----:B------:R-:W-:Y:S02]  /*2d20*/  SHF.R.S32.HI R8, RZ, 0x1f, R6 ;  /* 0x0000001fff087819 */ /* 0x000fe40000011406 */
[----:B------:R-:W-:Y:S01]  /*2d30*/  IADD3 R6, P2, PT, R6, UR14, RZ ;  /* 0x0000000e06067c10 */ /* 0x000fe2000ff5e0ff */
[----:B------:R0:W-:Y:S04]  /*2d40*/  STL [R1+0x2b0], R7 ;  /* 0x0002b00701007387 */ /* 0x0001e80000100800 */
[----:B------:R1:W-:Y:S01]  /*2d50*/  STL [R1+0x2b8], R6 ;  /* 0x0002b80601007387 */ /* 0x0003e20000100800 */
[----:B0-----:R-:W-:-:S02]  /*2d60*/  SHF.R.S32.HI R7, RZ, 0x1f, R5 ;  /* 0x0000001fff077819 */ /* 0x001fc40000011405 */
[----:B------:R-:W-:Y:S02]  /*2d70*/  IADD3 R5, P1, PT, R5, UR14, RZ ;  /* 0x0000000e05057c10 */ /* 0x000fe4000ff3e0ff */
[----:B-1----:R-:W-:Y:S02]  /*2d80*/  SHF.R.S32.HI R6, RZ, 0x1f, R4 ;  /* 0x0000001fff067819 */ /* 0x002fe40000011404 */
[----:B------:R-:W-:Y:S01]  /*2d90*/  IADD3 R4, P0, PT, R4, UR14, RZ ;  /* 0x0000000e04047c10 */ /* 0x000fe2000ff1e0ff */
[----:B------:R0:W-:Y:S01]  /*2da0*/  STL [R1+0x2c0], R5 ;  /* 0x0002c00501007387 */ /* 0x0001e20000100800 */
[----:B------:R-:W-:Y:S01]  /*2db0*/  IADD3.X R11, PT, PT, R11, UR15, RZ, P5, !PT ;  /* 0x0000000f0b0b7c10 */ /* 0x000fe2000affe4ff */
[----:B------:R-:W-:Y:S02]  /*2dc0*/  IMAD R17, R17, UR10, RZ ;  /* 0x0000000a11117c24 */ /* 0x000fe4000f8e02ff */
[----:B------:R1:W-:Y:S01]  /*2dd0*/  STL [R1+0x2c8], R4 ;  /* 0x0002c80401007387 */ /* 0x0003e20000100800 */
[----:B0-----:R-:W-:-:S02]  /*2de0*/  SHF.R.S32.HI R5, RZ, 0x1f, R3 ;  /* 0x0000001fff057819 */ /* 0x001fc40000011403 */
[----:B------:R-:W-:Y:S02]  /*2df0*/  IADD3 R3, P6, PT, R3, UR14, RZ ;  /* 0x0000000e03037c10 */ /* 0x000fe4000ffde0ff */
[----:B-1----:R-:W-:Y:S02]  /*2e00*/  SHF.R.S32.HI R4, RZ, 0x1f, R2 ;  /* 0x0000001fff047819 */ /* 0x002fe40000011402 */
[----:B------:R-:W-:Y:S01]  /*2e10*/  IADD3 R2, P5, PT, R2, UR14, RZ ;  /* 0x0000000e02027c10 */ /* 0x000fe2000ffbe0ff */
[----:B------:R-:W-:Y:S01]  /*2e20*/  STL [R1+0x2d0], R3 ;  /* 0x0002d00301007387 */ /* 0x000fe20000100800 */
[----:B------:R-:W-:-:S03]  /*2e30*/  IMAD R18, R18, UR10, RZ ;  /* 0x0000000a12127c24 */ /* 0x000fc6000f8e02ff */
[----:B------:R0:W-:Y:S04]  /*2e40*/  STL [R1+0x29c], R11 ;  /* 0x00029c0b01007387 */ /* 0x0001e80000100800 */
[----:B------:R-:W-:Y:S01]  /*2e50*/  STL [R1+0x2d8], R2 ;  /* 0x0002d80201007387 */ /* 0x000fe20000100800 */
[----:B0-----:R-:W-:Y:S02]  /*2e60*/  IADD3.X R11, PT, PT, R10, UR15, RZ, P4, !PT ;  /* 0x0000000f0a0b7c10 */ /* 0x001fe4000a7fe4ff */
[----:B------:R-:W-:-:S03]  /*2e70*/  IADD3 R10, P4, PT, R17, UR14, RZ ;  /* 0x0000000e110a7c10 */ /* 0x000fc6000ff9e0ff */
[----:B------:R0:W-:Y:S01]  /*2e80*/  STL [R1+0x2a4], R11 ;  /* 0x0002a40b01007387 */ /* 0x0001e20000100800 */
[----:B----4-:R-:W-:-:S03]  /*2e90*/  IMAD R16, R16, UR10, RZ ;  /* 0x0000000a10107c24 */ /* 0x010fc6000f8e02ff */
[----:B------:R1:W-:Y:S01]  /*2ea0*/  STL [R1+0x2e0], R10 ;  /* 0x0002e00a01007387 */ /* 0x0003e20000100800 */
[----:B0-----:R-:W-:Y:S02]  /*2eb0*/  IADD3.X R11, PT, PT, R9, UR15, RZ, P3, !PT ;  /* 0x0000000f090b7c10 */ /* 0x001fe40009ffe4ff */
[----:B-1----:R-:W-:-:S03]  /*2ec0*/  IADD3 R10, P3, PT, R18, UR14, RZ ;  /* 0x0000000e120a7c10 */ /* 0x002fc6000ff7e0ff */
[----:B------:R0:W-:Y:S01]  /*2ed0*/  STL [R1+0x2ac], R11 ;  /* 0x0002ac0b01007387 */ /* 0x0001e20000100800 */
[----:B------:R-:W-:-:S03]  /*2ee0*/  IMAD R29, R29, UR10, RZ ;  /* 0x0000000a1d1d7c24 */ /* 0x000fc6000f8e02ff */
[----:B------:R1:W-:Y:S01]  /*2ef0*/  STL [R1+0x2e8], R10 ;  /* 0x0002e80a01007387 */ /* 0x0003e20000100800 */
[----:B0-----:R-:W-:Y:S02]  /*2f00*/  IADD3.X R11, PT, PT, R8, UR15, RZ, P2, !PT ;  /* 0x0000000f080b7c10 */ /* 0x001fe400097fe4ff */
[----:B-1----:R-:W-:-:S03]  /*2f10*/  IADD3 R10, P2, PT, R16, UR14, RZ ;  /* 0x0000000e100a7c10 */ /* 0x002fc6000ff5e0ff */
[----:B------:R0:W-:Y:S04]  /*2f20*/  STL [R1+0x2b4], R11 ;  /* 0x0002b40b01007387 */ /* 0x0001e80000100800 */
[----:B------:R1:W-:Y:S01]  /*2f30*/  STL [R1+0x2f0], R10 ;  /* 0x0002f00a01007387 */ /* 0x0003e20000100800 */
[----:B0-----:R-:W-:Y:S02]  /*2f40*/  IADD3.X R11, PT, PT, R7, UR15, RZ, P1, !PT ;  /* 0x0000000f070b7c10 */ /* 0x001fe40008ffe4ff */
[----:B-1----:R-:W-:-:S03]  /*2f50*/  IADD3 R10, P1, PT, R29, UR14, RZ ;  /* 0x0000000e1d0a7c10 */ /* 0x002fc6000ff3e0ff */
[----:B------:R0:W-:Y:S04]  /*2f60*/  STL [R1+0x2bc], R11 ;  /* 0x0002bc0b01007387 */ /* 0x0001e80000100800 */
[----:B------:R-:W-:Y:S01]  /*2f70*/  STL [R1+0x2f8], R10 ;  /* 0x0002f80a01007387 */ /* 0x000fe20000100800 */
[----:B0-----:R-:W-:-:S05]  /*2f80*/  IADD3.X R11, PT, PT, R6, UR15, RZ, P0, !PT ;  /* 0x0000000f060b7c10 */ /* 0x001fca00087fe4ff */
[----:B------:R0:W-:Y:S01]  /*2f90*/  STL [R1+0x2c4], R11 ;  /* 0x0002c40b01007387 */ /* 0x0001e20000100800 */
[----:B------:R-:W-:Y:S01]  /*2fa0*/  IMAD R0, R0, UR10, RZ ;  /* 0x0000000a00007c24 */ /* 0x000fe2000f8e02ff */
[----:B------:R-:W-:Y:S02]  /*2fb0*/  SHF.R.S32.HI R3, RZ, 0x1f, R17 ;  /* 0x0000001fff037819 */ /* 0x000fe40000011411 */
[----:B0-----:R-:W-:Y:S02]  /*2fc0*/  IADD3.X R11, PT, PT, R5, UR15, RZ, P6, !PT ;  /* 0x0000000f050b7c10 */ /* 0x001fe4000b7fe4ff */
[----:B------:R-:W-:Y:S02]  /*2fd0*/  IADD3.X R3, PT, PT, R3, UR15, RZ, P4, !PT ;  /* 0x0000000f03037c10 */ /* 0x000fe4000a7fe4ff */
[----:B------:R-:W-:Y:S02]  /*2fe0*/  SHF.R.S32.HI R2, RZ, 0x1f, R18 ;  /* 0x0000001fff027819 */ /* 0x000fe40000011412 */
[----:B------:R-:W-:Y:S01]  /*2ff0*/  SHF.R.S32.HI R9, RZ, 0x1f, R16 ;  /* 0x0000001fff097819 */ /* 0x000fe20000011410 */
[----:B------:R-:W-:Y:S01]  /*3000*/  IMAD R20, R20, UR10, RZ ;  /* 0x0000000a14147c24 */ /* 0x000fe2000f8e02ff */
[----:B------:R-:W-:-:S04]  /*3010*/  SHF.R.S32.HI R8, RZ, 0x1f, R29 ;  /* 0x0000001fff087819 */ /* 0x000fc8000001141d */
[----:B------:R-:W-:Y:S01]  /*3020*/  IADD3.X R8, PT, PT, R8, UR15, RZ, P1, !PT ;  /* 0x0000000f08087c10 */ /* 0x000fe20008ffe4ff */
[----:B--2---:R-:W-:Y:S01]  /*3030*/  IMAD R19, R19, UR10, RZ ;  /* 0x0000000a13137c24 */ /* 0x004fe2000f8e02ff */
[----:B---3--:R-:W-:-:S05]  /*3040*/  IADD3 R10, P0, PT, R12, UR14, RZ ;  /* 0x0000000e0c0a7c10 */ /* 0x008fca000ff1e0ff */
[----:B------:R0:W-:Y:S04]  /*3050*/  STL [R1+0x300], R10 ;  /* 0x0003000a01007387 */ /* 0x0001e80000100800 */
[----:B------:R1:W-:Y:S01]  /*3060*/  STL [R1+0x2cc], R11 ;  /* 0x0002cc0b01007387 */ /* 0x0003e20000100800 */
[----:B0-----:R-:W-:Y:S02]  /*3070*/  IADD3 R10, P6, PT, R14, UR14, RZ ;  /* 0x0000000e0e0a7c10 */ /* 0x001fe4000ffde0ff */
[----:B-1----:R-:W-:-:S03]  /*3080*/  IADD3.X R11, PT, PT, R4, UR15, RZ, P5, !PT ;  /* 0x0000000f040b7c10 */ /* 0x002fc6000affe4ff */
[----:B------:R5:W-:Y:S04]  /*3090*/  STL [R1+0x308], R10 ;  /* 0x0003080a01007387 */ /* 0x000be80000100800 */
[----:B------:R0:W-:Y:S01]  /*30a0*/  STL [R1+0x2d4], R11 ;  /* 0x0002d40b01007387 */ /* 0x0001e20000100800 */
[----:B-----5:R-:W-:Y:S02]  /*30b0*/  IADD3 R10, P5, PT, R15, UR14, RZ ;  /* 0x0000000e0f0a7c10 */ /* 0x020fe4000ffbe0ff */
[----:B------:R-:W-:-:S03]  /*30c0*/  SHF.R.S32.HI R4, RZ, 0x1f, R0 ;  /* 0x0000001fff047819 */ /* 0x000fc60000011400 */
[----:B------:R1:W-:Y:S01]  /*30d0*/  STL [R1+0x310], R10 ;  /* 0x0003100a01007387 */ /* 0x0003e20000100800 */
[----:B0-----:R-:W-:Y:S02]  /*30e0*/  IADD3.X R11, PT, PT, R2, UR15, RZ, P3, !PT ;  /* 0x0000000f020b7c10 */ /* 0x001fe40009ffe4ff */
[----:B-1----:R-:W-:Y:S02]  /*30f0*/  IADD3 R10, P4, PT, R0, UR14, RZ ;  /* 0x0000000e000a7c10 */ /* 0x002fe4000ff9e0ff */
[----:B------:R-:W2:Y:S04]  /*3100*/  LDL.LU R0, [R1+0x4bc] ;  /* 0x0004bc0001007983 */ /* 0x000ea80000300800 */
[----:B------:R-:W-:Y:S04]  /*3110*/  STL [R1+0x2dc], R3 ;  /* 0x0002dc0301007387 */ /* 0x000fe80000100800 */
[----:B------:R0:W-:Y:S04]  /*3120*/  STL [R1+0x1f0], R10 ;  /* 0x0001f00a01007387 */ /* 0x0001e80000100800 */
[----:B------:R1:W-:Y:S01]  /*3130*/  STL [R1+0x2e4], R11 ;  /* 0x0002e40b01007387 */ /* 0x0003e20000100800 */
[----:B0-----:R-:W-:-:S02]  /*3140*/  IADD3 R10, P3, PT, R19, UR14, RZ ;  /* 0x0000000e130a7c10 */ /* 0x001fc4000ff7e0ff */
[----:B-1----:R-:W-:-:S03]  /*3150*/  IADD3.X R11, PT, PT, R9, UR15, RZ, P2, !PT ;  /* 0x0000000f090b7c10 */ /* 0x002fc600097fe4ff */
[----:B------:R0:W-:Y:S01]  /*3160*/  STL [R1+0x1f4], R10 ;  /* 0x0001f40a01007387 */ /* 0x0001e20000100800 */
[----:B------:R-:W-:Y:S02]  /*3170*/  IADD3 R9, P2, PT, R20, UR14, RZ ;  /* 0x0000000e14097c10 */ /* 0x000fe4000ff5e0ff */
[----:B------:R-:W-:Y:S01]  /*3180*/  SHF.R.S32.HI R7, RZ, 0x1f, R12 ;  /* 0x0000001fff077819 */ /* 0x000fe2000001140c */
[----:B0-----:R-:W3:Y:S04]  /*3190*/  LDL.LU R10, [R1+0x1c] ;  /* 0x00001c00010a7983 */ /* 0x001ee80000300800 */
[----:B------:R0:W-:Y:S01]  /*31a0*/  STL [R1+0x2ec], R11 ;  /* 0x0002ec0b01007387 */ /* 0x0001e20000100800 */
[----:B------:R-:W-:-:S03]  /*31b0*/  SHF.R.S32.HI R6, RZ, 0x1f, R14 ;  /* 0x0000001fff067819 */ /* 0x000fc6000001140e */
[----:B0-----:R-:W4:Y:S04]  /*31c0*/  LDL.LU R11, [R1+0x18] ;  /* 0x00001800010b7983 */ /* 0x001f280000300800 */
[----:B------:R-:W5:Y:S04]  /*31d0*/  LDL.LU R12, [R1+0x14] ;  /* 0x00001400010c7983 */ /* 0x000f680000300800 */
[----:B------:R-:W-:Y:S04]  /*31e0*/  STL [R1+0x1f8], R9 ;  /* 0x0001f80901007387 */ /* 0x000fe80000100800 */
[----:B------:R-:W2:Y:S01]  /*31f0*/  LDL.LU R14, [R1+0x10] ;  /* 0x00001000010e7983 */ /* 0x000ea20000300800 */
[----:B------:R-:W-:-:S03]  /*3200*/  SHF.R.S32.HI R5, RZ, 0x1f, R15 ;  /* 0x0000001fff057819 */ /* 0x000fc6000001140f */
[----:B------:R-:W-:Y:S04]  /*3210*/  STL [R1+0x2f4], R8 ;  /* 0x0002f40801007387 */ /* 0x000fe80000100800 */
[----:B------:R-:W2:Y:S01]  /*3220*/  LDL.LU R15, [R1+0x24] ;  /* 0x00002400010f7983 */ /* 0x000ea20000300800 */
[----:B------:R-:W-:Y:S02]  /*3230*/  IMAD R21, R21, UR10, RZ ;  /* 0x0000000a15157c24 */ /* 0x000fe4000f8e02ff */
[----:B------:R-:W-:-:S03]  /*3240*/  IMAD R22, R22, UR10, RZ ;  /* 0x0000000a16167c24 */ /* 0x000fc6000f8e02ff */
[----:B------:R-:W-:Y:S02]  /*3250*/  IADD3 R16, P1, PT, R21, UR14, RZ ;  /* 0x0000000e15107c10 */ /* 0x000fe4000ff3e0ff */
[----:B------:R-:W-:Y:S01]  /*3260*/  IADD3.X R17, PT, PT, R7, UR15, RZ, P0, !PT ;  /* 0x0000000f07117c10 */ /* 0x000fe200087fe4ff */
[----:B------:R-:W-:Y:S02]  /*3270*/  IMAD R23, R23, UR10, RZ ;  /* 0x0000000a17177c24 */ /* 0x000fe4000f8e02ff */
[----:B------:R0:W-:Y:S01]  /*3280*/  STL [R1+0x1fc], R16 ;  /* 0x0001fc1001007387 */ /* 0x0001e20000100800 */
[----:B------:R-:W-:-:S03]  /*3290*/  IMAD R24, R24, UR10, RZ ;  /* 0x0000000a18187c24 */ /* 0x000fc6000f8e02ff */
[----:B------:R1:W-:Y:S01]  /*32a0*/  STL [R1+0x2fc], R17 ;  /* 0x0002fc1101007387 */ /* 0x0003e20000100800 */
[----:B0-----:R-:W-:Y:S02]  /*32b0*/  IADD3 R16, P0, PT, R22, UR14, RZ ;  /* 0x0000000e16107c10 */ /* 0x001fe4000ff1e0ff */
[----:B-1----:R-:W-:-:S03]  /*32c0*/  IADD3.X R17, PT, PT, R6, UR15, RZ, P6, !PT ;  /* 0x0000000f06117c10 */ /* 0x002fc6000b7fe4ff */
        /* <DEDUP_REMOVED lines=9> */
[----:B------:R-:W-:Y:S02]  /*3360*/  SHF.R.S32.HI R3, RZ, 0x1f, R19 ;  /* 0x0000001fff037819 */ /* 0x000fe40000011413 */
[----:B-1----:R-:W-:Y:S01]  /*3370*/  IADD3.X R17, PT, PT, R4, UR15, RZ, P4, !PT ;  /* 0x0000000f04117c10 */ /* 0x002fe2000a7fe4ff */
        /* <DEDUP_REMOVED lines=13> */
[----:B------:R-:W-:Y:S02]  /*3450*/  SHF.R.S32.HI R8, RZ, 0x1f, R22 ;  /* 0x0000001fff087819 */ /* 0x000fe40000011416 */
[----:B------:R-:W-:Y:S01]  /*3460*/  SHF.R.S32.HI R7, RZ, 0x1f, R23 ;  /* 0x0000001fff077819 */ /* 0x000fe20000011417 */
[----:B------:R1:W-:Y:S01]  /*3470*/  STL [R1+0x31c], R17 ;  /* 0x00031c1101007387 */ /* 0x0003e20000100800 */
[----:B0-----:R-:W-:-:S02]  /*3480*/  IADD3 R16, P2, PT, R27, UR14, RZ ;  /* 0x0000000e1b107c10 */ /* 0x001fc4000ff5e0ff */
[----:B-1----:R-:W-:-:S03]  /*3490*/  IADD3.X R17, PT, PT, R9, UR15, RZ, P1, !PT ;  /* 0x0000000f09117c10 */ /* 0x002fc60008ffe4ff */
[----:B------:R0:W-:Y:S01]  /*34a0*/  STL [R1+0x214], R16 ;  /* 0x0002141001007387 */ /* 0x0001e20000100800 */
[----:B------:R-:W-:Y:S02]  /*34b0*/  IADD3.X R9, PT, PT, R8, UR15, RZ, P0, !PT ;  /* 0x0000000f08097c10 */ /* 0x000fe400087fe4ff */
[----:B------:R-:W-:Y:S01]  /*34c0*/  IADD3.X R7, PT, PT, R7, UR15, RZ, P6, !PT ;  /* 0x0000000f07077c10 */ /* 0x000fe2000b7fe4ff */
[----:B------:R-:W-:Y:S01]  /*34d0*/  STL [R1+0x320], R17 ;  /* 0x0003201101007387 */ /* 0x000fe20000100800 */
[----:B------:R-:W-:Y:S02]  /*34e0*/  SHF.R.S32.HI R6, RZ, 0x1f, R24 ;  /* 0x0000001fff067819 */ /* 0x000fe40000011418 */
[----:B0-----:R-:W-:Y:S02]  /*34f0*/  IADD3 R16, P1, PT, R28, UR14, RZ ;  /* 0x0000000e1c107c10 */ /* 0x001fe4000ff3e0ff */
[----:B------:R-:W-:-:S03]  /*3500*/  SHF.R.S32.HI R5, RZ, 0x1f, R25 ;  /* 0x0000001fff057819 */ /* 0x000fc60000011419 */
[----:B------:R-:W-:Y:S01]  /*3510*/  STL [R1+0x218], R16 ;  /* 0x0002181001007387 */ /* 0x000fe20000100800 */
[----:B------:R-:W-:-:S03]  /*3520*/  SHF.R.S32.HI R4, RZ, 0x1f, R26 ;  /* 0x0000001fff047819 */ /* 0x000fc6000001141a */
[----:B------:R4:W-:Y:S01]  /*3530*/  STL [R1+0x324], R9 ;  /* 0x0003240901007387 */ /* 0x0009e20000100800 */
[----:B------:R-:W-:Y:S01]  /*3540*/  IADD3.X R4, PT, PT, R4, UR15, RZ, P3, !PT ;  /* 0x0000000f04047c10 */ /* 0x000fe20009ffe4ff */
[----:B------:R-:W-:Y:S01]  /*3550*/  IMAD R13, R13, UR10, RZ ;  /* 0x0000000a0d0d7c24 */ /* 0x000fe2000f8e02ff */
[----:B------:R-:W-:Y:S01]  /*3560*/  SHF.R.S32.HI R3, RZ, 0x1f, R27 ;  /* 0x0000001fff037819 */ /* 0x000fe2000001141b */
[----:B------:R-:W0:Y:S01]  /*3570*/  LDCU UR10, c[0x0][0x3ac] ;  /* 0x00007580ff0a77ac */ /* 0x000e220008000800 */
[----:B------:R-:W-:Y:S02]  /*3580*/  SHF.R.S32.HI R2, RZ, 0x1f, R28 ;  /* 0x0000001fff027819 */ /* 0x000fe4000001141c */
[----:B---3--:R-:W-:-:S05]  /*3590*/  IADD3 R8, P0, PT, R10, UR14, RZ ;  /* 0x0000000e0a087c10 */ /* 0x008fca000ff1e0ff */
[----:B------:R1:W-:Y:S04]  /*35a0*/  STL [R1+0x21c], R8 ;  /* 0x00021c0801007387 */ /* 0x0003e80000100800 */
[----:B------:R5:W-:Y:S01]  /*35b0*/  STL [R1+0x328], R7 ;  /* 0x0003280701007387 */ /* 0x000be20000100800 */
[----:B----4-:R-:W-:Y:S02]  /*35c0*/  IADD3 R9, P6, PT, R11, UR14, RZ ;  /* 0x0000000e0b097c10 */ /* 0x010fe4000ffde0ff */
[----:B-1----:R-:W-:Y:S02]  /*35d0*/  IADD3.X R8, PT, PT, R6, UR15, RZ, P5, !PT ;  /* 0x0000000f06087c10 */ /* 0x002fe4000affe4ff */
[----:B------:R-:W-:Y:S02]  /*35e0*/  IADD3.X R6, PT, PT, R5, UR15, RZ, P4, !PT ;  /* 0x0000000f05067c10 */ /* 0x000fe4000a7fe4ff */
[----:B-----5:R-:W-:Y:S01]  /*35f0*/  IADD3 R7, P5, PT, R12, UR14, RZ ;  /* 0x0000000e0c077c10 */ /* 0x020fe2000ffbe0ff */
[----:B------:R-:W-:Y:S01]  /*3600*/  STL [R1+0x220], R9 ;  /* 0x0002200901007387 */ /* 0x000fe20000100800 */
[----:B--2---:R-:W-:-:S03]  /*3610*/  IADD3 R5, P4, PT, R14, UR14, RZ ;  /* 0x0000000e0e057c10 */ /* 0x004fc6000ff9e0ff */
[----:B------:R-:W-:Y:S04]  /*3620*/  STL [R1+0x32c], R8 ;  /* 0x00032c0801007387 */ /* 0x000fe80000100800 */
[----:B------:R-:W-:Y:S04]  /*3630*/  STL [R1+0x224], R7 ;  /* 0x0002240701007387 */ /* 0x000fe80000100800 */
[----:B------:R1:W-:Y:S04]  /*3640*/  STL [R1+0x330], R6 ;  /* 0x0003300601007387 */ /* 0x0003e80000100800 */
[----:B------:R2:W-:Y:S04]  /*3650*/  STL [R1+0x228], R5 ;  /* 0x0002280501007387 */ /* 0x0005e80000100800 */
[----:B------:R3:W-:Y:S01]  /*3660*/  STL [R1+0x334], R4 ;  /* 0x0003340401007387 */ /* 0x0007e20000100800 */
[----:B-1----:R-:W-:-:S02]  /*3670*/  IADD3 R6, P3, PT, R15, UR14, RZ ;  /* 0x0000000e0f067c10 */ /* 0x002fc4000ff7e0ff */
[----:B--2---:R-:W-:Y:S02]  /*3680*/  IADD3.X R5, PT, PT, R3, UR15, RZ, P2, !PT ;  /* 0x0000000f03057c10 */ /* 0x004fe400097fe4ff */
[----:B------:R-:W-:Y:S02]  /*3690*/  IADD3.X R3, PT, PT, R2, UR15, RZ, P1, !PT ;  /* 0x0000000f02037c10 */ /* 0x000fe40008ffe4ff */
[----:B---3--:R-:W-:Y:S01]  /*36a0*/  IADD3 R4, P2, PT, R13, UR14, RZ ;  /* 0x0000000e0d047c10 */ /* 0x008fe2000ff5e0ff */
[----:B------:R-:W-:Y:S01]  /*36b0*/  STL [R1+0x22c], R6 ;  /* 0x00022c0601007387 */ /* 0x000fe20000100800 */
[----:B------:R-:W-:-:S03]  /*36c0*/  SHF.R.S32.HI R2, RZ, 0x1f, R10 ;  /* 0x0000001fff027819 */ /* 0x000fc6000001140a */
[----:B------:R-:W-:Y:S04]  /*36d0*/  STL [R1+0x338], R5 ;  /* 0x0003380501007387 */ /* 0x000fe80000100800 */
[----:B------:R1:W-:Y:S04]  /*36e0*/  STL [R1+0x230], R4 ;  /* 0x0002300401007387 */ /* 0x0003e80000100800 */
[----:B------:R2:W-:Y:S01]  /*36f0*/  STL [R1+0x33c], R3 ;  /* 0x00033c0301007387 */ /* 0x0005e20000100800 */
[----:B------:R-:W-:Y:S02]  /*3700*/  IADD3.X R8, PT, PT, R2, UR15, RZ, P0, !PT ;  /* 0x0000000f02087c10 */ /* 0x000fe400087fe4ff */
[----:B-1----:R-:W-:-:S02]  /*3710*/  SHF.R.S32.HI R4, RZ, 0x1f, R12 ;  /* 0x0000001fff047819 */ /* 0x002fc4000001140c */
[----:B--2---:R-:W-:Y:S02]  /*3720*/  SHF.R.S32.HI R3, RZ, 0x1f, R11 ;  /* 0x0000001fff037819 */ /* 0x004fe4000001140b */
[----:B------:R-:W-:Y:S02]  /*3730*/  SHF.R.S32.HI R5, RZ, 0x1f, R14 ;  /* 0x0000001fff057819 */ /* 0x000fe4000001140e */
[----:B------:R-:W-:Y:S02]  /*3740*/  IADD3.X R3, PT, PT, R3, UR15, RZ, P6, !PT ;  /* 0x0000000f03037c10 */ /* 0x000fe4000b7fe4ff */
[----:B------:R-:W-:Y:S02]  /*3750*/  IADD3.X R2, PT, PT, R4, UR15, RZ, P5, !PT ;  /* 0x0000000f04027c10 */ /* 0x000fe4000affe4ff */
[----:B------:R-:W-:Y:S01]  /*3760*/  SHF.R.S32.HI R6, RZ, 0x1f, R15 ;  /* 0x0000001fff067819 */ /* 0x000fe2000001140f */
[----:B------:R-:W-:Y:S01]  /*3770*/  STL [R1+0x340], R8 ;  /* 0x0003400801007387 */ /* 0x000fe20000100800 */
[----:B------:R-:W-:-:S02]  /*3780*/  SHF.R.S32.HI R7, RZ, 0x1f, R13 ;  /* 0x0000001fff077819 */ /* 0x000fc4000001140d */
[----:B------:R-:W-:Y:S01]  /*3790*/  IADD3.X R4, PT, PT, R5, UR15, RZ, P4, !PT ;  /* 0x0000000f05047c10 */ /* 0x000fe2000a7fe4ff */
[----:B------:R1:W-:Y:S01]  /*37a0*/  STL [R1+0x344], R3 ;  /* 0x0003440301007387 */ /* 0x0003e20000100800 */
[----:B------:R-:W-:-:S03]  /*37b0*/  IADD3 R29, P1, PT, R0, UR12, RZ ;  /* 0x0000000c001d7c10 */ /* 0x000fc6000ff3e0ff */
[----:B------:R2:W-:Y:S01]  /*37c0*/  STL [R1+0x348], R2 ;  /* 0x0003480201007387 */ /* 0x0005e20000100800 */
[----:B-1----:R-:W-:-:S03]  /*37d0*/  IADD3.X R3, PT, PT, R6, UR15, RZ, P3, !PT ;  /* 0x0000000f06037c10 */ /* 0x002fc60009ffe4ff */
[----:B------:R-:W-:Y:S01]  /*37e0*/  STL [R1+0x34c], R4 ;  /* 0x00034c0401007387 */ /* 0x000fe20000100800 */
[----:B--2---:R-:W-:-:S03]  /*37f0*/  IADD3.X R2, PT, PT, R7, UR15, RZ, P2, !PT ;  /* 0x0000000f07027c10 */ /* 0x004fc600097fe4ff */
[----:B------:R1:W-:Y:S01]  /*3800*/  STL [R1+0x350], R3 ;  /* 0x0003500301007387 */ /* 0x0003e20000100800 */
[----:B------:R-:W-:-:S03]  /*3810*/  LEA.HI.X.SX32 R28, R0, UR13, 0x1, P1 ;  /* 0x0000000d001c7c11 */ /* 0x000fc600088f0eff */
[----:B------:R2:W-:Y:S04]  /*3820*/  STL [R1+0x354], R2 ;  /* 0x0003540201007387 */ /* 0x0005e80000100800 */
[----:B------:R-:W3:Y:S01]  /*3830*/  LDL.LU R0, [R1+0x4b8] ;  /* 0x0004b80001007983 */ /* 0x000ee20000300800 */
[----:B-1----:R-:W1:Y:S01]  /*3840*/  LDC R3, c[0x0][0x3a8] ;  /* 0x0000ea00ff037b82 */ /* 0x002e620000000800 */
[----:B------:R-:W4:Y:S02]  /*3850*/  S2R R15, SR_TID.X ;  /* 0x00000000000f7919 */ /* 0x000f240000002100 */
[----:B------:R-:W-:Y:S01]  /*3860*/  STL [R1], RZ ;  /* 0x000000ff01007387 */ /* 0x000fe20000100800 */
[----:B------:R-:W5:Y:S01]  /*3870*/  S2R R11, SR_TID.X ;  /* 0x00000000000b7919 */ /* 0x000f620000002100 */
[----:B----4-:R-:W-:-:S05]  /*3880*/  SHF.R.U32.HI R4, RZ, 0x2, R15 ;  /* 0x00000002ff047819 */ /* 0x010fca000001160f */
[----:B------:R4:W-:Y:S04]  /*3890*/  STL [R1+0x4b4], R4 ;  /* 0x0004b40401007387 */ /* 0x0009e80000100800 */
[----:B------:R-:W-:Y:S04]  /*38a0*/  STL [R1+0x4], RZ ;  /* 0x000004ff01007387 */ /* 0x000fe80000100800 */
        /* <DEDUP_REMOVED lines=16> */
[----:B------:R-:W-:Y:S01]  /*39b0*/  STL [R1+0xc8], RZ ;  /* 0x0000c8ff01007387 */ /* 0x000fe20000100800 */
[----:B------:R-:W0:Y:S03]  /*39c0*/  S2R R12, SR_TID.X ;  /* 0x00000000000c7919 */ /* 0x000e260000002100 */
        /* <DEDUP_REMOVED lines=12> */
[----:B-----5:R-:W-:-:S03]  /*3a90*/  SHF.R.U32.HI R10, RZ, 0x7, R11 ;  /* 0x00000007ff0a7819 */ /* 0x020fc6000001160b */
[----:B------:R-:W-:Y:S04]  /*3aa0*/  STL [R1+0x8c], RZ ;  /* 0x00008cff01007387 */ /* 0x000fe80000100800 */
[----:B------:R-:W-:Y:S04]  /*3ab0*/  STL [R1+0xf0], RZ ;  /* 0x0000f0ff01007387 */ /* 0x000fe80000100800 */
[----:B------:R-:W-:Y:S04]  /*3ac0*/  STL [R1+0xf4], RZ ;  /* 0x0000f4ff01007387 */ /* 0x000fe80000100800 */
[----:B------:R-:W-:Y:S01]  /*3ad0*/  STL [R1+0xf8], RZ ;  /* 0x0000f8ff01007387 */ /* 0x000fe20000100800 */
[----:B------:R-:W-:-:S03]  /*3ae0*/  SGXT.U32 R10, R10, 0x2 ;  /* 0x000000020a0a781a */ /* 0x000fc60000000000 */
[----:B------:R-:W-:Y:S04]  /*3af0*/  STL [R1+0xfc], RZ ;  /* 0x0000fcff01007387 */ /* 0x000fe80000100800 */
[----:B------:R-:W-:Y:S04]  /*3b00*/  STL [R1+0x150], RZ ;  /* 0x000150ff01007387 */ /* 0x000fe80000100800 */
[----:B------:R-:W-:Y:S01]  /*3b10*/  STL [R1+0x154], RZ ;  /* 0x000154ff01007387 */ /* 0x000fe20000100800 */
[----:B------:R-:W-:-:S03]  /*3b20*/  SHF.R.U32.HI R11, RZ, 0x7, R11 ;  /* 0x00000007ff0b7819 */ /* 0x000fc6000001160b */
[----:B------:R-:W-:Y:S01]  /*3b30*/  STL [R1+0x158], RZ ;  /* 0x000158ff01007387 */ /* 0x000fe20000100800 */
[----:B--2---:R-:W-:-:S03]  /*3b40*/  LOP3.LUT R2, R15, 0x180, RZ, 0xc0, !PT ;  /* 0x000001800f027812 */ /* 0x004fc600078ec0ff */
[----:B------:R-:W-:Y:S01]  /*3b50*/  STL [R1+0x15c], RZ ;  /* 0x00015cff01007387 */ /* 0x000fe20000100800 */
[----:B------:R-:W-:-:S03]  /*3b60*/  LOP3.LUT R6, R15, 0x3f, RZ, 0xc0, !PT ;  /* 0x0000003f0f067812 */ /* 0x000fc600078ec0ff */
[----:B------:R-:W-:Y:S01]  /*3b70*/  STL [R1+0x100], RZ ;  /* 0x000100ff01007387 */ /* 0x000fe20000100800 */
[----:B------:R-:W-:-:S03]  /*3b80*/  LOP3.LUT R17, R10, 0x3c, RZ, 0xfc, !PT ;  /* 0x0000003c0a117812 */ /* 0x000fc600078efcff */
[----:B------:R-:W-:Y:S01]  /*3b90*/  STL [R1+0x104], RZ ;  /* 0x000104ff01007387 */ /* 0x000fe20000100800 */
[----:B------:R-:W-:-:S03]  /*3ba0*/  LOP3.LUT R10, R10, 0x38, RZ, 0xfc, !PT ;  /* 0x000000380a0a7812 */ /* 0x000fc600078efcff */
[----:B------:R-:W-:Y:S01]  /*3bb0*/  STL [R1+0x108], RZ ;  /* 0x000108ff01007387 */ /* 0x000fe20000100800 */
[----:B------:R-:W-:-:S03]  /*3bc0*/  SGXT.U32 R11, R11, 0x2 ;  /* 0x000000020b0b781a */ /* 0x000fc60000000000 */
[----:B------:R-:W-:Y:S01]  /*3bd0*/  STL [R1+0x10c], RZ ;  /* 0x00010cff01007387 */ /* 0x000fe20000100800 */
[----:B------:R-:W-:-:S03]  /*3be0*/  SHF.R.U32.HI R5, RZ, 0x4, R2 ;  /* 0x00000004ff057819 */ /* 0x000fc60000011602 */
[----:B------:R-:W-:Y:S01]  /*3bf0*/  STL [R1+0x40], RZ ;  /* 0x000040ff01007387 */ /* 0x000fe20000100800 */
[----:B----4-:R-:W-:Y:S01]  /*3c00*/  SHF.R.U32.HI R4, RZ, 0x3, R2 ;  /* 0x00000003ff047819 */ /* 0x010fe20000011602 */
[----:B0-----:R-:W-:Y:S02]  /*3c10*/  IMAD R2, R6, UR10, RZ ;  /* 0x0000000a06027c24 */ /* 0x001fe4000f8e02ff */
[----:B------:R-:W-:Y:S01]  /*3c20*/  STL [R1+0x44], RZ ;  /* 0x000044ff01007387 */ /* 0x000fe20000100800 */
[----:B-1----:R-:W-:-:S03]  /*3c30*/  IMAD R7, R17, R3, RZ ;  /* 0x0000000311077224 */ /* 0x002fc600078e02ff */
[----:B------:R-:W-:Y:S01]  /*3c40*/  STL [R1+0x48], RZ ;  /* 0x000048ff01007387 */ /* 0x000fe20000100800 */
[----:B------:R-:W-:Y:S01]  /*3c50*/  IMAD R6, R10, R3, RZ ;  /* 0x000000030a067224 */ /* 0x000fe200078e02ff */
[C---:B------:R-:W-:Y:S02]  /*3c60*/  LOP3.LUT R17, R11.reuse, 0x34, RZ, 0xfc, !PT ;  /* 0x000000340b117812 */ /* 0x040fe400078efcff */
[----:B------:R-:W-:Y:S01]  /*3c70*/  STL [R1+0x4c], RZ ;  /* 0x00004cff01007387 */ /* 0x000fe20000100800 */
[----:B------:R-:W-:-:S03]  /*3c80*/  LOP3.LUT R10, R11, 0x30, RZ, 0xfc, !PT ;  /* 0x000000300b0a7812 */ /* 0x000fc600078efcff */
[----:B------:R-:W-:Y:S01]  /*3c90*/  STL [R1+0x30], RZ ;  /* 0x000030ff01007387 */ /* 0x000fe20000100800 */
[----:B------:R-:W-:-:S03]  /*3ca0*/  SHF.R.U32.HI R11, RZ, 0x7, R12 ;  /* 0x00000007ff0b7819 */ /* 0x000fc6000001160c */
[----:B------:R-:W-:Y:S01]  /*3cb0*/  STL [R1+0x34], RZ ;  /* 0x000034ff01007387 */ /* 0x000fe20000100800 */
[----:B------:R-:W-:-:S03]  /*3cc0*/  SHF.R.U32.HI R14, RZ, 0x7, R12 ;  /* 0x00000007ff0e7819 */ /* 0x000fc6000001160c */
[----:B------:R-:W-:Y:S01]  /*3cd0*/  STL [R1+0x38], RZ ;  /* 0x000038ff01007387 */ /* 0x000fe20000100800 */
[----:B------:R-:W-:-:S03]  /*3ce0*/  SGXT.U32 R11, R11, 0x2 ;  /* 0x000000020b0b781a */ /* 0x000fc60000000000 */
[----:B------:R-:W-:Y:S04]  /*3cf0*/  STL [R1+0x3c], RZ ;  /* 0x00003cff01007387 */ /* 0x000fe80000100800 */
[----:B------:R-:W-:Y:S04]  /*3d00*/  STL [R1+0x10], RZ ;  /* 0x000010ff01007387 */ /* 0x000fe80000100800 */
[----:B------:R-:W-:Y:S01]  /*3d10*/  STL [R1+0x14], RZ ;  /* 0x000014ff01007387 */ /* 0x000fe20000100800 */
[----:B------:R-:W-:-:S03]  /*3d20*/  SGXT.U32 R14, R14, 0x2 ;  /* 0x000000020e0e781a */ /* 0x000fc60000000000 */
[----:B------:R-:W-:Y:S01]  /*3d30*/  STL [R1+0x18], RZ ;  /* 0x000018ff01007387 */ /* 0x000fe20000100800 */
[----:B------:R-:W-:-:S03]  /*3d40*/  SHF.R.U32.HI R12, RZ, 0x7, R12 ;  /* 0x00000007ff0c7819 */ /* 0x000fc6000001160c */
[----:B------:R-:W-:Y:S04]  /*3d50*/  STL [R1+0x1c], RZ ;  /* 0x00001cff01007387 */ /* 0x000fe80000100800 */
[----:B------:R0:W-:Y:S04]  /*3d60*/  STL [R1+0x474], R7 ;  /* 0x0004740701007387 */ /* 0x0001e80000100800 */
[----:B------:R1:W-:Y:S01]  /*3d70*/  STL [R1+0x470], R6 ;  /* 0x0004700601007387 */ /* 0x0003e20000100800 */
[-C--:B------:R-:W-:Y:S02]  /*3d80*/  IMAD R8, R14, R3.reuse, RZ ;  /* 0x000000030e087224 */ /* 0x080fe400078e02ff */
[-C--:B0-----:R-:W-:Y:S01]  /*3d90*/  IMAD R7, R17, R3.reuse, RZ ;  /* 0x0000000311077224 */ /* 0x081fe200078e02ff */
[C---:B------:R-:W-:Y:S01]  /*3da0*/  LOP3.LUT R17, R11.reuse, 0x2c, RZ, 0xfc, !PT ;  /* 0x0000002c0b117812 */ /* 0x040fe200078efcff */
[----:B-1----:R-:W-:Y:S01]  /*3db0*/  IMAD R6, R10, R3, RZ ;  /* 0x000000030a067224 */ /* 0x002fe200078e02ff */
[----:B------:R-:W-:-:S02]  /*3dc0*/  LOP3.LUT R10, R11, 0x28, RZ, 0xfc, !PT ;  /* 0x000000280b0a7812 */ /* 0x000fc400078efcff */
[----:B------:R-:W-:Y:S01]  /*3dd0*/  LOP3.LUT R11, R11, 0x24, RZ, 0xfc, !PT ;  /* 0x000000240b0b7812 */ /* 0x000fe200078efcff */
[----:B------:R0:W-:Y:S01]  /*3de0*/  STL [R1+0x46c], R7 ;  /* 0x00046c0701007387 */ /* 0x0001e20000100800 */
[----:B------:R-:W-:Y:S01]  /*3df0*/  SGXT.U32 R12, R12, 0x2 ;  /* 0x000000020c0c781a */ /* 0x000fe20000000000 */
[-C--:B------:R-:W-:Y:S02]  /*3e00*/  IMAD R8, R17, R3.reuse, RZ ;  /* 0x0000000311087224 */ /* 0x080fe400078e02ff */
[----:B------:R1:W-:Y:S01]  /*3e10*/  STL [R1+0x468], R6 ;  /* 0x0004680601007387 */ /* 0x0003e20000100800 */
[----:B------:R-:W-:Y:S01]  /*3e20*/  LOP3.LUT R17, R12, 0x20, RZ, 0xfc, !PT ;  /* 0x000000200c117812 */ /* 0x000fe200078efcff */
[-C--:B0-----:R-:W-:Y:S02]  /*3e30*/  IMAD R7, R10, R3.reuse, RZ ;  /* 0x000000030a077224 */ /* 0x081fe400078e02ff */
[----:B------:R0:W-:Y:S01]  /*3e40*/  STL [R1+0x464], R8 ;  /* 0x0004640801007387 */ /* 0x0001e20000100800 */
[----:B-1----:R-:W-:-:S03]  /*3e50*/  IMAD R6, R11, R3, RZ ;  /* 0x000000030b067224 */ /* 0x002fc600078e02ff */
[----:B------:R-:W-:Y:S01]  /*3e60*/  STL [R1+0x460], R7 ;  /* 0x0004600701007387 */ /* 0x000fe20000100800 */
[C---:B------:R-:W-:Y:S02]  /*3e70*/  LOP3.LUT R10, R12.reuse, 0x1c, RZ, 0xfc, !PT ;  /* 0x0000001c0c0a7812 */ /* 0x040fe400078efcff */
[C---:B------:R-:W-:Y:S01]  /*3e80*/  LOP3.LUT R11, R12.reuse, 0x18, RZ, 0xfc, !PT ;  /* 0x000000180c0b7812 */ /* 0x040fe200078efcff */
[----:B------:R1:W-:Y:S01]  /*3e90*/  STL [R1+0x45c], R6 ;  /* 0x00045c0601007387 */ /* 0x0003e20000100800 */
[----:B------:R-:W-:Y:S01]  /*3ea0*/  LOP3.LUT R12, R12, 0x14, RZ, 0xfc, !PT ;  /* 0x000000140c0c7812 */ /* 0x000fe200078efcff */
[-C--:B0-----:R-:W-:Y:S01]  /*3eb0*/  IMAD R8, R10, R3.reuse, RZ ;  /* 0x000000030a087224 */ /* 0x081fe200078e02ff */
[C---:B------:R-:W-:Y:S01]  /*3ec0*/  LOP3.LUT R10, R14.reuse, 0x10, RZ, 0xfc, !PT ;  /* 0x000000100e0a7812 */ /* 0x040fe200078efcff */
[-C--:B-1----:R-:W-:Y:S02]  /*3ed0*/  IMAD R6, R17, R3.reuse, RZ ;  /* 0x0000000311067224 */ /* 0x082fe400078e02ff */
[----:B------:R-:W-:Y:S01]  /*3ee0*/  IMAD R7, R11, R3, RZ ;  /* 0x000000030b077224 */ /* 0x000fe200078e02ff */
[----:B------:R-:W-:-:S02]  /*3ef0*/  LOP3.LUT R11, R14, 0xc, RZ, 0xfc, !PT ;  /* 0x0000000c0e0b7812 */ /* 0x000fc400078efcff */
[----:B------:R0:W-:Y:S04]  /*3f00*/  STL [R1+0x458], R6 ;  /* 0x0004580601007387 */ /* 0x0001e80000100800 */
[----:B------:R1:W-:Y:S01]  /*3f10*/  STL [R1+0x454], R8 ;  /* 0x0004540801007387 */ /* 0x0003e20000100800 */
[-C--:B0-----:R-:W-:Y:S01]  /*3f20*/  IMAD R6, R12, R3.reuse, RZ ;  /* 0x000000030c067224 */ /* 0x081fe200078e02ff */
[C---:B------:R-:W-:Y:S02]  /*3f30*/  LOP3.LUT R12, R14.reuse, 0x8, RZ, 0xfc, !PT ;  /* 0x000000080e0c7812 */ /* 0x040fe400078efcff */
[----:B------:R-:W-:Y:S01]  /*3f40*/  LOP3.LUT R14, R14, 0x4, RZ, 0xfc, !PT ;  /* 0x000000040e0e7812 */ /* 0x000fe200078efcff */
[----:B------:R0:W-:Y:S01]  /*3f50*/  STL [R1+0x450], R7 ;  /* 0x0004500701007387 */ /* 0x0001e20000100800 */
[----:B-1----:R-:W-:-:S03]  /*3f60*/  IMAD R8, R10, R3, RZ ;  /* 0x000000030a087224 */ /* 0x002fc600078e02ff */
[----:B------:R1:W-:Y:S01]  /*3f70*/  STL [R1+0x44c], R6 ;  /* 0x00044c0601007387 */ /* 0x0003e20000100800 */
[----:B------:R-:W-:Y:S01]  /*3f80*/  LOP3.LUT R5, R5, 0x1ff, R15, 0x78, !PT ;  /* 0x000001ff05057812 */ /* 0x000fe200078e780f */
[-C--:B0-----:R-:W-:Y:S02]  /*3f90*/  IMAD R7, R11, R3.reuse, RZ ;  /* 0x000000030b077224 */ /* 0x081fe400078e02ff */
[----:B------:R-:W-:Y:S01]  /*3fa0*/  STL [R1+0x448], R8 ;  /* 0x0004480801007387 */ /* 0x000fe20000100800 */
[-C--:B-1----:R-:W-:Y:S02]  /*3fb0*/  IMAD R6, R12, R3.reuse, RZ ;  /* 0x000000030c067224 */ /* 0x082fe400078e02ff */
[----:B------:R-:W-:Y:S01]  /*3fc0*/  IMAD R3, R14, R3, RZ ;  /* 0x000000030e037224 */ /* 0x000fe200078e02ff */
[----:B------:R-:W-:Y:S04]  /*3fd0*/  STL [R1+0x444], R7 ;  /* 0x0004440701007387 */ /* 0x000fe80000100800 */
[----:B------:R0:W-:Y:S04]  /*3fe0*/  STL [R1+0x440], R6 ;  /* 0x0004400601007387 */ /* 0x0001e80000100800 */
[----:B------:R1:W-:Y:S01]  /*3ff0*/  STL [R1+0x43c], R3 ;  /* 0x00043c0301007387 */ /* 0x0003e20000100800 */
[----:B------:R-:W-:Y:S01]  /*4000*/  ULEA.HI UR6, UR6, UR4, URZ, 0x6 ;  /* 0x0000000406067291 */ /* 0x000fe2000f8f30ff */
[----:B------:R-:W-:-:S02]  /*4010*/  CS2R R24, SRZ ;  /* 0x0000000000187805 */ /* 0x000fc4000001ff00 */
[----:B------:R-:W-:Y:S02]  /*4020*/  CS2R R26, SRZ ;  /* 0x00000000001a7805 */ /* 0x000fe4000001ff00 */
[C---:B0-----:R-:W-:Y:S02]  /*4030*/  LOP3.LUT R6, R5.reuse, 0x40, RZ, 0x3c, !PT ;  /* 0x0000004005067812 */ /* 0x041fe400078e3cff */
[----:B-1----:R-:W-:Y:S02]  /*4040*/  LOP3.LUT R3, R4, 0x1ff, R15, 0x78, !PT ;  /* 0x000001ff04037812 */ /* 0x002fe400078e780f */
[C---:B------:R-:W-:Y:S02]  /*4050*/  LOP3.LUT R4, R5.reuse, 0x20, RZ, 0x3c, !PT ;  /* 0x0000002005047812 */ /* 0x040fe400078e3cff */
[----:B------:R-:W-:Y:S02]  /*4060*/  LOP3.LUT R5, R5, 0x60, RZ, 0x3c, !PT ;  /* 0x0000006005057812 */ /* 0x000fe400078e3cff */
[----:B---3--:R-:W-:-:S02]  /*4070*/  LOP3.LUT R4, R0, 0x110, RZ, 0x3c, !PT ;  /* 0x0000011000047812 */ /* 0x008fc400078e3cff */
[----:B------:R-:W-:Y:S02]  /*4080*/  CS2R R16, SRZ ;  /* 0x0000000000107805 */ /* 0x000fe4000001ff00 */
[C---:B------:R-:W-:Y:S02]  /*4090*/  LOP3.LUT R6, R0.reuse, 0x20, RZ, 0x3c, !PT ;  /* 0x0000002000067812 */ /* 0x040fe400078e3cff */
[----:B------:R-:W-:Y:S02]  /*40a0*/  CS2R R18, SRZ ;  /* 0x0000000000127805 */ /* 0x000fe4000001ff00 */
[C---:B------:R-:W-:Y:S02]  /*40b0*/  LOP3.LUT R5, R0.reuse, 0x130, RZ, 0x3c, !PT ;  /* 0x0000013000057812 */ /* 0x040fe400078e3cff */
[C---:B------:R-:W-:Y:S02]  /*40c0*/  LOP3.LUT R4, R0.reuse, 0x40, RZ, 0x3c, !PT ;  /* 0x0000004000047812 */ /* 0x040fe400078e3cff */
[----:B------:R-:W-:-:S02]  /*40d0*/  LOP3.LUT R6, R0, 0x150, RZ, 0x3c, !PT ;  /* 0x0000015000067812 */ /* 0x000fc400078e3cff */
[C---:B------:R-:W-:Y:S02]  /*40e0*/  LOP3.LUT R5, R0.reuse, 0x60, RZ, 0x3c, !PT ;  /* 0x0000006000057812 */ /* 0x040fe400078e3cff */
[----:B------:R-:W-:Y:S01]  /*40f0*/  LOP3.LUT R4, R0, 0x170, RZ, 0x3c, !PT ;  /* 0x0000017000047812 */ /* 0x000fe200078e3cff */
[----:B------:R-:W-:Y:S02]  /*4100*/  USHF.L.U32 UR4, UR10, 0x6, URZ ;  /* 0x000000060a047899 */ /* 0x000fe400080006ff */
[----:B------:R-:W-:-:S12]  /*4110*/  USHF.R.S32.HI UR6, URZ, 0x6, UR6 ;  /* 0x00000006ff067899 */ /* 0x000fd80008011406 */
.L_x_2:
[----:B------:R-:W2:Y:S04]  /*4120*/  LDL R9, [R1+0x444] ;  /* 0x0004440001097983 */ /* 0x000ea80000100800 */
[----:B------:R0:W-:Y:S04]  /*4130*/  STL [R1+0x880], R11 ;  /* 0x0008800b01007387 */ /* 0x0001e80000100800 */
[----:B0-----:R-:W3:Y:S04]  /*4140*/  LDL R11, [R1+0x448] ;  /* 0x00044800010b7983 */ /* 0x001ee80000100800 */
[----:B-----5:R-:W-:Y:S04]  /*4150*/  STL [R1+0x874], R2 ;  /* 0x0008740201007387 */ /* 0x020fe80000100800 */
[----:B------:R-:W-:Y:S04]  /*4160*/  STL [R1+0x834], R0 ;  /* 0x0008340001007387 */ /* 0x000fe80000100800 */
        /* <DEDUP_REMOVED lines=13> */
[----:B------:R0:W-:Y:S04]  /*4240*/  STL.64 [R1+0x798], R26 ;  /* 0x0007981a01007387 */ /* 0x0001e80000100a00 */
[----:B------:R-:W-:Y:S04]  /*4250*/  STL [R1+0x848], R26 ;  /* 0x0008481a01007387 */ /* 0x000fe80000100800 */
[----:B------:R-:W-:Y:S01]  /*4260*/  STL [R1+0x854], R26 ;  /* 0x0008541a01007387 */ /* 0x000fe20000100800 */
[----:B0-----:R-:W0:Y:S03]  /*4270*/  S2R R27, SR_TID.X ;  /* 0x00000000001b7919 */ /* 0x001e260000002100 */
[----:B------:R-:W-:Y:S04]  /*4280*/  STL [R1+0x860], R26 ;  /* 0x0008601a01007387 */ /* 0x000fe80000100800 */
[----:B------:R-:W-:Y:S04]  /*4290*/  STL [R1+0x86c], R26 ;  /* 0x00086c1a01007387 */ /* 0x000fe80000100800 */
[----:B------:R-:W-:Y:S04]  /*42a0*/  STL.64 [R1+0x790], R24 ;  /* 0x0007901801007387 */ /* 0x000fe80000100a00 */
[----:B------:R-:W-:Y:S04]  /*42b0*/  STL [R1+0x77c], R16 ;  /* 0x00077c1001007387 */ /* 0x000fe80000100800 */
[----:B------:R1:W-:Y:S04]  /*42c0*/  STL [R1+0x778], R17 ;  /* 0x0007781101007387 */ /* 0x0003e80000100800 */
[----:B------:R-:W-:Y:S04]  /*42d0*/  STL [R1+0x774], R18 ;  /* 0x0007741201007387 */ /* 0x000fe80000100800 */
[----:B------:R-:W-:Y:S01]  /*42e0*/  STL [R1+0x838], R18 ;  /* 0x0008381201007387 */ /* 0x000fe20000100800 */
[----:B0-----:R-:W-:-:S03]  /*42f0*/  SHF.R.U32.HI R8, RZ, 0x7, R27 ;  /* 0x00000007ff087819 */ /* 0x001fc6000001161b */
[----:B------:R-:W-:Y:S01]  /*4300*/  STL [R1+0x770], R19 ;  /* 0x0007701301007387 */ /* 0x000fe20000100800 */
[----:B------:R-:W-:-:S04]  /*4310*/  SGXT.U32 R8, R8, 0x2 ;  /* 0x000000020808781a */ /* 0x000fc80000000000 */
[C---:B------:R-:W-:Y:S02]  /*4320*/  LOP3.LUT R5, R8.reuse, 0x8, RZ, 0xfc, !PT ;  /* 0x0000000808057812 */ /* 0x040fe400078efcff */
[C---:B------:R-:W-:Y:S02]  /*4330*/  LOP3.LUT R6, R8.reuse, 0x4, RZ, 0xfc, !PT ;  /* 0x0000000408067812 */ /* 0x040fe400078efcff */
[----:B------:R-:W-:Y:S02]  /*4340*/  ISETP.GE.AND P3, PT, R5, UR7, PT ;  /* 0x0000000705007c0c */ /* 0x000fe4000bf66270 */
[----:B------:R-:W4:Y:S01]  /*4350*/  LDL R5, [R1+0x43c] ;  /* 0x00043c0001057983 */ /* 0x000f220000100800 */
[----:B------:R-:W-:Y:S02]  /*4360*/  LOP3.LUT R7, R8, 0x10, RZ, 0xfc, !PT ;  /* 0x0000001008077812 */ /* 0x000fe400078efcff */
[----:B------:R-:W-:Y:S02]  /*4370*/  ISETP.GE.AND P5, PT, R6, UR7, PT ;  /* 0x0000000706007c0c */ /* 0x000fe4000bfa6270 */
[----:B------:R-:W-:-:S02]  /*4380*/  ISETP.GE.AND P2, PT, R7, UR7, PT ;  /* 0x0000000707007c0c */ /* 0x000fc4000bf46270 */
[C---:B------:R-:W-:Y:S02]  /*4390*/  LOP3.LUT R4, R8.reuse, 0xc, RZ, 0xfc, !PT ;  /* 0x0000000c08047812 */ /* 0x040fe400078efcff */
[----:B----4-:R-:W-:Y:S01]  /*43a0*/  IADD3 R6, P0, PT, R5, R29, RZ ;  /* 0x0000001d05067210 */ /* 0x010fe20007f1e0ff */
[----:B------:R-:W-:Y:S01]  /*43b0*/  IMAD.MOV.U32 R7, RZ, RZ, R5 ;  /* 0x000000ffff077224 */ /* 0x000fe200078e0005 */
[----:B------:R-:W-:-:S04]  /*43c0*/  LOP3.LUT R5, R8, 0x14, RZ, 0xfc, !PT ;  /* 0x0000001408057812 */ /* 0x000fc800078efcff */
[----:B------:R-:W-:Y:S02]  /*43d0*/  ISETP.GE.AND P4, PT, R5, UR7, PT ;  /* 0x0000000705007c0c */ /* 0x000fe4000bf86270 */
[----:B------:R-:W4:Y:S01]  /*43e0*/  LDL R5, [R1+0x440] ;  /* 0x0004400001057983 */ /* 0x000f220000100800 */
[----:B------:R-:W-:Y:S02]  /*43f0*/  ISETP.GE.AND P1, PT, R4, UR7, PT ;  /* 0x0000000704007c0c */ /* 0x000fe4000bf26270 */
[----:B------:R-:W-:Y:S02]  /*4400*/  LOP3.LUT R4, R8, 0x18, RZ, 0xfc, !PT ;  /* 0x0000001808047812 */ /* 0x000fe400078efcff */
[----:B------:R-:W-:Y:S02]  /*4410*/  LEA.HI.X.SX32 R7, R7, R28, 0x1, P0 ;  /* 0x0000001c07077211 */ /* 0x000fe400000f0eff */
[----:B------:R-:W-:Y:S02]  /*4420*/  ISETP.GE.AND P6, PT, R4, UR7, PT ;  /* 0x0000000704007c0c */ /* 0x000fe4000bfc6270 */
[----:B-1----:R-:W-:-:S06]  /*4430*/  PRMT R17, RZ, 0x7610, R17 ;  /* 0x00007610ff117816 */ /* 0x002fcc0000000011 */
[----:B------:R0:W3:Y:S01]  /*4440*/  @!P5 LDG.E.U8 R17, desc[UR8][R6.64] ;  /* 0x000000080611d981 */ /* 0x0000e2000c1e1100 */
[----:B----4-:R-:W-:-:S03]  /*4450*/  IADD3 R4, P0, PT, R5, R29, RZ ;  /* 0x0000001d05047210 */ /* 0x010fc60007f1e0ff */
[----:B------:R-:W4:Y:S01]  /*4460*/  LDL R5, [R1+0x440] ;  /* 0x0004400001057983 */ /* 0x000f220000100800 */
[----:B0-----:R-:W-:Y:S02]  /*4470*/  LOP3.LUT R7, R8, 0x1c, RZ, 0xfc, !PT ;  /* 0x0000001c08077812 */ /* 0x001fe400078efcff */
[----:B--2---:R-:W-:Y:S02]  /*4480*/  IADD3 R6, P5, PT, R9, R29, RZ ;  /* 0x0000001d09067210 */ /* 0x004fe40007fbe0ff */
[----:B------:R-:W-:Y:S02]  /*4490*/  PRMT R16, RZ, 0x7610, R16 ;  /* 0x00007610ff107816 */ /* 0x000fe40000000010 */
[----:B------:R-:W-:Y:S02]  /*44a0*/  PRMT R2, RZ, 0x7610, R2 ;  /* 0x00007610ff027816 */ /* 0x000fe40000000002 */
[----:B------:R-:W-:Y:S02]  /*44b0*/  PRMT R0, RZ, 0x7610, R0 ;  /* 0x00007610ff007816 */ /* 0x000fe40000000000 */
[----:B----4-:R-:W-:-:S02]  /*44c0*/  LEA.HI.X.SX32 R5, R5, R28, 0x1, P0 ;  /* 0x0000001c05057211 */ /* 0x010fc400000f0eff */
[----:B------:R-:W-:Y:S02]  /*44d0*/  ISETP.GE.AND P0, PT, R7, UR7, PT ;  /* 0x0000000707007c0c */ /* 0x000fe4000bf06270 */
[----:B------:R-:W-:Y:S01]  /*44e0*/  LEA.HI.X.SX32 R7, R9, R28, 0x1, P5 ;  /* 0x0000001c09077211 */ /* 0x000fe200028f0eff */
[----:B------:R-:W2:Y:S01]  /*44f0*/  @!P3 LDG.E.U8 R2, desc[UR8][R4.64] ;  /* 0x000000080402b981 */ /* 0x000ea2000c1e1100 */
[----:B------:R-:W0:Y:S03]  /*4500*/  S2R R9, SR_TID.X ;  /* 0x0000000000097919 */ /* 0x000e260000002100 */
[----:B------:R1:W4:Y:S02]  /*4510*/  @!P1 LDG.E.U8 R16, desc[UR8][R6.64] ;  /* 0x0000000806109981 */ /* 0x000324000c1e1100 */
[----:B-1----:R-:W1:Y:S01]  /*4520*/  LDC R7, c[0x0][0x3a8] ;  /* 0x0000ea00ff077b82 */ /* 0x002e620000000800 */
[----:B---3--:R-:W-:-:S04]  /*4530*/  IADD3 R4, P5, PT, R11, R29, RZ ;  /* 0x0000001d0b047210 */ /* 0x008fc80007fbe0ff */
[----:B------:R-:W-:Y:S02]  /*4540*/  LEA.HI.X.SX32 R5, R11, R28, 0x1, P5 ;  /* 0x0000001c0b057211 */ /* 0x000fe400028f0eff */
[----:B------:R-:W-:-:S03]  /*4550*/  LOP3.LUT R6, R8, 0x20, RZ, 0xfc, !PT ;  /* 0x0000002008067812 */ /* 0x000fc600078efcff */
[----:B------:R3:W2:Y:S01]  /*4560*/  @!P2 LDG.E.U8 R0, desc[UR8][R4.64] ;  /* 0x000000080400a981 */ /* 0x0006a2000c1e1100 */
[----:B0-----:R-:W-:-:S04]  /*4570*/  SHF.R.U32.HI R11, RZ, 0x7, R9 ;  /* 0x00000007ff0b7819 */ /* 0x001fc80000011609 */
[----:B------:R-:W-:-:S05]  /*4580*/  SGXT.U32 R11, R11, 0x2 ;  /* 0x000000020b0b781a */ /* 0x000fca0000000000 */
[----:B-1----:R-:W-:Y:S01]  /*4590*/  IMAD R7, R11, R7, RZ ;  /* 0x000000070b077224 */ /* 0x002fe200078e02ff */
[----:B------:R-:W-:Y:S01]  /*45a0*/  ISETP.GE.AND P1, PT, R6, UR7, PT ;  /* 0x0000000706007c0c */ /* 0x000fe2000bf26270 */
[----:B------:R-:W2:Y:S03]  /*45b0*/  LDL.LU R11, [R1+0x880] ;  /* 0x00088000010b7983 */ /* 0x000ea60000300800 */
[----:B------:R-:W-:Y:S02]  /*45c0*/  IADD3 R6, P5, PT, R7, R29, RZ ;  /* 0x0000001d07067210 */ /* 0x000fe40007fbe0ff */
[----:B------:R-:W0:Y:S01]  /*45d0*/  LDC R7, c[0x0][0x3a8] ;  /* 0x0000ea00ff077b82 */ /* 0x000e220000000800 */
[----:B------:R-:W-:-:S04]  /*45e0*/  SHF.R.U32.HI R9, RZ, 0x7, R9 ;  /* 0x00000007ff097819 */ /* 0x000fc80000011609 */
[----:B------:R-:W-:-:S05]  /*45f0*/  SGXT.U32 R9, R9, 0x2 ;  /* 0x000000020909781a */ /* 0x000fca0000000000 */
[----:B0-----:R-:W-:Y:S01]  /*4600*/  IMAD R7, R9, R7, RZ ;  /* 0x0000000709077224 */ /* 0x001fe200078e02ff */
[----:B------:R-:W-:-:S04]  /*4610*/  LOP3.LUT R9, R8, 0x24, RZ, 0xfc, !PT ;  /* 0x0000002408097812 */ /* 0x000fc800078efcff */
[----:B------:R-:W-:Y:S02]  /*4620*/  ISETP.GE.AND P2, PT, R9, UR7, PT ;  /* 0x0000000709007c0c */ /* 0x000fe4000bf46270 */
[----:B------:R-:W3:Y:S01]  /*4630*/  LDL R9, [R1+0x44c] ;  /* 0x00044c0001097983 */ /* 0x000ee20000100800 */
[----:B------:R-:W-:Y:S02]  /*4640*/  ISETP.GE.AND P3, PT, R8, UR7, PT ;  /* 0x0000000708007c0c */ /* 0x000fe4000bf66270 */
[----:B------:R-:W-:Y:S02]  /*4650*/  LEA.HI.X.SX32 R7, R7, R28, 0x1, P5 ;  /* 0x0000001c07077211 */ /* 0x000fe400028f0eff */
[----:B------:R-:W-:-:S09]  /*4660*/  PRMT R3, RZ, 0x7610, R3 ;  /* 0x00007610ff037816 */ /* 0x000fd20000000003 */
[----:B------:R0:W2:Y:S01]  /*4670*/  @!P3 LDG.E.U8 R3, desc[UR8][R6.64] ;  /* 0x000000080603b981 */ /* 0x0000a2000c1e1100 */
[----:B---3--:R-:W-:Y:S01]  /*4680*/  IADD3 R4, P5, PT, R9, R29, RZ ;  /* 0x0000001d09047210 */ /* 0x008fe20007fbe0ff */
[----:B------:R-:W-:Y:S01]  /*4690*/  IMAD.MOV.U32 R5, RZ, RZ, R9 ;  /* 0x000000ffff057224 */ /* 0x000fe200078e0009 */
[----:B------:R-:W-:-:S04]  /*46a0*/  LOP3.LUT R9, R8, 0x28, RZ, 0xfc, !PT ;  /* 0x0000002808097812 */ /* 0x000fc800078efcff */
[----:B------:R-:W-:Y:S02]  /*46b0*/  ISETP.GE.AND P3, PT, R9, UR7, PT ;  /* 0x0000000709007c0c */ /* 0x000fe4000bf66270 */
[----:B------:R-:W0:Y:S01]  /*46c0*/  LDL R9, [R1+0x450] ;  /* 0x0004500001097983 */ /* 0x000e220000100800 */
[----:B------:R-:W-:Y:S02]  /*46d0*/  LEA.HI.X.SX32 R5, R5, R28, 0x1, P5 ;  /* 0x0000001c05057211 */ /* 0x000fe400028f0eff */
[----:B------:R-:W-:Y:S02]  /*46e0*/  PRMT R23, RZ, 0x7610, R23 ;  /* 0x00007610ff177816 */ /* 0x000fe40000000017 */
[----:B------:R-:W-:-:S04]  /*46f0*/  PRMT R22, RZ, 0x7610, R22 ;  /* 0x00007610ff167816 */ /* 0x000fc80000000016 */
[----:B------:R1:W3:Y:S04]  /*4700*/  @!P4 LDG.E.U8 R23, desc[UR8][R4.64] ;  /* 0x000000080417c981 */ /* 0x0002e8000c1e1100 */
[----:B------:R-:W2:Y:S01]  /*4710*/  LDL R4, [R1+0x454] ;  /* 0x0004540001047983 */ /* 0x000ea20000100800 */
[----:B0-----:R-:W-:Y:S01]  /*4720*/  IMAD.MOV.U32 R7, RZ, RZ, R9 ;  /* 0x000000ffff077224 */ /* 0x001fe200078e0009 */
[----:B------:R-:W-:-:S04]  /*4730*/  IADD3 R6, P5, PT, R9, R29, RZ ;  /* 0x0000001d09067210 */ /* 0x000fc80007fbe0ff */
[----:B------:R-:W-:-:S05]  /*4740*/  LEA.HI.X.SX32 R7, R7, R28, 0x1, P5 ;  /* 0x0000001c07077211 */ /* 0x000fca00028f0eff */
[----:B------:R0:W3:Y:S04]  /*4750*/  @!P6 LDG.E.U8 R22, desc[UR8][R6.64] ;  /* 0x000000080616e981 */ /* 0x0000e8000c1e1100 */
[----:B------:R-:W3:Y:S01]  /*4760*/  LDL R7, [R1+0x454] ;  /* 0x0004540001077983 */ /* 0x000ee20000100800 */
[C---:B------:R-:W-:Y:S02]  /*4770*/  LOP3.LUT R9, R8.reuse, 0x2c, RZ, 0xfc, !PT ;  /* 0x0000002c08097812 */ /* 0x040fe400078efcff */
[----:B-1----:R-:W-:Y:S02]  /*4780*/  LOP3.LUT R5, R8, 0x30, RZ, 0xfc, !PT ;  /* 0x0000003008057812 */ /* 0x002fe400078efcff */
[----:B--2---:R-:W-:Y:S02]  /*4790*/  IADD3 R4, P5, PT, R4, R29, RZ ;  /* 0x0000001d04047210 */ /* 0x004fe40007fbe0ff */
[----:B------:R-:W-:-:S02]  /*47a0*/  ISETP.GE.AND P4, PT, R9, UR7, PT ;  /* 0x0000000709007c0c */ /* 0x000fc4000bf86270 */
[----:B------:R-:W-:Y:S01]  /*47b0*/  ISETP.GE.AND P6, PT, R5, UR7, PT ;  /* 0x0000000705007c0c */ /* 0x000fe2000bfc6270 */
[----:B------:R-:W0:Y:S01]  /*47c0*/  LDL R9, [R1+0x458] ;  /* 0x0004580001097983 */ /* 0x000e220000100800 */
[----:B------:R-:W-:Y:S02]  /*47d0*/  PRMT R21, RZ, 0x7610, R21 ;  /* 0x00007610ff157816 */ /* 0x000fe40000000015 */
[----:B---3--:R-:W-:-:S05]  /*47e0*/  LEA.HI.X.SX32 R5, R7, R28, 0x1, P5 ;  /* 0x0000001c07057211 */ /* 0x008fca00028f0eff */
[----:B------:R1:W2:Y:S04]  /*47f0*/  @!P0 LDG.E.U8 R21, desc[UR8][R4.64] ;  /* 0x0000000804158981 */ /* 0x0002a8000c1e1100 */
[----:B------:R-:W1:Y:S01]  /*4800*/  LDL R5, [R1+0x45c] ;  /* 0x00045c0001057983 */ /* 0x000e620000100800 */
[----:B0-----:R-:W-:Y:S01]  /*4810*/  IMAD.MOV.U32 R7, RZ, RZ, R9 ;  /* 0x000000ffff077224 */ /* 0x001fe200078e0009 */
[----:B------:R-:W-:-:S04]  /*4820*/  IADD3 R6, P5, PT, R9, R29, RZ ;  /* 0x0000001d09067210 */ /* 0x000fc80007fbe0ff */
[----:B------:R-:W-:Y:S02]  /*4830*/  LEA.HI.X.SX32 R7, R7, R28, 0x1, P5 ;  /* 0x0000001c07077211 */ /* 0x000fe400028f0eff */
[----:B------:R-:W-:Y:S02]  /*4840*/  LOP3.LUT R9, R8, 0x34, RZ, 0xfc, !PT ;  /* 0x0000003408097812 */ /* 0x000fe400078efcff */
[----:B-1----:R-:W-:Y:S02]  /*4850*/  IADD3 R4, P5, PT, R5, R29, RZ ;  /* 0x0000001d05047210 */ /* 0x002fe40007fbe0ff */
[----:B------:R-:W3:Y:S01]  /*4860*/  LDL R5, [R1+0x45c] ;  /* 0x00045c0001057983 */ /* 0x000ee20000100800 */
[----:B------:R-:W-:-:S03]  /*4870*/  ISETP.GE.AND P0, PT, R9, UR7, PT ;  /* 0x0000000709007c0c */ /* 0x000fc6000bf06270 */
[----:B------:R-:W2:Y:S01]  /*4880*/  LDL R9, [R1+0x460] ;  /* 0x0004600001097983 */ /* 0x000ea20000100800 */
[----:B------:R-:W-:Y:S02]  /*4890*/  PRMT R15, RZ, 0x7610, R15 ;  /* 0x00007610ff0f7816 */ /* 0x000fe4000000000f */
[----:B------:R-:W-:-:S06]  /*48a0*/  PRMT R20, RZ, 0x7610, R20 ;  /* 0x00007610ff147816 */ /* 0x000fcc0000000014 */
[----:B------:R0:W2:Y:S01]  /*48b0*/  @!P1 LDG.E.U8 R20, desc[UR8][R6.64] ;  /* 0x0000000806149981 */ /* 0x0000a2000c1e1100 */
[----:B---3--:R-:W-:-:S05]  /*48c0*/  LEA.HI.X.SX32 R5, R5, R28, 0x1, P5 ;  /* 0x0000001c05057211 */ /* 0x008fca00028f0eff */
[----:B------:R1:W3:Y:S04]  /*48d0*/  @!P2 LDG.E.U8 R15, desc[UR8][R4.64] ;  /* 0x00000008040fa981 */ /* 0x0002e8000c1e1100 */
[----:B------:R-:W1:Y:S01]  /*48e0*/  LDL R5, [R1+0x468] ;  /* 0x0004680001057983 */ /* 0x000e620000100800 */
[----:B0-----:R-:W-:Y:S02]  /*48f0*/  LOP3.LUT R7, R8, 0x38, RZ, 0xfc, !PT ;  /* 0x0000003808077812 */ /* 0x001fe400078efcff */
[----:B--2---:R-:W-:Y:S02]  /*4900*/  IADD3 R6, P1, PT, R9, R29, RZ ;  /* 0x0000001d09067210 */ /* 0x004fe40007f3e0ff */
[----:B------:R-:W-:Y:S02]  /*4910*/  ISETP.GE.AND P5, PT, R7, UR7, PT ;  /* 0x0000000707007c0c */ /* 0x000fe4000bfa6270 */
[----:B------:R-:W-:-:S02]  /*4920*/  PRMT R14, RZ, 0x7610, R14 ;  /* 0x00007610ff0e7816 */ /* 0x000fc4000000000e */
[----:B------:R-:W-:Y:S02]  /*4930*/  LEA.HI.X.SX32 R7, R9, R28, 0x1, P1 ;  /* 0x0000001c09077211 */ /* 0x000fe400008f0eff */
[----:B------:R-:W-:Y:S01]  /*4940*/  LOP3.LUT R8, R8, 0x3c, RZ, 0xfc, !PT ;  /* 0x0000003c08087812 */ /* 0x000fe200078efcff */
[----:B------:R-:W2:Y:S04]  /*4950*/  LDL R9, [R1+0x474] ;  /* 0x0004740001097983 */ /* 0x000ea80000100800 */
[----:B------:R0:W2:Y:S04]  /*4960*/  @!P3 LDG.E.U8 R14, desc[UR8][R6.64] ;  /* 0x00000008060eb981 */ /* 0x0000a8000c1e1100 */
[----:B------:R-:W0:Y:S01]  /*4970*/  LDL R7, [R1+0x46c] ;  /* 0x00046c0001077983 */ /* 0x000e220000100800 */
[----:B-1----:R-:W-:-:S03]  /*4980*/  IADD3 R4, P1, PT, R5, R29, RZ ;  /* 0x0000001d05047210 */ /* 0x002fc60007f3e0ff */
[----:B------:R-:W2:Y:S01]  /*4990*/  LDL R5, [R1+0x468] ;  /* 0x0004680001057983 */ /* 0x000ea20000100800 */
[----:B------:R-:W-:Y:S02]  /*49a0*/  PRMT R13, RZ, 0x7610, R13 ;  /* 0x00007610ff0d7816 */ /* 0x000fe4000000000d */
[----:B0-----:R-:W-:Y:S02]  /*49b0*/  IADD3 R6, P2, PT, R7, R29, RZ ;  /* 0x0000001d07067210 */ /* 0x001fe40007f5e0ff */
[----:B------:R-:W3:Y:S01]  /*49c0*/  LDL R7, [R1+0x46c] ;  /* 0x00046c0001077983 */ /* 0x000ee20000100800 */
[----:B--2---:R-:W-:Y:S02]  /*49d0*/  LEA.HI.X.SX32 R5, R5, R28, 0x1, P1 ;  /* 0x0000001c05057211 */ /* 0x004fe400008f0eff */
[----:B------:R-:W-:Y:S02]  /*49e0*/  ISETP.GE.AND P1, PT, R8, UR7, PT ;  /* 0x0000000708007c0c */ /* 0x000fe4000bf26270 */
[----:B------:R-:W2:Y:S04]  /*49f0*/  LDL R8, [R1+0x470] ;  /* 0x0004700001087983 */ /* 0x000ea80000100800 */
[----:B------:R2:W4:Y:S04]  /*4a00*/  @!P6 LDG.E.U8 R13, desc[UR8][R4.64] ;  /* 0x00000008040de981 */ /* 0x000528000c1e1100 */
[----:B------:R-:W4:Y:S01]  /*4a10*/  LDL R5, [R1+0x464] ;  /* 0x0004640001057983 */ /* 0x000f220000100800 */
[----:B------:R-:W-:-:S02]  /*4a20*/  PRMT R12, RZ, 0x7610, R12 ;  /* 0x00007610ff0c7816 */ /* 0x000fc4000000000c */
[----:B---3--:R-:W-:-:S05]  /*4a30*/  LEA.HI.X.SX32 R7, R7, R28, 0x1, P2 ;  /* 0x0000001c07077211 */ /* 0x008fca00010f0eff */
[----:B------:R4:W3:Y:S01]  /*4a40*/  @!P0 LDG.E.U8 R12, desc[UR8][R6.64] ;  /* 0x00000008060c8981 */ /* 0x0008e2000c1e1100 */
[CC--:B--2---:R-:W-:Y:S02]  /*4a50*/  IADD3 R4, P2, PT, R8.reuse, R29.reuse, RZ ;  /* 0x0000001d08047210 */ /* 0x0c4fe40007f5e0ff */
[-C--:B----4-:R-:W-:Y:S01]  /*4a60*/  IADD3 R6, P3, PT, R5, R29.reuse, RZ ;  /* 0x0000001d05067210 */ /* 0x090fe20007f7e0ff */
[----:B------:R-:W-:Y:S01]  /*4a70*/  IMAD.MOV.U32 R7, RZ, RZ, R5 ;  /* 0x000000ffff077224 */ /* 0x000fe200078e0005 */
[----:B------:R-:W-:Y:S02]  /*4a80*/  LEA.HI.X.SX32 R5, R8, R28, 0x1, P2 ;  /* 0x0000001c08057211 */ /* 0x000fe400010f0eff */
[----:B------:R-:W-:Y:S02]  /*4a90*/  IADD3 R8, P0, PT, R9, R29, RZ ;  /* 0x0000001d09087210 */ /* 0x000fe40007f1e0ff */
[----:B------:R-:W2:Y:S01]  /*4aa0*/  LDL R9, [R1+0x474] ;  /* 0x0004740001097983 */ /* 0x000ea20000100800 */
[----:B------:R-:W-:-:S02]  /*4ab0*/  PRMT R11, RZ, 0x7610, R11 ;  /* 0x00007610ff0b7816 */ /* 0x000fc4000000000b */
[----:B------:R-:W-:-:S05]  /*4ac0*/  LEA.HI.X.SX32 R7, R7, R28, 0x1, P3 ;  /* 0x0000001c07077211 */ /* 0x000fca00018f0eff */
[----:B------:R0:W4:Y:S01]  /*4ad0*/  @!P4 LDG.E.U8 R11, desc[UR8][R6.64] ;  /* 0x00000008060bc981 */ /* 0x000122000c1e1100 */
[----:B------:R-:W-:-:S06]  /*4ae0*/  PRMT R10, RZ, 0x7610, R10 ;  /* 0x00007610ff0a7816 */ /* 0x000fcc000000000a */
[----:B------:R1:W3:Y:S01]  /*4af0*/  @!P5 LDG.E.U8 R10, desc[UR8][R4.64] ;  /* 0x00000008040ad981 */ /* 0x0002e2000c1e1100 */
[----:B0-----:R-:W0:Y:S01]  /*4b00*/  S2R R7, SR_TID.X ;  /* 0x0000000000077919 */ /* 0x001e220000002100 */
[----:B-1----:R-:W-:Y:S02]  /*4b10*/  PRMT R4, RZ, 0x7610, R4 ;  /* 0x00007610ff047816 */ /* 0x002fe40000000004 */
[----:B------:R0:W-:Y:S02]  /*4b20*/  STL [R1+0x4bc], R29 ;  /* 0x0004bc1d01007387 */ /* 0x0001e40000100800 */
[----:B0-----:R-:W-:-:S04]  /*4b30*/  LOP3.LUT R29, R7, 0x180, RZ, 0xc0, !PT ;  /* 0x00000180071d7812 */ /* 0x001fc800078ec0ff */
[----:B------:R-:W-:-:S04]  /*4b40*/  SHF.R.U32.HI R29, RZ, 0x4, R29 ;  /* 0x00000004ff1d7819 */ /* 0x000fc8000001161d */
[----:B------:R-:W-:Y:S01]  /*4b50*/  LOP3.LUT R29, R29, 0x1ff, R7, 0x78, !PT ;  /* 0x000001ff1d1d7812 */ /* 0x000fe200078e7807 */
[----:B------:R0:W-:Y:S01]  /*4b60*/  STL [R1+0x4b8], R28 ;  /* 0x0004b81c01007387 */ /* 0x0001e20000100800 */
[----:B------:R-:W-:Y:S02]  /*4b70*/  LOP3.LUT R5, R27, 0x3f, RZ, 0xc0, !PT ;  /* 0x0000003f1b057812 */ /* 0x000fe400078ec0ff */
[----:B--2---:R-:W-:-:S05]  /*4b80*/  LEA.HI.X.SX32 R9, R9, R28, 0x1, P0 ;  /* 0x0000001c09097211 */ /* 0x004fca00000f0eff */
[----:B------:R1:W2:Y:S01]  /*4b90*/  @!P1 LDG.E.U8 R4, desc[UR8][R8.64] ;  /* 0x0000000808049981 */ /* 0x0002a2000c1e1100 */
[----:B------:R-:W-:Y:S01]  /*4ba0*/  BAR.SYNC.DEFER_BLOCKING 0x0 ;  /* 0x0000000000007b1d */ /* 0x000fe20000010000 */
[----:B0-----:R-:W-:-:S05]  /*4bb0*/  LOP3.LUT R28, R7, 0x180, RZ, 0xc0, !PT ;  /* 0x00000180071c7812 */ /* 0x001fca00078ec0ff */
[----:B------:R0:W-:Y:S04]  /*4bc0*/  STS.U8 [R29+UR5], R3 ;  /* 0x000000031d007988 */ /* 0x0001e80008000005 */
[----:B------:R-:W-:Y:S04]  /*4bd0*/  STS.U8 [R29+UR5+0x800], R0 ;  /* 0x000800001d007988 */ /* 0x000fe80008000005 */
[----:B------:R-:W-:Y:S04]  /*4be0*/  STS.U8 [R29+UR5+0x1000], R20 ;  /* 0x001000141d007988 */ /* 0x000fe80008000005 */
[----:B------:R1:W-:Y:S01]  /*4bf0*/  STS.U8 [R29+UR5+0x1800], R13 ;  /* 0x0018000d1d007988 */ /* 0x0003e20008000005 */
[----:B------:R-:W-:-:S02]  /*4c00*/  SHF.R.U32.HI R28, RZ, 0x4, R28 ;  /* 0x00000004ff1c7819 */ /* 0x000fc4000001161c */
[----:B------:R-:W-:Y:S01]  /*4c10*/  ISETP.GE.AND P0, PT, R5, UR7, PT ;  /* 0x0000000705007c0c */ /* 0x000fe2000bf06270 */
[----:B0-----:R-:W2:Y:S01]  /*4c20*/  LDL.LU R3, [R1+0x87c] ;  /* 0x00087c0001037983 */ /* 0x001ea20000300800 */
[----:B-1----:R-:W0:Y:S01]  /*4c30*/  S2R R29, SR_TID.X ;  /* 0x00000000001d7919 */ /* 0x002e220000002100 */
[----:B------:R-:W-:Y:S02]  /*4c40*/  LOP3.LUT R28, R28, 0x1ff, R7, 0x78, !PT ;  /* 0x000001ff1c1c7812 */ /* 0x000fe400078e7807 */
[----:B------:R-:W2:Y:S02]  /*4c50*/  LDL.LU R0, [R1+0x878] ;  /* 0x0008780001007983 */ /* 0x000ea40000300800 */
[----:B------:R-:W-:Y:S02]  /*4c60*/  LOP3.LUT R28, R28, 0x20, RZ, 0x3c, !PT ;  /* 0x000000201c1c7812 */ /* 0x000fe400078e3cff */
[----:B------:R-:W2:Y:S04]  /*4c70*/  LDL R5, [R1+0x230] ;  /* 0x0002300001057983 */ /* 0x000ea80000100800 */
[----:B------:R0:W-:Y:S04]  /*4c80*/  STS.U8 [R28+UR5+0x200], R17 ;  /* 0x000200111c007988 */ /* 0x0001e80008000005 */
[----:B------:R-:W-:Y:S04]  /*4c90*/  STS.U8 [R28+UR5+0xa00], R23 ;  /* 0x000a00171c007988 */ /* 0x000fe80008000005 */
[----:B------:R-:W2:Y:S04]  /*4ca0*/  LDL R6, [R1+0x22c] ;  /* 0x00022c0001067983 */ /* 0x000ea80000100800 */
[----:B------:R-:W2:Y:S01]  /*4cb0*/  LDL R7, [R1+0x354] ;  /* 0x0003540001077983 */ /* 0x000ea20000100800 */
[----:B0-----:R-:W-:-:S04]  /*4cc0*/  LOP3.LUT R17, R29, 0x180, RZ, 0xc0, !PT ;  /* 0x000001801d117812 */ /* 0x001fc800078ec0ff */
[----:B------:R-:W-:-:S04]  /*4cd0*/  SHF.R.U32.HI R17, RZ, 0x4, R17 ;  /* 0x00000004ff117819 */ /* 0x000fc80000011611 */
[----:B------:R-:W-:Y:S01]  /*4ce0*/  LOP3.LUT R17, R17, 0x1ff, R29, 0x78, !PT ;  /* 0x000001ff11117812 */ /* 0x000fe200078e781d */
[----:B------:R-:W-:Y:S03]  /*4cf0*/  STS.U8 [R28+UR5+0x1200], R15 ;  /* 0x0012000f1c007988 */ /* 0x000fe60008000005 */
[----:B------:R-:W-:Y:S01]  /*4d00*/  LOP3.LUT R17, R17, 0x40, RZ, 0x3c, !PT ;  /* 0x0000004011117812 */ /* 0x000fe200078e3cff */
[----:B---3--:R-:W-:Y:S01]  /*4d10*/  STS.U8 [R28+UR5+0x1a00], R12 ;  /* 0x001a000c1c007988 */ /* 0x008fe20008000005 */
[----:B------:R-:W-:-:S03]  /*4d20*/  LOP3.LUT R9, R29, 0x180, RZ, 0xc0, !PT ;  /* 0x000001801d097812 */ /* 0x000fc600078ec0ff */
[----:B------:R0:W-:Y:S01]  /*4d30*/  STS.U8 [R17+UR5+0x400], R2 ;  /* 0x0004000211007988 */ /* 0x0001e20008000005 */
[----:B------:R-:W-:-:S03]  /*4d40*/  SHF.R.U32.HI R9, RZ, 0x4, R9 ;  /* 0x00000004ff097819 */ /* 0x000fc60000011609 */
[----:B0-----:R-:W3:Y:S01]  /*4d50*/  LDL.LU R2, [R1+0x874] ;  /* 0x0008740001027983 */ /* 0x001ee20000300800 */
[----:B------:R-:W-:-:S03]  /*4d60*/  LOP3.LUT R9, R9, 0x1ff, R29, 0x78, !PT ;  /* 0x000001ff09097812 */ /* 0x000fc600078e781d */
[----:B------:R-:W3:Y:S01]  /*4d70*/  LDL R29, [R1+0x350] ;  /* 0x00035000011d7983 */ /* 0x000ee20000100800 */
[----:B------:R-:W-:-:S03]  /*4d80*/  LOP3.LUT R9, R9, 0x60, RZ, 0x3c, !PT ;  /* 0x0000006009097812 */ /* 0x000fc600078e3cff */
[----:B------:R-:W-:Y:S04]  /*4d90*/  STS.U8 [R17+UR5+0xc00], R22 ;  /* 0x000c001611007988 */ /* 0x000fe80008000005 */
[----:B------:R-:W-:Y:S04]  /*4da0*/  STS.U8 [R17+UR5+0x1400], R14 ;  /* 0x0014000e11007988 */ /* 0x000fe80008000005 */
[----:B------:R0:W-:Y:S04]  /*4db0*/  STS.U8 [R17+UR5+0x1c00], R10 ;  /* 0x001c000a11007988 */ /* 0x0001e80008000005 */
[----:B------:R-:W-:Y:S04]  /*4dc0*/  STS.U8 [R9+UR5+0x600], R16 ;  /* 0x0006001009007988 */ /* 0x000fe80008000005 */
[----:B------:R-:W-:Y:S04]  /*4dd0*/  STS.U8 [R9+UR5+0xe00], R21 ;  /* 0x000e001509007988 */ /* 0x000fe80008000005 */
[----:B----4-:R-:W-:Y:S01]  /*4de0*/  STS.U8 [R9+UR5+0x1600], R11 ;  /* 0x0016000b09007988 */ /* 0x010fe20008000005 */
[----:B------:R-:W-:-:S03]  /*4df0*/  PRMT R26, RZ, 0x7610, R26 ;  /* 0x00007610ff1a7816 */ /* 0x000fc6000000001a */
[----:B0-----:R-:W4:Y:S04]  /*4e00*/  LDL R17, [R1+0x228] ;  /* 0x0002280001117983 */ /* 0x001f280000100800 */
[----:B------:R-:W4:Y:S04]  /*4e10*/  LDL R28, [R1+0x224] ;  /* 0x00022400011c7983 */ /* 0x000f280000100800 */
[----:B------:R-:W4:Y:S04]  /*4e20*/  LDL R8, [R1+0x220] ;  /* 0x0002200001087983 */ /* 0x000f280000100800 */
[----:B--2---:R0:W-:Y:S04]  /*4e30*/  STS.U8 [R9+UR5+0x1e00], R4 ;  /* 0x001e000409007988 */ /* 0x0041e80008000005 */
[----:B0-----:R-:W2:Y:S01]  /*4e40*/  LDL R9, [R1+0x34c] ;  /* 0x00034c0001097983 */ /* 0x001ea20000100800 */
[----:B------:R-:W-:-:S02]  /*4e50*/  PRMT R0, RZ, 0x7610, R0 ;  /* 0x00007610ff007816 */ /* 0x000fc40000000000 */
[C---:B---3--:R-:W-:Y:S02]  /*4e60*/  IADD3 RZ, P2, PT, R2.reuse, R5, RZ ;  /* 0x0000000502ff7210 */ /* 0x048fe40007f5e0ff */
[----:B------:R-:W-:Y:S02]  /*4e70*/  SHF.R.S32.HI R16, RZ, 0x1f, R2 ;  /* 0x0000001fff107819 */ /* 0x000fe40000011402 */
[C---:B------:R-:W-:Y:S01]  /*4e80*/  IADD3 RZ, P1, PT, R2.reuse, R6, RZ ;  /* 0x0000000602ff7210 */ /* 0x040fe20007f3e0ff */
[----:B------:R-:W-:Y:S02]  /*4e90*/  IMAD.IADD R4, R2, 0x1, R5 ;  /* 0x0000000102047824 */ /* 0x000fe400078e0205 */
[----:B------:R-:W-:Y:S01]  /*4ea0*/  IMAD.X R5, R16, 0x1, R7, P2 ;  /* 0x0000000110057824 */ /* 0x000fe200010e0607 */
[----:B------:R-:W-:Y:S01]  /*4eb0*/  BAR.SYNC.DEFER_BLOCKING 0x0 ;  /* 0x0000000000007b1d */ /* 0x000fe20000010000 */
[----:B------:R-:W-:Y:S02]  /*4ec0*/  IMAD.IADD R6, R2, 0x1, R6 ;  /* 0x0000000102067824 */ /* 0x000fe400078e0206 */
[----:B------:R-:W-:-:S03]  /*4ed0*/  IMAD.X R7, R16, 0x1, R29, P1 ;  /* 0x0000000110077824 */ /* 0x000fc600008e061d */
[----:B------:R-:W3:Y:S04]  /*4ee0*/  LDL R29, [R1+0x344] ;  /* 0x00034400011d7983 */ /* 0x000ee80000100800 */
[----:B------:R-:W2:Y:S04]  /*4ef0*/  @!P0 LDG.E.U8 R0, desc[UR8][R4.64] ;  /* 0x0000000804008981 */ /* 0x000ea8000c1e1100 */
[----:B------:R-:W3:Y:S04]  /*4f00*/  @!P0 LDG.E.U8 R26, desc[UR8][R6.64] ;  /* 0x00000008061a8981 */ /* 0x000ee8000c1e1100 */
[----:B--2---:R0:W-:Y:S04]  /*4f10*/  STL [R1+0x124], R0 ;  /* 0x0001240001007387 */ /* 0x0041e80000100800 */
[----:B0-----:R-:W2:Y:S04]  /*4f20*/  LDL.LU R0, [R1+0x870] ;  /* 0x0008700001007983 */ /* 0x001ea80000300800 */
[----:B---3--:R0:W-:Y:S04]  /*4f30*/  STL [R1+0x120], R26 ;  /* 0x0001201a01007387 */ /* 0x0081e80000100800 */
[----:B0-----:R-:W3:Y:S04]  /*4f40*/  LDL.LU R26, [R1+0x86c] ;  /* 0x00086c00011a7983 */ /* 0x001ee80000300800 */
[----:B------:R-:W3:Y:S01]  /*4f50*/  LDL R7, [R1+0x348] ;  /* 0x0003480001077983 */ /* 0x000ee20000100800 */
[----:B----4-:R-:W-:-:S02]  /*4f60*/  IADD3 RZ, P3, PT, R2, R17, RZ ;  /* 0x0000001102ff7210 */ /* 0x010fc40007f7e0ff */
[C---:B------:R-:W-:Y:S01]  /*4f70*/  IADD3 RZ, P2, PT, R2.reuse, R28, RZ ;  /* 0x0000001c02ff7210 */ /* 0x040fe20007f5e0ff */
[----:B------:R-:W-:Y:S01]  /*4f80*/  IMAD.IADD R4, R2, 0x1, R17 ;  /* 0x0000000102047824 */ /* 0x000fe200078e0211 */
[----:B------:R-:W-:Y:S01]  /*4f90*/  PRMT R3, RZ, 0x7610, R3 ;  /* 0x00007610ff037816 */ /* 0x000fe20000000003 */
[----:B------:R-:W-:Y:S01]  /*4fa0*/  IMAD.X R5, R16, 0x1, R9, P3 ;  /* 0x0000000110057824 */ /* 0x000fe200018e0609 */
[C---:B------:R-:W-:Y:S01]  /*4fb0*/  IADD3 RZ, P1, PT, R2.reuse, R8, RZ ;  /* 0x0000000802ff7210 */ /* 0x040fe20007f3e0ff */
[----:B------:R-:W-:Y:S01]  /*4fc0*/  IMAD.IADD R6, R2, 0x1, R28 ;  /* 0x0000000102067824 */ /* 0x000fe200078e021c */
[----:B------:R-:W4:Y:S04]  /*4fd0*/  LDL R17, [R1+0x21c] ;  /* 0x00021c0001117983 */ /* 0x000f280000100800 */
[----:B------:R-:W4:Y:S01]  /*4fe0*/  @!P0 LDG.E.U8 R3, desc[UR8][R4.64] ;  /* 0x0000000804038981 */ /* 0x000f22000c1e1100 */
[----:B--2---:R-:W-:-:S03]  /*4ff0*/  PRMT R0, RZ, 0x7610, R0 ;  /* 0x00007610ff007816 */ /* 0x004fc60000000000 */
[----:B------:R-:W2:Y:S01]  /*5000*/  LDL.LU R28, [R1+0x33c] ;  /* 0x00033c00011c7983 */ /* 0x000ea20000300800 */
[----:B---3--:R-:W-:-:S05]  /*5010*/  IMAD.X R7, R16, 0x1, R7, P2 ;  /* 0x0000000110077824 */ /* 0x008fca00010e0607 */
[----:B------:R-:W3:Y:S01]  /*5020*/  @!P0 LDG.E.U8 R0, desc[UR8][R6.64] ;  /* 0x0000000806008981 */ /* 0x000ee2000c1e1100 */
[----:B------:R-:W-:Y:S01]  /*5030*/  PRMT R24, RZ, 0x7610, R24 ;  /* 0x00007610ff187816 */ /* 0x000fe20000000018 */
[----:B------:R-:W-:Y:S02]  /*5040*/  IMAD.IADD R8, R2, 0x1, R8 ;  /* 0x0000000102087824 */ /* 0x000fe400078e0208 */
[----:B------:R-:W-:Y:S02]  /*5050*/  IMAD.X R9, R16, 0x1, R29, P1 ;  /* 0x0000000110097824 */ /* 0x000fe400008e061d */
[----:B------:R-:W2:Y:S04]  /*5060*/  LDL.LU R29, [R1+0x334] ;  /* 0x00033400011d7983 */ /* 0x000ea80000300800 */
[----:B----4-:R0:W-:Y:S04]  /*5070*/  STL [R1+0x11c], R3 ;  /* 0x00011c0301007387 */ /* 0x0101e80000100800 */
[----:B------:R-:W4:Y:S04]  /*5080*/  @!P0 LDG.E.U8 R24, desc[UR8][R8.64] ;  /* 0x0000000808188981 */ /* 0x000f28000c1e1100 */
[----:B0-----:R-:W2:Y:S04]  /*5090*/  LDL.LU R3, [R1+0x868] ;  /* 0x0008680001037983 */ /* 0x001ea80000300800 */
[----:B---3--:R0:W-:Y:S04]  /*50a0*/  STL [R1+0x118], R0 ;  /* 0x0001180001007387 */ /* 0x0081e80000100800 */
[----:B0-----:R-:W3:Y:S04]  /*50b0*/  LDL.LU R0, [R1+0x864] ;  /* 0x0008640001007983 */ /* 0x001ee80000300800 */
[----:B------:R-:W3:Y:S04]  /*50c0*/  LDL R8, [R1+0x340] ;  /* 0x0003400001087983 */ /* 0x000ee80000100800 */
[----:B------:R-:W3:Y:S04]  /*50d0*/  LDL R9, [R1+0x214] ;  /* 0x0002140001097983 */ /* 0x000ee80000100800 */
[----:B------:R-:W3:Y:S01]  /*50e0*/  LDL R7, [R1+0x218] ;  /* 0x0002180001077983 */ /* 0x000ee20000100800 */
[C---:B------:R-:W-:Y:S01]  /*50f0*/  IADD3 RZ, P3, PT, R2.reuse, R17, RZ ;  /* 0x0000001102ff7210 */ /* 0x040fe20007f7e0ff */
[----:B------:R-:W-:Y:S01]  /*5100*/  IMAD.IADD R4, R2, 0x1, R17 ;  /* 0x0000000102047824 */ /* 0x000fe200078e0211 */
[----:B------:R-:W-:Y:S01]  /*5110*/  PRMT R26, RZ, 0x7610, R26 ;  /* 0x00007610ff1a7816 */ /* 0x000fe2000000001a */
[----:B----4-:R0:W-:Y:S01]  /*5120*/  STL [R1+0x114], R24 ;  /* 0x0001141801007387 */ /* 0x0101e20000100800 */
[----:B--2---:R-:W-:-:S03]  /*5130*/  PRMT R3, RZ, 0x7610, R3 ;  /* 0x00007610ff037816 */ /* 0x004fc60000000003 */
[----:B------:R-:W2:Y:S04]  /*5140*/  LDL R17, [R1+0x208] ;  /* 0x0002080001117983 */ /* 0x000ea80000100800 */
[----:B0-----:R-:W4:Y:S01]  /*5150*/  LDL R24, [R1+0x20c] ;  /* 0x00020c0001187983 */ /* 0x001f220000100800 */
[----:B---3--:R-:W-:Y:S01]  /*5160*/  IMAD.X R5, R16, 0x1, R8, P3 ;  /* 0x0000000110057824 */ /* 0x008fe200018e0608 */
[C---:B------:R-:W-:Y:S01]  /*5170*/  IADD3 RZ, P1, PT, R2.reuse, R9, RZ ;  /* 0x0000000902ff7210 */ /* 0x040fe20007f3e0ff */
[----:B------:R-:W-:-:S03]  /*5180*/  IMAD.IADD R8, R2, 0x1, R9 ;  /* 0x0000000102087824 */ /* 0x000fc600078e0209 */
[----:B------:R-:W3:Y:S04]  /*5190*/  @!P0 LDG.E.U8 R26, desc[UR8][R4.64] ;  /* 0x00000008041a8981 */ /* 0x000ee8000c1e1100 */
[----:B------:R-:W2:Y:S01]  /*51a0*/  LDL R9, [R1+0x338] ;  /* 0x0003380001097983 */ /* 0x000ea20000100800 */
[C---:B------:R-:W-:Y:S01]  /*51b0*/  IADD3 RZ, P2, PT, R2.reuse, R7, RZ ;  /* 0x0000000702ff7210 */ /* 0x040fe20007f5e0ff */
[----:B------:R-:W-:Y:S01]  /*51c0*/  IMAD.IADD R6, R2, 0x1, R7 ;  /* 0x0000000102067824 */ /* 0x000fe200078e0207 */
[----:B------:R-:W-:-:S03]  /*51d0*/  PRMT R0, RZ, 0x7610, R0 ;  /* 0x00007610ff007816 */ /* 0x000fc60000000000 */
[----:B------:R-:W-:-:S05]  /*51e0*/  IMAD.X R7, R16, 0x1, R28, P2 ;  /* 0x0000000110077824 */ /* 0x000fca00010e061c */
[----:B------:R-:W4:Y:S04]  /*51f0*/  @!P0 LDG.E.U8 R0, desc[UR8][R6.64] ;  /* 0x0000000806008981 */ /* 0x000f28000c1e1100 */
[----:B------:R0:W-:Y:S04]  /*5200*/  STL [R1+0x4c0], R28 ;  /* 0x0004c01c01007387 */ /* 0x0001e80000100800 */
[----:B0-----:R-:W4:Y:S04]  /*5210*/  LDL.LU R28, [R1+0x330] ;  /* 0x00033000011c7983 */ /* 0x001f280000300800 */
[----:B---3--:R0:W-:Y:S01]  /*5220*/  STL [R1+0x110], R26 ;  /* 0x0001101a01007387 */ /* 0x0081e20000100800 */
[----:B--2---:R-:W-:-:S05]  /*5230*/  IMAD.X R9, R16, 0x1, R9, P1 ;  /* 0x0000000110097824 */ /* 0x004fca00008e0609 */
[----:B------:R-:W2:Y:S04]  /*5240*/  @!P0 LDG.E.U8 R3, desc[UR8][R8.64] ;  /* 0x0000000808038981 */ /* 0x000ea8000c1e1100 */
[----:B0-----:R-:W3:Y:S04]  /*5250*/  LDL.LU R26, [R1+0x860] ;  /* 0x00086000011a7983 */ /* 0x001ee80000300800 */
[----:B------:R-:W3:Y:S04]  /*5260*/  LDL R5, [R1+0x210] ;  /* 0x0002100001057983 */ /* 0x000ee80000100800 */
[----:B----4-:R0:W-:Y:S04]  /*5270*/  STL [R1+0x7c], R0 ;  /* 0x00007c0001007387 */ /* 0x0101e80000100800 */
[----:B0-----:R-:W4:Y:S01]  /*5280*/  LDL.LU R0, [R1+0x85c] ;  /* 0x00085c0001007983 */ /* 0x001f220000300800 */
[C---:B------:R-:W-:Y:S01]  /*5290*/  IADD3 RZ, P2, PT, R2.reuse, R24, RZ ;  /* 0x0000001802ff7210 */ /* 0x040fe20007f5e0ff */
[----:B------:R-:W-:-:S04]  /*52a0*/  IMAD.IADD R6, R2, 0x1, R24 ;  /* 0x0000000102067824 */ /* 0x000fc800078e0218 */
[----:B------:R-:W-:Y:S01]  /*52b0*/  IMAD.X R7, R16, 0x1, R28, P2 ;  /* 0x0000000110077824 */ /* 0x000fe200010e061c */
[----:B--2---:R0:W-:Y:S01]  /*52c0*/  STL [R1+0x78], R3 ;  /* 0x0000780301007387 */ /* 0x0041e20000100800 */
[C---:B---3--:R-:W-:Y:S01]  /*52d0*/  IADD3 RZ, P3, PT, R2.reuse, R5, RZ ;  /* 0x0000000502ff7210 */ /* 0x048fe20007f7e0ff */
[----:B------:R-:W-:Y:S02]  /*52e0*/  IMAD.IADD R4, R2, 0x1, R5 ;  /* 0x0000000102047824 */ /* 0x000fe400078e0205 */
[----:B0-----:R-:W2:Y:S01]  /*52f0*/  LDL.LU R3, [R1+0x858] ;  /* 0x0008580001037983 */ /* 0x001ea20000300800 */
[----:B------:R-:W-:Y:S01]  /*5300*/  PRMT R26, RZ, 0x7610, R26 ;  /* 0x00007610ff1a7816 */ /* 0x000fe2000000001a */
[----:B------:R-:W-:Y:S02]  /*5310*/  IMAD.X R5, R16, 0x1, R29, P3 ;  /* 0x0000000110057824 */ /* 0x000fe400018e061d */
[----:B------:R-:W3:Y:S04]  /*5320*/  LDL R24, [R1+0x200] ;  /* 0x0002000001187983 */ /* 0x000ee80000100800 */
[----:B------:R0:W-:Y:S04]  /*5330*/  STL [R1+0x4c4], R29 ;  /* 0x0004c41d01007387 */ /* 0x0001e80000100800 */
[----:B------:R-:W3:Y:S04]  /*5340*/  @!P0 LDG.E.U8 R26, desc[UR8][R4.64] ;  /* 0x00000008041a8981 */ /* 0x000ee8000c1e1100 */
[----:B0-----:R-:W3:Y:S04]  /*5350*/  LDL.LU R29, [R1+0x328] ;  /* 0x00032800011d7983 */ /* 0x001ee80000300800 */
[----:B------:R-:W3:Y:S01]  /*5360*/  LDL R9, [R1+0x32c] ;  /* 0x00032c0001097983 */ /* 0x000ee20000100800 */
[----:B----4-:R-:W-:-:S06]  /*5370*/  PRMT R0, RZ, 0x7610, R0 ;  /* 0x00007610ff007816 */ /* 0x010fcc0000000000 */
[----:B------:R-:W4:Y:S01]  /*5380*/  @!P0 LDG.E.U8 R0, desc[UR8][R6.64] ;  /* 0x0000000806008981 */ /* 0x000f22000c1e1100 */
[C---:B------:R-:W-:Y:S01]  /*5390*/  IADD3 RZ, P1, PT, R2.reuse, R17, RZ ;  /* 0x0000001102ff7210 */ /* 0x040fe20007f3e0ff */
[----:B------:R-:W-:Y:S02]  /*53a0*/  IMAD.IADD R8, R2, 0x1, R17 ;  /* 0x0000000102087824 */ /* 0x000fe400078e0211 */
[----:B------:R-:W4:Y:S04]  /*53b0*/  LDL R17, [R1+0x324] ;  /* 0x0003240001117983 */ /* 0x000f280000100800 */
[----:B------:R0:W-:Y:S04]  /*53c0*/  STL [R1+0x4c8], R28 ;  /* 0x0004c81c01007387 */ /* 0x0001e80000100800 */
[----:B0-----:R-:W4:Y:S01]  /*53d0*/  LDL.LU R28, [R1+0x320] ;  /* 0x00032000011c7983 */ /* 0x001f220000300800 */
[----:B--2---:R-:W-:-:S03]  /*53e0*/  PRMT R3, RZ, 0x7610, R3 ;  /* 0x00007610ff037816 */ /* 0x004fc60000000003 */
[----:B---3--:R0:W-:Y:S01]  /*53f0*/  STL [R1+0x74], R26 ;  /* 0x0000741a01007387 */ /* 0x0081e20000100800 */
[----:B------:R-:W-:-:S03]  /*5400*/  IMAD.X R9, R16, 0x1, R9, P1 ;  /* 0x0000000110097824 */ /* 0x000fc600008e0609 */
[----:B0-----:R-:W2:Y:S04]  /*5410*/  LDL.LU R26, [R1+0x854] ;  /* 0x00085400011a7983 */ /* 0x001ea80000300800 */
[----:B------:R-:W3:Y:S04]  /*5420*/  @!P0 LDG.E.U8 R3, desc[UR8][R8.64] ;  /* 0x0000000808038981 */ /* 0x000ee8000c1e1100 */
[----:B------:R-:W2:Y:S04]  /*5430*/  LDL R5, [R1+0x204] ;  /* 0x0002040001057983 */ /* 0x000ea80000100800 */
[----:B----4-:R0:W-:Y:S04]  /*5440*/  STL [R1+0x70], R0 ;  /* 0x0000700001007387 */ /* 0x0101e80000100800 */
[----:B0-----:R-:W4:Y:S01]  /*5450*/  LDL.LU R0, [R1+0x850] ;  /* 0x0008500001007983 */ /* 0x001f220000300800 */
[C---:B------:R-:W-:Y:S01]  /*5460*/  IADD3 RZ, P2, PT, R2.reuse, R24, RZ ;  /* 0x0000001802ff7210 */ /* 0x040fe20007f5e0ff */
[----:B------:R-:W-:-:S04]  /*5470*/  IMAD.IADD R6, R2, 0x1, R24 ;  /* 0x0000000102067824 */ /* 0x000fc800078e0218 */
[----:B------:R-:W-:Y:S01]  /*5480*/  IMAD.X R7, R16, 0x1, R17, P2 ;  /* 0x0000000110077824 */ /* 0x000fe200010e0611 */
[----:B---3--:R0:W-:Y:S01]  /*5490*/  STL [R1+0x6c], R3 ;  /* 0x00006c0301007387 */ /* 0x0081e20000100800 */
[----:B--2---:R-:W-:-:S03]  /*54a0*/  IADD3 RZ, P3, PT, R2, R5, RZ ;  /* 0x0000000502ff7210 */ /* 0x004fc60007f7e0ff */
[----:B0-----:R-:W2:Y:S04]  /*54b0*/  LDL.LU R3, [R1+0x84c] ;  /* 0x00084c0001037983 */ /* 0x001ea80000300800 */
[----:B------:R-:W3:Y:S01]  /*54c0*/  LDL R9, [R1+0x1fc] ;  /* 0x0001fc0001097983 */ /* 0x000ee20000100800 */
[----:B------:R-:W-:Y:S01]  /*54d0*/  IMAD.IADD R4, R2, 0x1, R5 ;  /* 0x0000000102047824 */ /* 0x000fe200078e0205 */
[----:B------:R-:W-:Y:S01]  /*54e0*/  PRMT R26, RZ, 0x7610, R26 ;  /* 0x00007610ff1a7816 */ /* 0x000fe2000000001a */
[----:B------:R-:W-:Y:S01]  /*54f0*/  IMAD.X R5, R16, 0x1, R29, P3 ;  /* 0x0000000110057824 */ /* 0x000fe200018e061d */
[----:B----4-:R-:W-:Y:S01]  /*5500*/  PRMT R0, RZ, 0x7610, R0 ;  /* 0x00007610ff007816 */ /* 0x010fe20000000000 */
[----:B------:R-:W4:Y:S04]  /*5510*/  LDL R24, [R1+0x1f8] ;  /* 0x0001f80001187983 */ /* 0x000f280000100800 */
[----:B------:R-:W4:Y:S04]  /*5520*/  @!P0 LDG.E.U8 R26, desc[UR8][R4.64] ;  /* 0x00000008041a8981 */ /* 0x000f28000c1e1100 */
[----:B------:R-:W4:Y:S04]  /*5530*/  @!P0 LDG.E.U8 R0, desc[UR8][R6.64] ;  /* 0x0000000806008981 */ /* 0x000f28000c1e1100 */
[----:B------:R0:W-:Y:S04]  /*5540*/  STL [R1+0x4cc], R29 ;  /* 0x0004cc1d01007387 */ /* 0x0001e80000100800 */
[----:B------:R-:W4:Y:S04]  /*5550*/  LDL R17, [R1+0x314] ;  /* 0x0003140001117983 */ /* 0x000f280000100800 */
[----:B0-----:R-:W4:Y:S04]  /*5560*/  LDL R29, [R1+0x318] ;  /* 0x00031800011d7983 */ /* 0x001f280000100800 */
[----:B------:R0:W-:Y:S01]  /*5570*/  STL [R1+0x4d0], R28 ;  /* 0x0004d01c01007387 */ /* 0x0001e20000100800 */
[----:B--2---:R-:W-:-:S02]  /*5580*/  PRMT R3, RZ, 0x7610, R3 ;  /* 0x00007610ff037816 */ /* 0x004fc40000000003 */
[C---:B---3--:R-:W-:Y:S01]  /*5590*/  IADD3 RZ, P1, PT, R2.reuse, R9, RZ ;  /* 0x0000000902ff7210 */ /* 0x048fe20007f3e0ff */
[----:B------:R-:W-:-:S04]  /*55a0*/  IMAD.IADD R8, R2, 0x1, R9 ;  /* 0x0000000102087824 */ /* 0x000fc800078e0209 */
[----:B------:R-:W-:Y:S02]  /*55b0*/  IMAD.X R9, R16, 0x1, R28, P1 ;  /* 0x0000000110097824 */ /* 0x000fe400008e061c */
[----:B0-----:R-:W2:Y:S04]  /*55c0*/  LDL.LU R28, [R1+0x31c] ;  /* 0x00031c00011c7983 */ /* 0x001ea80000300800 */
[----:B------:R-:W3:Y:S04]  /*55d0*/  @!P0 LDG.E.U8 R3, desc[UR8][R8.64] ;  /* 0x0000000808038981 */ /* 0x000ee8000c1e1100 */
[----:B----4-:R0:W-:Y:S04]  /*55e0*/  STL [R1+0x68], R26 ;  /* 0x0000681a01007387 */ /* 0x0101e80000100800 */
[----:B0-----:R-:W4:Y:S04]  /*55f0*/  LDL.LU R26, [R1+0x848] ;  /* 0x00084800011a7983 */ /* 0x001f280000300800 */
[----:B------:R0:W-:Y:S04]  /*5600*/  STL [R1+0x64], R0 ;  /* 0x0000640001007387 */ /* 0x0001e80000100800 */
[----:B0-----:R-:W4:Y:S01]  /*5610*/  LDL.LU R0, [R1+0x844] ;  /* 0x0008440001007983 */ /* 0x001f220000300800 */
[----:B------:R-:W-:-:S03]  /*5620*/  IADD3 RZ, P3, PT, R2, R24, RZ ;  /* 0x0000001802ff7210 */ /* 0x000fc60007f7e0ff */
[----:B------:R-:W4:Y:S01]  /*5630*/  LDL R7, [R1+0x1f4] ;  /* 0x0001f40001077983 */ /* 0x000f220000100800 */
[----:B------:R-:W-:-:S03]  /*5640*/  IMAD.IADD R4, R2, 0x1, R24 ;  /* 0x0000000102047824 */ /* 0x000fc600078e0218 */
[----:B---3--:R0:W-:Y:S01]  /*5650*/  STL [R1+0x60], R3 ;  /* 0x0000600301007387 */ /* 0x0081e20000100800 */
[----:B--2---:R-:W-:-:S03]  /*5660*/  IMAD.X R5, R16, 0x1, R28, P3 ;  /* 0x0000000110057824 */ /* 0x004fc600018e061c */
[----:B0-----:R-:W2:Y:S04]  /*5670*/  LDL.LU R3, [R1+0x840] ;  /* 0x0008400001037983 */ /* 0x001ea80000300800 */
[----:B------:R-:W3:Y:S01]  /*5680*/  LDL R9, [R1+0x1f0] ;  /* 0x0001f00001097983 */ /* 0x000ee20000100800 */
[----:B----4-:R-:W-:Y:S02]  /*5690*/  PRMT R26, RZ, 0x7610, R26 ;  /* 0x00007610ff1a7816 */ /* 0x010fe4000000001a */
[----:B------:R-:W-:Y:S01]  /*56a0*/  PRMT R25, RZ, 0x7610, R25 ;  /* 0x00007610ff197816 */ /* 0x000fe20000000019 */
[----:B------:R-:W4:Y:S01]  /*56b0*/  LDL R24, [R1+0x310] ;  /* 0x0003100001187983 */ /* 0x000f220000100800 */
[----:B------:R-:W-:-:S06]  /*56c0*/  PRMT R0, RZ, 0x7610, R0 ;  /* 0x00007610ff007816 */ /* 0x000fcc0000000000 */
[----:B------:R-:W2:Y:S01]  /*56d0*/  @!P0 LDG.E.U8 R0, desc[UR8][R4.64] ;  /* 0x0000000804008981 */ /* 0x000ea2000c1e1100 */
[C---:B------:R-:W-:Y:S01]  /*56e0*/  IADD3 RZ, P2, PT, R2.reuse, R7, RZ ;  /* 0x0000000702ff7210 */ /* 0x040fe20007f5e0ff */
[----:B------:R-:W-:Y:S02]  /*56f0*/  IMAD.IADD R6, R2, 0x1, R7 ;  /* 0x0000000102067824 */ /* 0x000fe400078e0207 */
[----:B------:R-:W-:Y:S02]  /*5700*/  STL [R1+0x4d4], R28 ;  /* 0x0004d41c01007387 */ /* 0x000fe40000100800 */
[----:B------:R-:W-:-:S05]  /*5710*/  IMAD.X R7, R16, 0x1, R29, P2 ;  /* 0x0000000110077824 */ /* 0x000fca00010e061d */
[----:B------:R-:W4:Y:S01]  /*5720*/  @!P0 LDG.E.U8 R26, desc[UR8][R6.64] ;  /* 0x00000008061a8981 */ /* 0x000f22000c1e1100 */
[C---:B---3--:R-:W-:Y:S01]  /*5730*/  IADD3 RZ, P1, PT, R2.reuse, R9, RZ ;  /* 0x0000000902ff7210 */ /* 0x048fe20007f3e0ff */
[----:B------:R-:W-:-:S04]  /*5740*/  IMAD.IADD R8, R2, 0x1, R9 ;  /* 0x0000000102087824 */ /* 0x000fc800078e0209 */
[----:B------:R-:W-:Y:S02]  /*5750*/  IMAD.X R9, R16, 0x1, R17, P1 ;  /* 0x0000000110097824 */ /* 0x000fe400008e0611 */
[----:B------:R-:W3:Y:S04]  /*5760*/  LDL R17, [R1+0x2fc] ;  /* 0x0002fc0001117983 */ /* 0x000ee80000100800 */
[----:B------:R-:W3:Y:S04]  /*5770*/  LDL.LU R29, [R1+0x2ec] ;  /* 0x0002ec00011d7983 */ /* 0x000ee80000300800 */
[----:B------:R-:W3:Y:S04]  /*5780*/  @!P0 LDG.E.U8 R25, desc[UR8][R8.64] ;  /* 0x0000000808198981 */ /* 0x000ee8000c1e1100 */
[----:B--2---:R0:W-:Y:S04]  /*5790*/  STL [R1+0x5c], R0 ;  /* 0x00005c0001007387 */ /* 0x0041e80000100800 */
[----:B0-----:R-:W2:Y:S04]  /*57a0*/  LDL.LU R0, [R1+0x83c] ;  /* 0x00083c0001007983 */ /* 0x001ea80000300800 */
[----:B------:R-:W2:Y:S04]  /*57b0*/  LDL R7, [R1+0x308] ;  /* 0x0003080001077983 */ /* 0x000ea80000100800 */
[----:B------:R-:W2:Y:S04]  /*57c0*/  LDL R5, [R1+0x30c] ;  /* 0x00030c0001057983 */ /* 0x000ea80000100800 */
[----:B------:R-:W2:Y:S04]  /*57d0*/  LDL R9, [R1+0x300] ;  /* 0x0003000001097983 */ /* 0x000ea80000100800 */
[----:B------:R-:W2:Y:S04]  /*57e0*/  LDL R28, [R1+0x2f8] ;  /* 0x0002f800011c7983 */ /* 0x000ea80000100800 */
[----:B----4-:R0:W-:Y:S01]  /*57f0*/  STL [R1+0x58], R26 ;  /* 0x0000581a01007387 */ /* 0x0101e20000100800 */
[----:B------:R-:W-:-:S03]  /*5800*/  IADD3 R4, P3, PT, R2, R24, RZ ;  /* 0x0000001802047210 */ /* 0x000fc60007f7e0ff */
[----:B0-----:R-:W4:Y:S01]  /*5810*/  LDL R26, [R1+0x2f0] ;  /* 0x0002f000011a7983 */ /* 0x001f220000100800 */
[----:B------:R-:W-:-:S03]  /*5820*/  PRMT R18, RZ, 0x7610, R18 ;  /* 0x00007610ff127816 */ /* 0x000fc60000000012 */
[----:B---3--:R0:W-:Y:S01]  /*5830*/  STL [R1+0x54], R25 ;  /* 0x0000541901007387 */ /* 0x0081e20000100800 */
[----:B------:R-:W-:-:S03]  /*5840*/  PRMT R3, RZ, 0x7610, R3 ;  /* 0x00007610ff037816 */ /* 0x000fc60000000003 */
[----:B------:R-:W3:Y:S04]  /*5850*/  LDL R24, [R1+0x2f4] ;  /* 0x0002f40001187983 */ /* 0x000ee80000100800 */
[----:B0-----:R-:W3:Y:S01]  /*5860*/  LDL R25, [R1+0x2e8] ;  /* 0x0002e80001197983 */ /* 0x001ee20000100800 */
[----:B--2---:R-:W-:-:S03]  /*5870*/  IADD3 R6, P2, PT, R2, R7, RZ ;  /* 0x0000000702067210 */ /* 0x004fc60007f5e0ff */
[----:B------:R-:W2:Y:S01]  /*5880*/  LDL R7, [R1+0x304] ;  /* 0x0003040001077983 */ /* 0x000ea20000100800 */
[----:B------:R-:W-:-:S05]  /*5890*/  IMAD.X R5, R16, 0x1, R5, P3 ;  /* 0x0000000110057824 */ /* 0x000fca00018e0605 */
[----:B------:R-:W3:Y:S01]  /*58a0*/  @!P0 LDG.E.U8 R18, desc[UR8][R4.64] ;  /* 0x0000000804128981 */ /* 0x000ee2000c1e1100 */
[----:B------:R-:W-:Y:S02]  /*58b0*/  IADD3 R8, P1, PT, R2, R9, RZ ;  /* 0x0000000902087210 */ /* 0x000fe40007f3e0ff */
[----:B------:R-:W-:-:S03]  /*58c0*/  PRMT R0, RZ, 0x7610, R0 ;  /* 0x00007610ff007816 */ /* 0x000fc60000000000 */
[C---:B------:R-:W-:Y:S02]  /*58d0*/  IMAD.X R9, R16.reuse, 0x1, R17, P1 ;  /* 0x0000000110097824 */ /* 0x040fe400008e0611 */
[----:B------:R-:W4:Y:S04]  /*58e0*/  LDL R17, [R1+0x2e4] ;  /* 0x0002e40001117983 */ /* 0x000f280000100800 */
[----:B------:R-:W4:Y:S01]  /*58f0*/  @!P0 LDG.E.U8 R3, desc[UR8][R8.64] ;  /* 0x0000000808038981 */ /* 0x000f22000c1e1100 */
[----:B--2---:R-:W-:-:S05]  /*5900*/  IMAD.X R7, R16, 0x1, R7, P2 ;  /* 0x0000000110077824 */ /* 0x004fca00010e0607 */
[----:B------:R4:W2:Y:S04]  /*5910*/  @!P0 LDG.E.U8 R0, desc[UR8][R6.64] ;  /* 0x0000000806008981 */ /* 0x0008a8000c1e1100 */
[----:B---3--:R0:W-:Y:S04]  /*5920*/  STL [R1+0x50], R18 ;  /* 0x0000501201007387 */ /* 0x0081e80000100800 */
[----:B0-----:R-:W3:Y:S01]  /*5930*/  LDL.LU R18, [R1+0x838] ;  /* 0x0008380001127983 */ /* 0x001ee20000300800 */
[C---:B------:R-:W-:Y:S02]  /*5940*/  IADD3 R4, P3, PT, R2.reuse, R28, RZ ;  /* 0x0000001c02047210 */ /* 0x040fe40007f7e0ff */
[----:B----4-:R-:W-:-:S02]  /*5950*/  IADD3 R6, P2, PT, R2, R26, RZ ;  /* 0x0000001a02067210 */ /* 0x010fc40007f5e0ff */
[----:B------:R-:W-:Y:S01]  /*5960*/  IADD3 R8, P1, PT, R2, R25, RZ ;  /* 0x0000001902087210 */ /* 0x000fe20007f3e0ff */
[C---:B------:R-:W-:Y:S01]  /*5970*/  IMAD.X R5, R16.reuse, 0x1, R24, P3 ;  /* 0x0000000110057824 */ /* 0x040fe200018e0618 */
[----:B------:R-:W-:Y:S01]  /*5980*/  PRMT R19, RZ, 0x7610, R19 ;  /* 0x00007610ff137816 */ /* 0x000fe20000000013 */
[C---:B------:R-:W-:Y:S01]  /*5990*/  IMAD.X R7, R16.reuse, 0x1, R29, P2 ;  /* 0x0000000110077824 */ /* 0x040fe200010e061d */
[----:B------:R-:W-:Y:S01]  /*59a0*/  PRMT R23, RZ, 0x7610, R23 ;  /* 0x00007610ff177816 */ /* 0x000fe20000000017 */
[----:B------:R-:W-:-:S03]  /*59b0*/  IMAD.X R9, R16, 0x1, R17, P1 ;  /* 0x0000000110097824 */ /* 0x000fc600008e0611 */
[----:B------:R-:W4:Y:S04]  /*59c0*/  @!P0 LDG.E.U8 R19, desc[UR8][R4.64] ;  /* 0x0000000804138981 */ /* 0x000f28000c1e1100 */
[----:B------:R-:W4:Y:S04]  /*59d0*/  @!P0 LDG.E.U8 R23, desc[UR8][R8.64] ;  /* 0x0000000808178981 */ /* 0x000f28000c1e1100 */
[----:B--2---:R0:W-:Y:S04]  /*59e0*/  STL [R1+0x2c], R0 ;  /* 0x00002c0001007387 */ /* 0x0041e80000100800 */
[----:B0-----:R-:W2:Y:S04]  /*59f0*/  LDL.LU R0, [R1+0x834] ;  /* 0x0008340001007983 */ /* 0x001ea80000300800 */
[----:B------:R0:W-:Y:S01]  /*5a00*/  STL [R1+0x28], R3 ;  /* 0x0000280301007387 */ /* 0x0001e20000100800 */
[----:B---3--:R-:W-:-:S06]  /*5a10*/  PRMT R18, RZ, 0x7610, R18 ;  /* 0x00007610ff127816 */ /* 0x008fcc0000000012 */
[----:B------:R-:W3:Y:S04]  /*5a20*/  @!P0 LDG.E.U8 R18, desc[UR8][R6.64] ;  /* 0x0000000806128981 */ /* 0x000ee8000c1e1100 */
[----:B0-----:R-:W2:Y:S04]  /*5a30*/  LDL.LU R3, [R1+0x830] ;  /* 0x0008300001037983 */ /* 0x001ea80000300800 */
[----:B------:R-:W2:Y:S04]  /*5a40*/  LDL R28, [R1+0x2e0] ;  /* 0x0002e000011c7983 */ /* 0x000ea80000100800 */
[----:B------:R-:W3:Y:S04]  /*5a50*/  LDL R26, [R1+0x2d8] ;  /* 0x0002d800011a7983 */ /* 0x000ee80000100800 */
[----:B------:R-:W3:Y:S04]  /*5a60*/  LDL R25, [R1+0x2d0] ;  /* 0x0002d00001197983 */ /* 0x000ee80000100800 */
[----:B------:R0:W-:Y:S04]  /*5a70*/  STL [R1+0x4e4], R29 ;  /* 0x0004e41d01007387 */ /* 0x0001e80000100800 */
[----:B0-----:R-:W3:Y:S04]  /*5a80*/  LDL.LU R29, [R1+0x2dc] ;  /* 0x0002dc00011d7983 */ /* 0x001ee80000300800 */
[----:B------:R-:W3:Y:S04]  /*5a90*/  LDL R24, [R1+0x2d4] ;  /* 0x0002d40001187983 */ /* 0x000ee80000100800 */
[----:B------:R-:W3:Y:S01]  /*5aa0*/  LDL R17, [R1+0x2cc] ;  /* 0x0002cc0001117983 */ /* 0x000ee20000100800 */
[----:B------:R-:W-:-:S03]  /*5ab0*/  PRMT R22, RZ, 0x7610, R22 ;  /* 0x00007610ff167816 */ /* 0x000fc60000000016 */
[----:B----4-:R-:W-:Y:S01]  /*5ac0*/  STL [R1+0x800], R19 ;  /* 0x0008001301007387 */ /* 0x010fe20000100800 */
[----:B------:R-:W-:Y:S02]  /*5ad0*/  PRMT R21, RZ, 0x7610, R21 ;  /* 0x00007610ff157816 */ /* 0x000fe40000000015 */
[----:B------:R-:W-:Y:S02]  /*5ae0*/  PRMT R20, RZ, 0x7610, R20 ;  /* 0x00007610ff147816 */ /* 0x000fe40000000014 */
[C---:B--2---:R-:W-:Y:S01]  /*5af0*/  IADD3 R4, P3, PT, R2.reuse, R28, RZ ;  /* 0x0000001c02047210 */ /* 0x044fe20007f7e0ff */
[----:B---3--:R-:W-:Y:S01]  /*5b00*/  STL [R1+0x804], R18 ;  /* 0x0008041201007387 */ /* 0x008fe20000100800 */
[----:B------:R-:W-:-:S03]  /*5b10*/  IADD3 R6, P2, PT, R2, R26, RZ ;  /* 0x0000001a02067210 */ /* 0x000fc60007f5e0ff */
[----:B------:R-:W-:Y:S01]  /*5b20*/  STL [R1+0x808], R23 ;  /* 0x0008081701007387 */ /* 0x000fe20000100800 */
[----:B------:R-:W-:-:S03]  /*5b30*/  IADD3 R8, P1, PT, R2, R25, RZ ;  /* 0x0000001902087210 */ /* 0x000fc60007f3e0ff */
[----:B------:R-:W2:Y:S01]  /*5b40*/  LDL.LU R28, [R1+0x2c0] ;  /* 0x0002c000011c7983 */ /* 0x000ea20000300800 */
[----:B------:R-:W-:-:S03]  /*5b50*/  IMAD.X R5, R16, 0x1, R29, P3 ;  /* 0x0000000110057824 */ /* 0x000fc600018e061d */
[----:B------:R0:W-:Y:S04]  /*5b60*/  STL [R1+0x4e8], R29 ;  /* 0x0004e81d01007387 */ /* 0x0001e80000100800 */
[----:B------:R-:W3:Y:S01]  /*5b70*/  @!P0 LDG.E.U8 R22, desc[UR8][R4.64] ;  /* 0x0000000804168981 */ /* 0x000ee2000c1e1100 */
[C---:B------:R-:W-:Y:S02]  /*5b80*/  IMAD.X R7, R16.reuse, 0x1, R24, P2 ;  /* 0x0000000110077824 */ /* 0x040fe400010e0618 */
[----:B------:R-:W-:Y:S01]  /*5b90*/  IMAD.X R9, R16, 0x1, R17, P1 ;  /* 0x0000000110097824 */ /* 0x000fe200008e0611 */
[----:B0-----:R-:W4:Y:S04]  /*5ba0*/  LDL.LU R29, [R1+0x2c4] ;  /* 0x0002c400011d7983 */ /* 0x001f280000300800 */
[----:B------:R-:W2:Y:S04]  /*5bb0*/  LDL R5, [R1+0x2c8] ;  /* 0x0002c80001057983 */ /* 0x000ea80000100800 */
[----:B------:R-:W4:Y:S04]  /*5bc0*/  @!P0 LDG.E.U8 R21, desc[UR8][R6.64] ;  /* 0x0000000806158981 */ /* 0x000f28000c1e1100 */
[----:B------:R-:W4:Y:S04]  /*5bd0*/  @!P0 LDG.E.U8 R20, desc[UR8][R8.64] ;  /* 0x0000000808148981 */ /* 0x000f28000c1e1100 */
[----:B------:R-:W4:Y:S04]  /*5be0*/  LDL R26, [R1+0x2bc] ;  /* 0x0002bc00011a7983 */ /* 0x000f280000100800 */
[----:B------:R-:W4:Y:S04]  /*5bf0*/  LDL R25, [R1+0x2b4] ;  /* 0x0002b40001197983 */ /* 0x000f280000100800 */
[----:B------:R-:W4:Y:S04]  /*5c00*/  LDL R24, [R1+0x2b0] ;  /* 0x0002b00001187983 */ /* 0x000f280000100800 */
[----:B------:R-:W4:Y:S04]  /*5c10*/  LDL R23, [R1+0x2a8] ;  /* 0x0002a80001177983 */ /* 0x000f280000100800 */
[----:B------:R-:W4:Y:S04]  /*5c20*/  LDL R19, [R1+0x2a0] ;  /* 0x0002a00001137983 */ /* 0x000f280000100800 */
[----:B------:R-:W4:Y:S04]  /*5c30*/  LDL R18, [R1+0x2a4] ;  /* 0x0002a40001127983 */ /* 0x000f280000100800 */
[----:B------:R-:W4:Y:S04]  /*5c40*/  LDL R17, [R1+0x29c] ;  /* 0x00029c0001117983 */ /* 0x000f280000100800 */
[----:B---3--:R0:W-:Y:S04]  /*5c50*/  STL [R1+0x80c], R22 ;  /* 0x00080c1601007387 */ /* 0x0081e80000100800 */
[----:B0-----:R-:W3:Y:S01]  /*5c60*/  LDL R22, [R1+0x2b8] ;  /* 0x0002b80001167983 */ /* 0x001ee20000100800 */
[----:B--2---:R-:W-:-:S03]  /*5c70*/  IADD3 R4, P3, PT, R2, R5, RZ ;  /* 0x0000000502047210 */ /* 0x004fc60007f7e0ff */
[----:B----4-:R-:W-:Y:S02]  /*5c80*/  STL [R1+0x810], R21 ;  /* 0x0008101501007387 */ /* 0x010fe40000100800 */
[----:B------:R-:W-:Y:S02]  /*5c90*/  IMAD.X R5, R16, 0x1, R29, P3 ;  /* 0x0000000110057824 */ /* 0x000fe400018e061d */
[----:B------:R-:W-:Y:S04]  /*5ca0*/  STL [R1+0x814], R20 ;  /* 0x0008141401007387 */ /* 0x000fe80000100800 */
[----:B------:R-:W-:Y:S04]  /*5cb0*/  STL [R1+0x520], R28 ;  /* 0x0005201c01007387 */ /* 0x000fe80000100800 */
[----:B------:R0:W-:Y:S04]  /*5cc0*/  STL [R1+0x4ec], R29 ;  /* 0x0004ec1d01007387 */ /* 0x0001e80000100800 */
[----:B0-----:R-:W2:Y:S01]  /*5cd0*/  LDL.LU R29, [R1+0x2ac] ;  /* 0x0002ac00011d7983 */ /* 0x001ea20000300800 */
[----:B------:R-:W-:-:S02]  /*5ce0*/  IADD3 R6, P2, PT, R2, R28, RZ ;  /* 0x0000001c02067210 */ /* 0x000fc40007f5e0ff */
[----:B------:R-:W-:Y:S02]  /*5cf0*/  PRMT R15, RZ, 0x7610, R15 ;  /* 0x00007610ff0f7816 */ /* 0x000fe4000000000f */
[----:B------:R-:W-:Y:S01]  /*5d00*/  PRMT R14, RZ, 0x7610, R14 ;  /* 0x00007610ff0e7816 */ /* 0x000fe2000000000e */
[----:B------:R-:W-:Y:S01]  /*5d10*/  IMAD.X R7, R16, 0x1, R26, P2 ;  /* 0x0000000110077824 */ /* 0x000fe200010e061a */
[----:B------:R-:W-:Y:S02]  /*5d20*/  PRMT R13, RZ, 0x7610, R13 ;  /* 0x00007610ff0d7816 */ /* 0x000fe4000000000d */
[----:B------:R0:W4:Y:S04]  /*5d30*/  @!P0 LDG.E.U8 R15, desc[UR8][R4.64] ;  /* 0x00000008040f8981 */ /* 0x000128000c1e1100 */
[----:B------:R1:W4:Y:S01]  /*5d40*/  @!P0 LDG.E.U8 R14, desc[UR8][R6.64] ;  /* 0x00000008060e8981 */ /* 0x000322000c1e1100 */
[----:B------:R-:W-:-:S02]  /*5d50*/  PRMT R12, RZ, 0x7610, R12 ;  /* 0x00007610ff0c7816 */ /* 0x000fc4000000000c */
[C---:B0-----:R-:W-:Y:S02]  /*5d60*/  IADD3 R4, P2, PT, R2.reuse, R24, RZ ;  /* 0x0000001802047210 */ /* 0x041fe40007f5e0ff */
[----:B------:R-:W-:Y:S02]  /*5d70*/  PRMT R11, RZ, 0x7610, R11 ;  /* 0x00007610ff0b7816 */ /* 0x000fe4000000000b */
[----:B------:R-:W-:Y:S02]  /*5d80*/  PRMT R10, RZ, 0x7610, R10 ;  /* 0x00007610ff0a7816 */ /* 0x000fe4000000000a */
[----:B---3--:R-:W-:-:S05]  /*5d90*/  IADD3 R8, P1, PT, R2, R22, RZ ;  /* 0x0000001602087210 */ /* 0x008fca0007f3e0ff */
[----:B------:R-:W-:Y:S01]  /*5da0*/  IMAD.X R9, R16, 0x1, R25, P1 ;  /* 0x0000000110097824 */ /* 0x000fe200008e0619 */
[----:B-1----:R-:W-:-:S04]  /*5db0*/  IADD3 R6, P1, PT, R2, R23, RZ ;  /* 0x0000001702067210 */ /* 0x002fc80007f3e0ff */
[----:B------:R0:W3:Y:S01]  /*5dc0*/  @!P0 LDG.E.U8 R13, desc[UR8][R8.64] ;  /* 0x00000008080d8981 */ /* 0x0000e2000c1e1100 */
[----:B------:R-:W-:-:S05]  /*5dd0*/  IMAD.X R7, R16, 0x1, R18, P1 ;  /* 0x0000000110077824 */ /* 0x000fca00008e0612 */
[----:B------:R-:W3:Y:S01]  /*5de0*/  @!P0 LDG.E.U8 R11, desc[UR8][R6.64] ;  /* 0x00000008060b8981 */ /* 0x000ee2000c1e1100 */
[----:B--2---:R-:W-:Y:S01]  /*5df0*/  IMAD.X R5, R16, 0x1, R29, P2 ;  /* 0x0000000110057824 */ /* 0x004fe200010e061d */
[----:B0-----:R-:W-:Y:S01]  /*5e00*/  IADD3 R8, P3, PT, R2, R19, RZ ;  /* 0x0000001302087210 */ /* 0x001fe20007f7e0ff */
[----:B------:R-:W0:Y:S03]  /*5e10*/  S2R R26, SR_TID.X ;  /* 0x00000000001a7919 */ /* 0x000e260000002100 */
[----:B------:R1:W2:Y:S01]  /*5e20*/  @!P0 LDG.E.U8 R12, desc[UR8][R4.64] ;  /* 0x00000008040c8981 */ /* 0x0002a2000c1e1100 */
[----:B------:R-:W-:-:S03]  /*5e30*/  IMAD.X R9, R16, 0x1, R17, P3 ;  /* 0x0000000110097824 */ /* 0x000fc600018e0611 */
[----:B----4-:R-:W-:Y:S04]  /*5e40*/  STL [R1+0x818], R15 ;  /* 0x0008180f01007387 */ /* 0x010fe80000100800 */
[----:B------:R4:W2:Y:S04]  /*5e50*/  @!P0 LDG.E.U8 R10, desc[UR8][R8.64] ;  /* 0x00000008080a8981 */ /* 0x0008a8000c1e1100 */
[----:B------:R-:W-:Y:S01]  /*5e60*/  STL [R1+0x81c], R14 ;  /* 0x00081c0e01007387 */ /* 0x000fe20000100800 */
[----:B------:R-:W-:-:S03]  /*5e70*/  SHF.R.U32.HI R19, RZ, 0x4, R27 ;  /* 0x00000004ff137819 */ /* 0x000fc6000001161b */
[----:B-1----:R-:W-:Y:S04]  /*5e80*/  LDS.U8 R5, [R0+UR5] ;  /* 0x0000000500057984 */ /* 0x002fe80008000000 */
[----:B------:R-:W-:Y:S04]  /*5e90*/  LDS.U8 R4, [R0+UR5+0x88] ;  /* 0x0000880500047984 */ /* 0x000fe80008000000 */
[----:B------:R-:W-:Y:S01]  /*5ea0*/  LDS.U8 R7, [R0+UR5+0x8] ;  /* 0x0000080500077984 */ /* 0x000fe20008000000 */
[----:B0-----:R-:W-:-:S03]  /*5eb0*/  LOP3.LUT R25, R26, 0x3, RZ, 0xc0, !PT ;  /* 0x000000031a197812 */ /* 0x001fc600078ec0ff */
[----:B------:R-:W-:Y:S04]  /*5ec0*/  LDS.U8 R6, [R0+UR5+0x80] ;  /* 0x0000800500067984 */ /* 0x000fe80008000000 */
[----:B----4-:R-:W-:Y:S04]  /*5ed0*/  LDS.U8 R9, [R0+UR5+0x800] ;  /* 0x0008000500097984 */ /* 0x010fe80008000000 */
[----:B------:R-:W-:Y:S04]  /*5ee0*/  LDS.U8 R8, [R0+UR5+0x888] ;  /* 0x0008880500087984 */ /* 0x000fe80008000000 */
[----:B------:R-:W-:Y:S04]  /*5ef0*/  LDS.U8 R17, [R0+UR5+0x808] ;  /* 0x0008080500117984 */ /* 0x000fe80008000000 */
[----:B------:R-:W-:Y:S04]  /*5f00*/  LDS.U8 R16, [R0+UR5+0x880] ;  /* 0x0008800500107984 */ /* 0x000fe80008000000 */
[----:B---3--:R-:W-:Y:S04]  /*5f10*/  STL [R1+0x820], R13 ;  /* 0x0008200d01007387 */ /* 0x008fe80000100800 */
[----:B------:R-:W-:Y:S04]  /*5f20*/  STL [R1+0x4d8], R2 ;  /* 0x0004d80201007387 */ /* 0x000fe80000100800 */
[----:B------:R-:W-:Y:S04]  /*5f30*/  STL [R1+0x524], R29 ;  /* 0x0005241d01007387 */ /* 0x000fe80000100800 */
[----:B------:R-:W0:Y:S04]  /*5f40*/  LDS.U8 R2, [R0+UR5+0x1000] ;  /* 0x0010000500027984 */ /* 0x000e280008000000 */
[----:B--2---:R-:W-:Y:S04]  /*5f50*/  STL [R1+0x824], R12 ;  /* 0x0008240c01007387 */ /* 0x004fe80000100800 */
[----:B------:R-:W-:Y:S04]  /*5f60*/  STL [R1+0x828], R11 ;  /* 0x0008280b01007387 */ /* 0x000fe80000100800 */
[----:B------:R-:W1:Y:S04]  /*5f70*/  LDS.U8 R11, [R0+UR5+0x1088] ;  /* 0x00108805000b7984 */ /* 0x000e680008000000 */
[----:B------:R-:W-:Y:S04]  /*5f80*/  STL [R1+0x82c], R10 ;  /* 0x00082c0a01007387 */ /* 0x000fe80000100800 */
[----:B------:R-:W2:Y:S04]  /*5f90*/  LDS.U8 R10, [R0+UR5+0x1008] ;  /* 0x00100805000a7984 */ /* 0x000ea80008000000 */
[----:B------:R-:W3:Y:S04]  /*5fa0*/  LDS.U8 R12, [R0+UR5+0x1080] ;  /* 0x00108005000c7984 */ /* 0x000ee80008000000 */
[----:B0-----:R0:W-:Y:S04]  /*5fb0*/  STL [R1+0x280], R2 ;  /* 0x0002800201007387 */ /* 0x0011e80000100800 */
[----:B-1----:R-:W-:Y:S04]  /*5fc0*/  STL [R1+0x27c], R11 ;  /* 0x00027c0b01007387 */ /* 0x002fe80000100800 */
[----:B------:R-:W1:Y:S04]  /*5fd0*/  LDS.U8 R11, [R0+UR5+0x1800] ;  /* 0x00180005000b7984 */ /* 0x000e680008000000 */
[----:B--2---:R-:W-:Y:S04]  /*5fe0*/  STL [R1+0x288], R10 ;  /* 0x0002880a01007387 */ /* 0x004fe80000100800 */
[----:B------:R-:W2:Y:S01]  /*5ff0*/  LDS.U8 R10, [R0+UR5+0x1888] ;  /* 0x00188805000a7984 */ /* 0x000ea20008000000 */
[----:B0-----:R-:W-:-:S03]  /*6000*/  LOP3.LUT R2, R0, 0x110, RZ, 0x3c, !PT ;  /* 0x0000011000027812 */ /* 0x001fc600078e3cff */
[----:B---3--:R-:W-:Y:S04]  /*6010*/  STL [R1+0x284], R12 ;  /* 0x0002840c01007387 */ /* 0x008fe80000100800 */
[----:B------:R-:W0:Y:S04]  /*6020*/  LDS.U8 R12, [R2+UR5] ;  /* 0x00000005020c7984 */ /* 0x000e280008000000 */
[----:B-1----:R-:W-:Y:S04]  /*6030*/  STL [R1+0x290], R11 ;  /* 0x0002900b01007387 */ /* 0x002fe80000100800 */
[----:B------:R-:W1:Y:S04]  /*6040*/  LDS.U8 R11, [R2+UR5+0x88] ;  /* 0x00008805020b7984 */ /* 0x000e680008000000 */
[----:B--2---:R-:W-:Y:S04]  /*6050*/  STL [R1+0x28c], R10 ;  /* 0x00028c0a01007387 */ /* 0x004fe80000100800 */
[----:B------:R-:W2:Y:S04]  /*6060*/  LDS.U8 R10, [R2+UR5+0x8] ;  /* 0x00000805020a7984 */ /* 0x000ea80008000000 */
[----:B0-----:R-:W-:Y:S04]  /*6070*/  STL [R1+0x1b4], R12 ;  /* 0x0001b40c01007387 */ /* 0x001fe80000100800 */
[----:B------:R-:W0:Y:S04]  /*6080*/  LDS.U8 R12, [R2+UR5+0x80] ;  /* 0x00008005020c7984 */ /* 0x000e280008000000 */
        /* <DEDUP_REMOVED lines=17> */
[----:B------:R-:W-:Y:S04]  /*61a0*/  LDS.U8 R12, [R0+UR5+0x1808] ;  /* 0x00180805000c7984 */ /* 0x000fe80008000000 */
[----:B-1----:R-:W-:Y:S04]  /*61b0*/  STL [R1+0x3c4], R11 ;  /* 0x0003c40b01007387 */ /* 0x002fe80000100800 */
[----:B------:R-:W0:Y:S04]  /*61c0*/  LDS.U8 R11, [R2+UR5+0x1800] ;  /* 0x00180005020b7984 */ /* 0x000e280008000000 */
[----:B--2---:R-:W-:Y:S04]  /*61d0*/  STL [R1+0x3c0], R10 ;  /* 0x0003c00a01007387 */ /* 0x004fe80000100800 */
[----:B------:R-:W1:Y:S01]  /*61e0*/  LDS.U8 R10, [R2+UR5+0x1888] ;  /* 0x00188805020a7984 */ /* 0x000e620008000000 */
[----:B------:R-:W-:Y:S01]  /*61f0*/  SHF.R.U32.HI R26, RZ, 0x2, R26 ;  /* 0x00000002ff1a7819 */ /* 0x000fe2000001161a */
[----:B------:R-:W-:-:S03]  /*6200*/  IMAD R18, R25, 0x220, RZ ;  /* 0x0000022019127824 */ /* 0x000fc600078e02ff */
[----:B------:R-:W-:Y:S01]  /*6210*/  SGXT.U32 R23, R26, 0x3 ;  /* 0x000000031a17781a */ /* 0x000fe20000000000 */
[----:B0-----:R-:W-:Y:S04]  /*6220*/  STL [R1+0x3cc], R11 ;  /* 0x0003cc0b01007387 */ /* 0x001fe80000100800 */
[----:B------:R-:W0:Y:S04]  /*6230*/  LDS.U8 R11, [R0+UR5+0x1880] ;  /* 0x00188005000b7984 */ /* 0x000e280008000000 */
[----:B-1----:R1:W-:Y:S02]  /*6240*/  STL [R1+0x3c8], R10 ;  /* 0x0003c80a01007387 */ /* 0x0023e40000100800 */
[----:B-1----:R-:W-:-:S04]  /*6250*/  LOP3.LUT R10, R18, R23, RZ, 0xfc, !PT ;  /* 0x00000017120a7212 */ /* 0x002fc800078efcff */
[----:B------:R-:W-:Y:S01]  /*6260*/  LOP3.LUT R10, R10, 0x10, R19, 0xf8, !PT ;  /* 0x000000100a0a7812 */ /* 0x000fe200078ef813 */
[----:B------:R-:W-:Y:S03]  /*6270*/  STL [R1+0x298], R12 ;  /* 0x0002980c01007387 */ /* 0x000fe60000100800 */
[----:B------:R-:W-:-:S05]  /*6280*/  LOP3.LUT R10, R10, 0x20, RZ, 0x3c, !PT ;  /* 0x000000200a0a7812 */ /* 0x000fca00078e3cff */
[----:B------:R-:W-:Y:S04]  /*6290*/  LDS.U8 R27, [R10+UR5+0x800] ;  /* 0x000800050a1b7984 */ /* 0x000fe80008000000 */
[----:B------:R-:W-:Y:S04]  /*62a0*/  LDS.U8 R26, [R10+UR5+0x888] ;  /* 0x000888050a1a7984 */ /* 0x000fe80008000000 */
[----:B------:R-:W-:Y:S04]  /*62b0*/  LDS.U8 R25, [R10+UR5+0x808] ;  /* 0x000808050a197984 */ /* 0x000fe80008000000 */
[----:B------:R-:W-:Y:S04]  /*62c0*/  LDS.U8 R24, [R10+UR5+0x880] ;  /* 0x000880050a187984 */ /* 0x000fe80008000000 */
[----:B0-----:R-:W-:Y:S04]  /*62d0*/  STL [R1+0x294], R11 ;  /* 0x0002940b01007387 */ /* 0x001fe80000100800 */
[----:B------:R-:W0:Y:S04]  /*62e0*/  LDS.U8 R11, [R2+UR5+0x1808] ;  /* 0x00180805020b7984 */ /* 0x000e280008000000 */
[----:B------:R-:W-:Y:S04]  /*62f0*/  STL [R1+0x4dc], R0 ;  /* 0x0004dc0001007387 */ /* 0x000fe80000100800 */
[----:B------:R-:W1:Y:S04]  /*6300*/  LDS.U8 R2, [R2+UR5+0x1880] ;  /* 0x0018800502027984 */ /* 0x000e680008000000 */
[----:B------:R-:W2:Y:S04]  /*6310*/  LDS.U8 R0, [R10+UR5] ;  /* 0x000000050a007984 */ /* 0x000ea80008000000 */
        /* <DEDUP_REMOVED lines=9> */
[----:B------:R-:W-:Y:S04]  /*63b0*/  LDS.U8 R2, [R10+UR5+0x1008] ;  /* 0x001008050a027984 */ /* 0x000fe80008000000 */
[----:B--2---:R-:W-:Y:S04]  /*63c0*/  STL [R1+0x168], R0 ;  /* 0x0001680001007387 */ /* 0x004fe80000100800 */
[----:B------:R-:W1:Y:S04]  /*63d0*/  LDS.U8 R0, [R10+UR5+0x1088] ;  /* 0x001088050a007984 */ /* 0x000e680008000000 */
[----:B------:R-:W-:Y:S04]  /*63e0*/  STL.64 [R1+0x7f8], R26 ;  /* 0x0007f81a01007387 */ /* 0x000fe80000100a00 */
[----:B------:R-:W-:Y:S04]  /*63f0*/  STL.64 [R1+0x7f0], R24 ;  /* 0x0007f01801007387 */ /* 0x000fe80000100a00 */
[----:B0-----:R-:W-:Y:S04]  /*6400*/  STL [R1+0x35c], R11 ;  /* 0x00035c0b01007387 */ /* 0x001fe80000100800 */
[----:B------:R-:W0:Y:S04]  /*6410*/  LDS.U8 R11, [R10+UR5+0x1080] ;  /* 0x001080050a0b7984 */ /* 0x000e280008000000 */
[----:B-1----:R-:W-:Y:S04]  /*6420*/  STL [R1+0x358], R0 ;  /* 0x0003580001007387 */ /* 0x002fe80000100800 */
[----:B------:R-:W1:Y:S04]  /*6430*/  LDS.U8 R0, [R10+UR5+0x1800] ;  /* 0x001800050a007984 */ /* 0x000e680008000000 */
[----:B------:R2:W-:Y:S04]  /*6440*/  STL [R1+0x364], R2 ;  /* 0x0003640201007387 */ /* 0x0005e80000100800 */
[----:B0-----:R-:W-:Y:S01]  /*6450*/  STL [R1+0x360], R11 ;  /* 0x0003600b01007387 */ /* 0x001fe20000100800 */
[----:B--2---:R-:W-:-:S03]  /*6460*/  LOP3.LUT R2, R18, R23, RZ, 0xfc, !PT ;  /* 0x0000001712027212 */ /* 0x004fc600078efcff */
[----:B------:R-:W-:Y:S04]  /*6470*/  LDS.U8 R11, [R10+UR5+0x1808] ;  /* 0x001808050a0b7984 */ /* 0x000fe80008000000 */
[----:B-1----:R-:W-:Y:S04]  /*6480*/  STL [R1+0x36c], R0 ;  /* 0x00036c0001007387 */ /* 0x002fe80000100800 */
[----:B------:R-:W0:Y:S01]  /*6490*/  LDS.U8 R0, [R10+UR5+0x1888] ;  /* 0x001888050a007984 */ /* 0x000e220008000000 */
[----:B------:R-:W-:-:S03]  /*64a0*/  LOP3.LUT R2, R2, 0x10, R19, 0xf8, !PT ;  /* 0x0000001002027812 */ /* 0x000fc600078ef813 */
[----:B------:R-:W1:Y:S01]  /*64b0*/  LDS.U8 R10, [R10+UR5+0x1880] ;  /* 0x001880050a0a7984 */ /* 0x000e620008000000 */
[----:B------:R-:W-:-:S03]  /*64c0*/  LOP3.LUT R2, R2, 0x130, RZ, 0x3c, !PT ;  /* 0x0000013002027812 */ /* 0x000fc600078e3cff */
[----:B0-----:R-:W-:Y:S04]  /*64d0*/  STL [R1+0x368], R0 ;  /* 0x0003680001007387 */ /* 0x001fe80000100800 */
[----:B------:R-:W0:Y:S04]  /*64e0*/  LDS.U8 R0, [R2+UR5] ;  /* 0x0000000502007984 */ /* 0x000e280008000000 */
[----:B------:R-:W-:Y:S04]  /*64f0*/  STL [R1+0x374], R11 ;  /* 0x0003740b01007387 */ /* 0x000fe80000100800 */
[----:B------:R-:W2:Y:S04]  /*6500*/  LDS.U8 R11, [R2+UR5+0x88] ;  /* 0x00008805020b7984 */ /* 0x000ea80008000000 */
[----:B-1----:R-:W-:Y:S04]  /*6510*/  STL [R1+0x370], R10 ;  /* 0x0003700a01007387 */ /* 0x002fe80000100800 */
[----:B------:R-:W1:Y:S01]  /*6520*/  LDS.U8 R10, [R2+UR5+0x8] ;  /* 0x00000805020a7984 */ /* 0x000e620008000000 */
[----:B------:R-:W3:Y:S03]  /*6530*/  S2R R19, SR_TID.X ;  /* 0x0000000000137919 */ /* 0x000ee60000002100 */
[----:B------:R-:W-:Y:S04]  /*6540*/  LDS.U8 R12, [R2+UR5+0x1808] ;  /* 0x00180805020c7984 */ /* 0x000fe80008000000 */
[----:B0-----:R-:W-:Y:S04]  /*6550*/  STL [R1+0x1d4], R0 ;  /* 0x0001d40001007387 */ /* 0x001fe80000100800 */
[----:B------:R-:W0:Y:S04]  /*6560*/  LDS.U8 R0, [R2+UR5+0x80] ;  /* 0x0000800502007984 */ /* 0x000e280008000000 */
[----:B--2---:R-:W-:Y:S04]  /*6570*/  STL [R1+0x1d0], R11 ;  /* 0x0001d00b01007387 */ /* 0x004fe80000100800 */
[----:B------:R-:W2:Y:S04]  /*6580*/  LDS.U8 R11, [R2+UR5+0x800] ;  /* 0x00080005020b7984 */ /* 0x000ea80008000000 */
[----:B-1----:R-:W-:Y:S04]  /*6590*/  STL [R1+0x1dc], R10 ;  /* 0x0001dc0a01007387 */ /* 0x002fe80000100800 */
[----:B------:R-:W1:Y:S04]  /*65a0*/  LDS.U8 R10, [R2+UR5+0x888] ;  /* 0x00088805020a7984 */ /* 0x000e680008000000 */
        /* <DEDUP_REMOVED lines=9> */
[----:B------:R-:W-:Y:S04]  /*6640*/  LDS.U8 R11, [R2+UR5+0x1080] ;  /* 0x00108005020b7984 */ /* 0x000fe80008000000 */
[----:B-1----:R-:W-:Y:S04]  /*6650*/  STL [R1+0x3dc], R10 ;  /* 0x0003dc0a01007387 */ /* 0x002fe80000100800 */
[----:B------:R-:W-:Y:S04]  /*6660*/  LDS.U8 R10, [R2+UR5+0x1800] ;  /* 0x00180005020a7984 */ /* 0x000fe80008000000 */
[----:B0-----:R-:W-:Y:S04]  /*6670*/  STL [R1+0x3d8], R0 ;  /* 0x0003d80001007387 */ /* 0x001fe80000100800 */
[----:B------:R-:W0:Y:S01]  /*6680*/  LDS.U8 R0, [R2+UR5+0x1008] ;  /* 0x0010080502007984 */ /* 0x000e220008000000 */
[----:B---3--:R-:W-:-:S02]  /*6690*/  LOP3.LUT R18, R19, 0x3, RZ, 0xc0, !PT ;  /* 0x0000000313127812 */ /* 0x008fc400078ec0ff */
[----:B------:R-:W-:-:S03]  /*66a0*/  SHF.R.U32.HI R23, RZ, 0x2, R19 ;  /* 0x00000002ff177819 */ /* 0x000fc60000011613 */
[----:B------:R-:W-:Y:S01]  /*66b0*/  IMAD R18, R18, 0x220, RZ ;  /* 0x0000022012127824 */ /* 0x000fe200078e02ff */
[----:B------:R-:W-:Y:S02]  /*66c0*/  SGXT.U32 R23, R23, 0x3 ;  /* 0x000000031717781a */ /* 0x000fe40000000000 */
[----:B------:R-:W-:Y:S01]  /*66d0*/  SHF.R.U32.HI R19, RZ, 0x4, R19 ;  /* 0x00000004ff137819 */ /* 0x000fe20000011613 */
[----:B0-----:R0:W-:Y:S04]  /*66e0*/  STL [R1+0x3e4], R0 ;  /* 0x0003e40001007387 */ /* 0x0011e80000100800 */
[----:B------:R-:W-:Y:S04]  /*66f0*/  STL [R1+0x3e0], R11 ;  /* 0x0003e00b01007387 */ /* 0x000fe80000100800 */
[----:B------:R-:W-:Y:S04]  /*6700*/  STL [R1+0x3f0], R10 ;  /* 0x0003f00a01007387 */ /* 0x000fe80000100800 */
[----:B------:R-:W1:Y:S01]  /*6710*/  LDS.U8 R10, [R2+UR5+0x1888] ;  /* 0x00188805020a7984 */ /* 0x000e620008000000 */
[----:B0-----:R-:W-:-:S03]  /*6720*/  LOP3.LUT R0, R18, R23, RZ, 0xfc, !PT ;  /* 0x0000001712007212 */ /* 0x001fc600078efcff */
[----:B------:R-:W0:Y:S01]  /*6730*/  LDS.U8 R11, [R2+UR5+0x1880] ;  /* 0x00188005020b7984 */ /* 0x000e220008000000 */
[----:B------:R-:W-:-:S04]  /*6740*/  LOP3.LUT R0, R0, 0x10, R19, 0xf8, !PT ;  /* 0x0000001000007812 */ /* 0x000fc800078ef813 */
[----:B------:R-:W-:-:S05]  /*6750*/  LOP3.LUT R0, R0, 0x40, RZ, 0x3c, !PT ;  /* 0x0000004000007812 */ /* 0x000fca00078e3cff */
[----:B------:R-:W-:Y:S04]  /*6760*/  LDS.U8 R2, [R0+UR5+0x88] ;  /* 0x0000880500027984 */ /* 0x000fe80008000000 */
[----:B-1----:R-:W-:Y:S04]  /*6770*/  STL [R1+0x3e8], R10 ;  /* 0x0003e80a01007387 */ /* 0x002fe80000100800 */
[----:B------:R-:W1:Y:S04]  /*6780*/  LDS.U8 R10, [R0+UR5] ;  /* 0x00000005000a7984 */ /* 0x000e680008000000 */
[----:B------:R-:W-:Y:S04]  /*6790*/  STL [R1+0x3f8], R12 ;  /* 0x0003f80c01007387 */ /* 0x000fe80000100800 */
[----:B0-----:R-:W-:Y:S04]  /*67a0*/  STL [R1+0x3f4], R11 ;  /* 0x0003f40b01007387 */ /* 0x001fe80000100800 */
[----:B------:R-:W0:Y:S04]  /*67b0*/  LDS.U8 R11, [R0+UR5+0x8] ;  /* 0x00000805000b7984 */ /* 0x000e280008000000 */
[----:B------:R-:W-:Y:S04]  /*67c0*/  LDS.U8 R12, [R0+UR5+0x1888] ;  /* 0x00188805000c7984 */ /* 0x000fe80008000000 */
[----:B-1----:R-:W-:Y:S04]  /*67d0*/  STL [R1+0x174], R10 ;  /* 0x0001740a01007387 */ /* 0x002fe80000100800 */
[----:B------:R-:W1:Y:S04]  /*67e0*/  LDS.U8 R10, [R0+UR5+0x80] ;  /* 0x00008005000a7984 */ /* 0x000e680008000000 */
[----:B------:R-:W-:Y:S04]  /*67f0*/  STL [R1+0x170], R2 ;  /* 0x0001700201007387 */ /* 0x000fe80000100800 */
        /* <DEDUP_REMOVED lines=17> */
[----:B--2---:R2:W-:Y:S02]  /*6910*/  STL [R1+0x384], R2 ;  /* 0x0003840201007387 */ /* 0x0045e40000100800 */
[----:B--2---:R-:W-:-:S04]  /*6920*/  LOP3.LUT R2, R18, R23, RZ, 0xfc, !PT ;  /* 0x0000001712027212 */ /* 0x004fc800078efcff */
[----:B------:R-:W-:Y:S01]  /*6930*/  LOP3.LUT R2, R2, 0x10, R19, 0xf8, !PT ;  /* 0x0000001002027812 */ /* 0x000fe200078ef813 */
[----:B0-----:R-:W-:Y:S03]  /*6940*/  STL [R1+0x380], R11 ;  /* 0x0003800b01007387 */ /* 0x001fe60000100800 */
[----:B------:R-:W-:Y:S01]  /*6950*/  LOP3.LUT R2, R2, 0x150, RZ, 0x3c, !PT ;  /* 0x0000015002027812 */ /* 0x000fe200078e3cff */
[----:B------:R-:W0:Y:S04]  /*6960*/  LDS.U8 R11, [R0+UR5+0x1808] ;  /* 0x00180805000b7984 */ /* 0x000e280008000000 */
[----:B-1----:R-:W-:Y:S04]  /*6970*/  STL [R1+0x38c], R10 ;  /* 0x00038c0a01007387 */ /* 0x002fe80000100800 */
[----:B------:R-:W1:Y:S04]  /*6980*/  LDS.U8 R10, [R0+UR5+0x1880] ;  /* 0x00188005000a7984 */ /* 0x000e680008000000 */
[----:B------:R-:W2:Y:S04]  /*6990*/  LDS.U8 R0, [R2+UR5] ;  /* 0x0000000502007984 */ /* 0x000ea80008000000 */
[----:B------:R-:W-:Y:S01]  /*69a0*/  STL [R1+0x388], R12 ;  /* 0x0003880c01007387 */ /* 0x000fe20000100800 */
[----:B------:R-:W3:Y:S03]  /*69b0*/  S2R R19, SR_TID.X ;  /* 0x0000000000137919 */ /* 0x000ee60000002100 */
[----:B------:R-:W-:Y:S04]  /*69c0*/  LDS.U8 R12, [R2+UR5+0x1808] ;  /* 0x00180805020c7984 */ /* 0x000fe80008000000 */
        /* <DEDUP_REMOVED lines=21> */
[----:B------:R-:W-:Y:S04]  /*6b20*/  LDS.U8 R10, [R2+UR5+0x1800] ;  /* 0x00180005020a7984 */ /* 0x000fe80008000000 */
[----:B--2---:R-:W-:Y:S04]  /*6b30*/  STL [R1+0x3fc], R0 ;  /* 0x0003fc0001007387 */ /* 0x004fe80000100800 */
        /* <DEDUP_REMOVED lines=42> */
[----:B--2---:R-:W-:-:S02]  /*6de0*/  LOP3.LUT R2, R18, R23, RZ, 0xfc, !PT ;  /* 0x0000001712027212 */ /* 0x004fc400078efcff */
[----:B0-----:R-:W-:Y:S02]  /*6df0*/  STL [R1+0x3a0], R11 ;  /* 0x0003a00b01007387 */ /* 0x001fe40000100800 */
[----:B------:R-:W-:Y:S02]  /*6e00*/  LOP3.LUT R2, R2, 0x10, R19, 0xf8, !PT ;  /* 0x0000001002027812 */ /* 0x000fe400078ef813 */
[----:B------:R-:W-:Y:S02]  /*6e10*/  LDS.U8 R11, [R0+UR5+0x1880] ;  /* 0x00188005000b7984 */ /* 0x000fe40008000000 */
[----:B------:R-:W-:-:S05]  /*6e20*/  LOP3.LUT R2, R2, 0x170, RZ, 0x3c, !PT ;  /* 0x0000017002027812 */ /* 0x000fca00078e3cff */
[----:B------:R-:W-:Y:S04]  /*6e30*/  LDS.U8 R28, [R2+UR5+0x1008] ;  /* 0x00100805021c7984 */ /* 0x000fe80008000000 */
[----:B------:R-:W-:Y:S04]  /*6e40*/  LDS.U8 R29, [R2+UR5+0x1800] ;  /* 0x00180005021d7984 */ /* 0x000fe80008000000 */
[----:B-1----:R-:W-:Y:S04]  /*6e50*/  STL [R1+0x3ac], R10 ;  /* 0x0003ac0a01007387 */ /* 0x002fe80000100800 */
[----:B------:R-:W0:Y:S04]  /*6e60*/  LDS.U8 R10, [R0+UR5+0x1808] ;  /* 0x00180805000a7984 */ /* 0x000e280008000000 */
[----:B------:R-:W1:Y:S04]  /*6e70*/  LDS.U8 R0, [R2+UR5] ;  /* 0x0000000502007984 */ /* 0x000e680008000000 */
[----:B------:R-:W-:Y:S04]  /*6e80*/  STL [R1+0x3a8], R12 ;  /* 0x0003a80c01007387 */ /* 0x000fe80000100800 */
[----:B0-----:R-:W-:Y:S04]  /*6e90*/  STL [R1+0x3b4], R10 ;  /* 0x0003b40a01007387 */ /* 0x001fe80000100800 */
[----:B------:R-:W0:Y:S04]  /*6ea0*/  LDS.U8 R10, [R2+UR5+0x88] ;  /* 0x00008805020a7984 */ /* 0x000e280008000000 */
[----:B------:R-:W-:Y:S04]  /*6eb0*/  STL [R1+0x3b0], R11 ;  /* 0x0003b00b01007387 */ /* 0x000fe80000100800 */
        /* <DEDUP_REMOVED lines=15> */
[----:B0-----:R0:W-:Y:S04]  /*6fb0*/  STL [R1+0x274], R10 ;  /* 0x0002740a01007387 */ /* 0x0011e80000100800 */
[----:B0-----:R-:W3:Y:S04]  /*6fc0*/  LDL.LU R10, [R1+0x124] ;  /* 0x00012400010a7983 */ /* 0x001ee80000300800 */
[----:B--2---:R0:W-:Y:S04]  /*6fd0*/  STL [R1+0x420], R11 ;  /* 0x0004200b01007387 */ /* 0x0041e80000100800 */
[----:B0-----:R-:W2:Y:S04]  /*6fe0*/  LDL.LU R11, [R1+0x120] ;  /* 0x00012000010b7983 */ /* 0x001ea80000300800 */
[----:B-1----:R-:W-:Y:S04]  /*6ff0*/  STL [R1+0x41c], R0 ;  /* 0x00041c0001007387 */ /* 0x002fe80000100800 */
[----:B------:R-:W4:Y:S04]  /*7000*/  LDL.LU R12, [R1+0x11c] ;  /* 0x00011c00010c7983 */ /* 0x000f280000300800 */
[----:B------:R-:W4:Y:S04]  /*7010*/  LDL.LU R13, [R1+0x118] ;  /* 0x00011800010d7983 */ /* 0x000f280000300800 */
[----:B------:R-:W4:Y:S04]  /*7020*/  LDL.LU R14, [R1+0x114] ;  /* 0x00011400010e7983 */ /* 0x000f280000300800 */
[----:B------:R-:W4:Y:S04]  /*7030*/  LDL.LU R15, [R1+0x110] ;  /* 0x00011000010f7983 */ /* 0x000f280000300800 */
[----:B------:R-:W4:Y:S04]  /*7040*/  LDL.LU R20, [R1+0x7c] ;  /* 0x00007c0001147983 */ /* 0x000f280000300800 */
[----:B------:R-:W4:Y:S04]  /*7050*/  LDL.LU R21, [R1+0x78] ;  /* 0x0000780001157983 */ /* 0x000f280000300800 */
[----:B------:R-:W4:Y:S04]  /*7060*/  LDL.LU R22, [R1+0x74] ;  /* 0x0000740001167983 */ /* 0x000f280000300800 */
[----:B------:R-:W4:Y:S04]  /*7070*/  LDL.LU R23, [R1+0x70] ;  /* 0x0000700001177983 */ /* 0x000f280000300800 */
[----:B------:R-:W0:Y:S04]  /*7080*/  LDS.U8 R0, [R2+UR5+0x1080] ;  /* 0x0010800502007984 */ /* 0x000e280008000000 */
[----:B------:R-:W4:Y:S04]  /*7090*/  LDL.LU R18, [R1+0x6c] ;  /* 0x00006c0001127983 */ /* 0x000f280000300800 */
[----:B------:R-:W4:Y:S04]  /*70a0*/  LDL.LU R19, [R1+0x68] ;  /* 0x0000680001137983 */ /* 0x000f280000300800 */
[----:B------:R-:W4:Y:S04]  /*70b0*/  LDL.LU R24, [R1+0x54] ;  /* 0x0000540001187983 */ /* 0x000f280000300800 */
[----:B------:R-:W4:Y:S04]  /*70c0*/  LDL.LU R25, [R1+0x50] ;  /* 0x0000500001197983 */ /* 0x000f280000300800 */
[----:B------:R-:W4:Y:S04]  /*70d0*/  LDL.LU R26, [R1+0x2c] ;  /* 0x00002c00011a7983 */ /* 0x000f280000300800 */
[----:B------:R-:W4:Y:S04]  /*70e0*/  LDL.LU R27, [R1+0x28] ;  /* 0x00002800011b7983 */ /* 0x000f280000300800 */
[----:B------:R-:W-:Y:S04]  /*70f0*/  STL [R1+0x428], R28 ;  /* 0x0004281c01007387 */ /* 0x000fe80000100800 */
[----:B------:R1:W-:Y:S04]  /*7100*/  STL [R1+0x568], R29 ;  /* 0x0005681d01007387 */ /* 0x0003e80000100800 */
[----:B------:R-:W-:Y:S04]  /*7110*/  LDS.U8 R28, [R2+UR5+0x1808] ;  /* 0x00180805021c7984 */ /* 0x000fe80008000000 */
[----:B0-----:R-:W-:Y:S04]  /*7120*/  STL [R1+0x424], R0 ;  /* 0x0004240001007387 */ /* 0x001fe80000100800 */
[----:B------:R-:W0:Y:S04]  /*7130*/  LDS.U8 R0, [R2+UR5+0x1888] ;  /* 0x0018880502007984 */ /* 0x000e280008000000 */
[----:B------:R-:W0:Y:S01]  /*7140*/  LDS.U8 R2, [R2+UR5+0x1880] ;  /* 0x0018800502027984 */ /* 0x000e220008000000 */
[----:B------:R-:W-:Y:S06]  /*7150*/  BAR.SYNC.DEFER_BLOCKING 0x0 ;  /* 0x0000000000007b1d */ /* 0x000fec0000010000 */
[----:B-1----:R-:W4:Y:S04]  /*7160*/  LDL.LU R29, [R1+0x58] ;  /* 0x00005800011d7983 */ /* 0x002f280000300800 */
[----:B0-----:R0:W-:Y:S04]  /*7170*/  STL [R1+0x56c], R0 ;  /* 0x00056c0001007387 */ /* 0x0011e80000100800 */
[----:B0-----:R-:W4:Y:S04]  /*7180*/  LDL.LU R0, [R1+0x5c] ;  /* 0x00005c0001007983 */ /* 0x001f280000300800 */
[----:B------:R0:W-:Y:S04]  /*7190*/  STL [R1+0x570], R28 ;  /* 0x0005701c01007387 */ /* 0x0001e80000100800 */
[----:B0-----:R-:W4:Y:S04]  /*71a0*/  LDL.LU R28, [R1+0x60] ;  /* 0x00006000011c7983 */ /* 0x001f280000300800 */
[----:B------:R0:W-:Y:S04]  /*71b0*/  STL [R1+0x574], R2 ;  /* 0x0005740201007387 */ /* 0x0001e80000100800 */
[----:B0-----:R-:W4:Y:S04]  /*71c0*/  LDL.LU R2, [R1+0x64] ;  /* 0x0000640001027983 */ /* 0x001f280000300800 */
[----:B---3--:R0:W-:Y:S04]  /*71d0*/  STS.U8 [R3+UR5], R10 ;  /* 0x0000000a03007988 */ /* 0x0081e80008000005 */
[----:B0-----:R-:W3:Y:S04]  /*71e0*/  LDL.LU R10, [R1+0x82c] ;  /* 0x00082c00010a7983 */ /* 0x001ee80000300800 */
[----:B--2---:R0:W-:Y:S04]  /*71f0*/  STS.U8 [R3+UR5+0x200], R11 ;  /* 0x0002000b03007988 */ /* 0x0041e80008000005 */
[----:B----4-:R1:W-:Y:S04]  /*7200*/  STS.U8 [R3+UR5+0x400], R12 ;  /* 0x0004000c03007988 */ /* 0x0103e80008000005 */
[----:B0-----:R-:W2:Y:S04]  /*7210*/  LDL.LU R11, [R1+0x828] ;  /* 0x00082800010b7983 */ /* 0x001ea80000300800 */
[----:B------:R0:W-:Y:S04]  /*7220*/  STS.U8 [R3+UR5+0x600], R13 ;  /* 0x0006000d03007988 */ /* 0x0001e80008000005 */
[----:B-1----:R-:W4:Y:S04]  /*7230*/  LDL.LU R12, [R1+0x824] ;  /* 0x00082400010c7983 */ /* 0x002f280000300800 */
[----:B------:R1:W-:Y:S04]  /*7240*/  STS.U8 [R3+UR5+0x800], R14 ;  /* 0x0008000e03007988 */ /* 0x0003e80008000005 */
[----:B0-----:R-:W2:Y:S04]  /*7250*/  LDL.LU R13, [R1+0x820] ;  /* 0x00082000010d7983 */ /* 0x001ea80000300800 */
[----:B------:R0:W-:Y:S04]  /*7260*/  STS.U8 [R3+UR5+0xa00], R15 ;  /* 0x000a000f03007988 */ /* 0x0001e80008000005 */
[----:B-1----:R-:W2:Y:S04]  /*7270*/  LDL.LU R14, [R1+0x81c] ;  /* 0x00081c00010e7983 */ /* 0x002ea80000300800 */
        /* <DEDUP_REMOVED lines=8> */
[----:B0-----:R-:W2:Y:S04]  /*7300*/  LDL.LU R23, [R1+0x808] ;  /* 0x0008080001177983 */ /* 0x001ea80000300800 */
[----:B------:R0:W-:Y:S04]  /*7310*/  STS.U8 [R3+UR5+0x1400], R18 ;  /* 0x0014001203007988 */ /* 0x0001e80008000005 */
[----:B------:R1:W-:Y:S04]  /*7320*/  STS.U8 [R3+UR5+0x1600], R19 ;  /* 0x0016001303007988 */ /* 0x0003e80008000005 */
[----:B0-----:R-:W3:Y:S04]  /*7330*/  LDL.LU R18, [R1+0x804] ;  /* 0x0008040001127983 */ /* 0x001ee80000300800 */
[----:B-1----:R-:W3:Y:S04]  /*7340*/  LDL.LU R19, [R1+0x800] ;  /* 0x0008000001137983 */ /* 0x002ee80000300800 */
[----:B------:R-:W-:Y:S04]  /*7350*/  STS.U8 [R3+UR5+0x1e00], R29 ;  /* 0x001e001d03007988 */ /* 0x000fe80008000005 */
[----:B------:R-:W-:Y:S04]  /*7360*/  STS.U8 [R3+UR5+0x1c00], R0 ;  /* 0x001c000003007988 */ /* 0x000fe80008000005 */
[----:B------:R-:W-:Y:S04]  /*7370*/  STS.U8 [R3+UR5+0x1a00], R28 ;  /* 0x001a001c03007988 */ /* 0x000fe80008000005 */
[----:B------:R0:W-:Y:S04]  /*7380*/  STS.U8 [R3+UR5+0x1800], R2 ;  /* 0x0018000203007988 */ /* 0x0001e80008000005 */
[----:B0-----:R-:W4:Y:S04]  /*7390*/  LDL.LU R2, [R1+0x164] ;  /* 0x0001640001027983 */ /* 0x001f280000300800 */
[----:B------:R-:W4:Y:S04]  /*73a0*/  LDL.LU R28, [R1+0x160] ;  /* 0x00016000011c7983 */ /* 0x000f280000300800 */
[----:B------:R-:W4:Y:S04]  /*73b0*/  LDL.LU R0, [R1+0x16c] ;  /* 0x00016c0001007983 */ /* 0x000f280000300800 */
[----:B------:R-:W4:Y:S04]  /*73c0*/  LDL.LU R29, [R1+0x168] ;  /* 0x00016800011d7983 */ /* 0x000f280000300800 */
[----:B--2---:R0:W-:Y:S04]  /*73d0*/  STS.U8 [R3+UR5+0x2c00], R23 ;  /* 0x002c001703007988 */ /* 0x0041e80008000005 */
[----:B0-----:R-:W2:Y:S04]  /*73e0*/  LDL R23, [R1+0x248] ;  /* 0x0002480001177983 */ /* 0x001ea80000100800 */
[----:B------:R-:W-:Y:S04]  /*73f0*/  STS.U8 [R3+UR5+0x2000], R24 ;  /* 0x0020001803007988 */ /* 0x000fe80008000005 */
[----:B------:R-:W-:Y:S04]  /*7400*/  STS.U8 [R3+UR5+0x2200], R25 ;  /* 0x0022001903007988 */ /* 0x000fe80008000005 */
[----:B------:R-:W-:Y:S04]  /*7410*/  STS.U8 [R3+UR5+0x2400], R26 ;  /* 0x0024001a03007988 */ /* 0x000fe80008000005 */
[----:B------:R-:W-:Y:S04]  /*7420*/  STS.U8 [R3+UR5+0x2600], R27 ;  /* 0x0026001b03007988 */ /* 0x000fe80008000005 */
[----:B---3--:R-:W-:Y:S04]  /*7430*/  STS.U8 [R3+UR5+0x2800], R19 ;  /* 0x0028001303007988 */ /* 0x008fe80008000005 */
[----:B------:R-:W-:Y:S04]  /*7440*/  STS.U8 [R3+UR5+0x2a00], R18 ;  /* 0x002a001203007988 */ /* 0x000fe80008000005 */
[----:B------:R-:W-:Y:S04]  /*7450*/  STS.U8 [R3+UR5+0x2e00], R22 ;  /* 0x002e001603007988 */ /* 0x000fe80008000005 */
[----:B------:R-:W-:Y:S04]  /*7460*/  STS.U8 [R3+UR5+0x3000], R21 ;  /* 0x0030001503007988 */ /* 0x000fe80008000005 */
[----:B------:R-:W-:Y:S04]  /*7470*/  STS.U8 [R3+UR5+0x3200], R20 ;  /* 0x0032001403007988 */ /* 0x000fe80008000005 */
[----:B------:R-:W-:Y:S04]  /*7480*/  STS.U8 [R3+UR5+0x3400], R15 ;  /* 0x0034000f03007988 */ /* 0x000fe80008000005 */
[----:B------:R-:W-:Y:S04]  /*7490*/  STS.U8 [R3+UR5+0x3600], R14 ;  /* 0x0036000e03007988 */ /* 0x000fe80008000005 */
[----:B------:R-:W-:Y:S04]  /*74a0*/  STS.U8 [R3+UR5+0x3800], R13 ;  /* 0x0038000d03007988 */ /* 0x000fe80008000005 */
[----:B----4-:R-:W-:Y:S04]  /*74b0*/  STS.U8 [R3+UR5+0x3a00], R12 ;  /* 0x003a000c03007988 */ /* 0x010fe80008000005 */
[----:B------:R-:W-:Y:S04]  /*74c0*/  STS.U8 [R3+UR5+0x3c00], R11 ;  /* 0x003c000b03007988 */ /* 0x000fe80008000005 */
[----:B------:R-:W-:Y:S01]  /*74d0*/  STS.U8 [R3+UR5+0x3e00], R10 ;  /* 0x003e000a03007988 */ /* 0x000fe20008000005 */
[----:B------:R-:W-:Y:S06]  /*74e0*/  BAR.SYNC.DEFER_BLOCKING 0x0 ;  /* 0x0000000000007b1d */ /* 0x000fec0000010000 */
[----:B------:R-:W-:Y:S04]  /*74f0*/  STL [R1+0x4e0], R3 ;  /* 0x0004e00301007387 */ /* 0x000fe80000100800 */
[----:B--2---:R-:W0:Y:S04]  /*7500*/  LDSM.16.M88.4 R24, [R23] ;  /* 0x000000001718783b */ /* 0x004e280000000200 */
[----:B0-----:R-:W-:Y:S01]  /*7510*/  STL.64 [R1+0x110], R24 ;  /* 0x0001101801007387 */ /* 0x001fe20000100a00 */
[----:B------:R-:W-:-:S02]  /*7520*/  IMAD.MOV.U32 R22, RZ, RZ, R24 ;  /* 0x000000ffff167224 */ /* 0x000fc400078e0018 */
[----:B------:R-:W-:Y:S01]  /*7530*/  IMAD.MOV.U32 R21, RZ, RZ, R25 ;  /* 0x000000ffff157224 */ /* 0x000fe200078e0019 */
[----:B------:R-:W-:Y:S04]  /*7540*/  STL.64 [R1+0x118], R26 ;  /* 0x0001181a01007387 */ /* 0x000fe80000100a00 */
[----:B------:R-:W0:Y:S04]  /*7550*/  LDSM.16.M88.4 R24, [R23+0x1000] ;  /* 0x001000001718783b */ /* 0x000e280000000200 */
[----:B0-----:R0:W-:Y:S01]  /*7560*/  STL.64 [R1+0x120], R24 ;  /* 0x0001201801007387 */ /* 0x0011e20000100a00 */
[----:B------:R-:W-:-:S02]  /*7570*/  IMAD.MOV.U32 R20, RZ, RZ, R24 ;  /* 0x000000ffff147224 */ /* 0x000fc400078e0018 */
[----:B------:R-:W-:Y:S01]  /*7580*/  IMAD.MOV.U32 R11, RZ, RZ, R25 ;  /* 0x000000ffff0b7224 */ /* 0x000fe200078e0019 */
[----:B------:R1:W-:Y:S04]  /*7590*/  STL.64 [R1+0x128], R26 ;  /* 0x0001281a01007387 */ /* 0x0003e80000100a00 */
[----:B0-----:R-:W2:Y:S04]  /*75a0*/  LDL.LU.64 R24, [R1] ;  /* 0x0000000001187983 */ /* 0x001ea80000300a00 */
[----:B-1----:R-:W2:Y:S01]  /*75b0*/  LDL.LU.64 R26, [R1+0x8] ;  /* 0x00000800011a7983 */ /* 0x002ea20000300a00 */
[----:B------:R-:W-:-:S02]  /*75c0*/  IMAD R12, R4, 0x100, R5 ;  /* 0x00000100040c7824 */ /* 0x000fc400078e0205 */
[----:B------:R-:W-:Y:S02]  /*75d0*/  IMAD R13, R6, 0x100, R7 ;  /* 0x00000100060d7824 */ /* 0x000fe400078e0207 */
[----:B------:R-:W0:Y:S01]  /*75e0*/  LDSM.16.M88.4 R4, [R23+0x2000] ;  /* 0x002000001704783b */ /* 0x000e220000000200 */
[----:B------:R-:W-:-:S03]  /*75f0*/  IMAD R15, R16, 0x100, R17 ;  /* 0x00000100100f7824 */ /* 0x000fc600078e0211 */
[----:B------:R-:W3:Y:S01]  /*7600*/  LDL.LU.64 R16, [R1+0x90] ;  /* 0x0000900001107983 */ /* 0x000ee20000300a00 */
[----:B------:R-:W-:-:S03]  /*7610*/  IMAD R14, R8, 0x100, R9 ;  /* 0x00000100080e7824 */ /* 0x000fc600078e0209 */
[----:B------:R-:W3:Y:S04]  /*7620*/  LDL.LU.64 R18, [R1+0x98] ;  /* 0x0000980001127983 */ /* 0x000ee80000300a00 */
[----:B0-----:R-:W-:Y:S01]  /*7630*/  STL.64 [R1+0x130], R4 ;  /* 0x0001300401007387 */ /* 0x001fe20000100a00 */
[----:B------:R-:W-:Y:S02]  /*7640*/  IMAD.MOV.U32 R8, RZ, RZ, R4 ;  /* 0x000000ffff087224 */ /* 0x000fe400078e0004 */
[----:B------:R-:W-:Y:S01]  /*7650*/  IMAD.MOV.U32 R9, RZ, RZ, R5 ;  /* 0x000000ffff097224 */ /* 0x000fe200078e0005 */
[----:B------:R-:W-:Y:S04]  /*7660*/  STL.64 [R1+0x138], R6 ;  /* 0x0001380601007387 */ /* 0x000fe80000100a00 */
[----:B------:R-:W0:Y:S01]  /*7670*/  LDSM.16.M88.4 R4, [R23+0x3000] ;  /* 0x003000001704783b */ /* 0x000e220000000200 */
[----:B------:R-:W-:-:S02]  /*7680*/  F2FP.F16.E4M3.UNPACK_B R12, R12 ;  /* 0x0000000cff0c723e */ /* 0x000fc400020006ff */
[----:B------:R-:W-:Y:S02]  /*7690*/  F2FP.F16.E4M3.UNPACK_B R13, R13 ;  /* 0x0000000dff0d723e */ /* 0x000fe400020006ff */
[----:B------:R-:W-:Y:S02]  /*76a0*/  F2FP.F16.E4M3.UNPACK_B R14, R14 ;  /* 0x0000000eff0e723e */ /* 0x000fe400020006ff */
[----:B------:R-:W-:Y:S01]  /*76b0*/  F2FP.F16.E4M3.UNPACK_B R15, R15 ;  /* 0x0000000fff0f723e */ /* 0x000fe200020006ff */
[----:B0-----:R-:W-:Y:S01]  /*76c0*/  IMAD.MOV.U32 R10, RZ, RZ, R4 ;  /* 0x000000ffff0a7224 */ /* 0x001fe200078e0004 */
[----:B------:R0:W-:Y:S01]  /*76d0*/  STL.64 [R1+0x140], R4 ;  /* 0x0001400401007387 */ /* 0x0001e20000100a00 */
[----:B------:R-:W-:Y:S01]  /*76e0*/  IMAD.MOV.U32 R3, RZ, RZ, R5 ;  /* 0x000000ffff037224 */ /* 0x000fe200078e0005 */
[----:B0-----:R-:W-:Y:S02]  /*76f0*/  F2FP.F16.E4M3.UNPACK_B R4, R22 ;  /* 0x00000016ff04723e */ /* 0x001fe400020006ff */
[----:B------:R-:W-:Y:S01]  /*7700*/  F2FP.F16.E4M3.UNPACK_B R5, R21 ;  /* 0x00000015ff05723e */ /* 0x000fe200020006ff */
[----:B------:R-:W-:Y:S06]  /*7710*/  STL.64 [R1+0x148], R6 ;  /* 0x0001480601007387 */ /* 0x000fec0000100a00 */
[----:B--2---:R-:W-:-:S15]  /*7720*/  HMMA.16816.F32 R24, R12, R4, R24 ;  /* 0x000000040c18723c */ /* 0x004fde0000001818 */
[----:B------:R-:W-:-:S04]  /*7730*/  NOP ;  /* 0x0000000000007918 */ /* 0x000fc80000000000 */
[----:B------:R0:W-:Y:S04]  /*7740*/  STL.64 [R1], R24 ;  /* 0x0000001801007387 */ /* 0x0001e80000100a00 */
[----:B------:R1:W-:Y:S04]  /*7750*/  STL.64 [R1+0x8], R26 ;  /* 0x0000081a01007387 */ /* 0x0003e80000100a00 */
[----:B0-----:R-:W2:Y:S04]  /*7760*/  LDL.LU.64 R24, [R1+0xe0] ;  /* 0x0000e00001187983 */ /* 0x001ea80000300a00 */
[----:B-1----:R-:W2:Y:S01]  /*7770*/  LDL.LU.64 R26, [R1+0xe8] ;  /* 0x0000e800011a7983 */ /* 0x002ea20000300a00 */
[----:B------:R-:W-:-:S02]  /*7780*/  F2FP.F16.E4M3.UNPACK_B R6, R20 ;  /* 0x00000014ff06723e */ /* 0x000fc400020006ff */
[----:B------:R-:W-:-:S07]  /*7790*/  F2FP.F16.E4M3.UNPACK_B R7, R11 ;  /* 0x0000000bff07723e */ /* 0x000fce00020006ff */
[----:B---3--:R-:W-:Y:S01]  /*77a0*/  HMMA.16816.F32 R20, R12, R6, R16 ;  /* 0x000000060c14723c */ /* 0x008fe20000001810 */
[----:B------:R-:W-:Y:S02]  /*77b0*/  F2FP.F16.E4M3.UNPACK_B R8, R8 ;  /* 0x00000008ff08723e */ /* 0x000fe400020006ff */
[----:B------:R-:W-:-:S15]  /*77c0*/  F2FP.F16.E4M3.UNPACK_B R9, R9 ;  /* 0x00000009ff09723e */ /* 0x000fde00020006ff */
[----:B------:R-:W-:Y:S01]  /*77d0*/  NOP ;  /* 0x0000000000007918 */ /* 0x000fe20000000000 */
[----:B------:R-:W-:Y:S02]  /*77e0*/  IMAD.MOV.U32 R19, RZ, RZ, R23 ;  /* 0x000000ffff137224 */ /* 0x000fe400078e0017 */
[----:B------:R-:W-:Y:S02]  /*77f0*/  IMAD.MOV.U32 R18, RZ, RZ, R22 ;  /* 0x000000ffff127224 */ /* 0x000fe400078e0016 */
[----:B------:R-:W-:Y:S02]  /*7800*/  IMAD.MOV.U32 R16, RZ, RZ, R20 ;  /* 0x000000ffff107224 */ /* 0x000fe400078e0014 */
[----:B------:R-:W-:Y:S02]  /*7810*/  IMAD.MOV.U32 R17, RZ, RZ, R21 ;  /* 0x000000ffff117224 */ /* 0x000fe400078e0015 */
[----:B------:R-:W3:Y:S04]  /*7820*/  LDL.LU.64 R20, [R1+0xc0] ;  /* 0x0000c00001147983 */ /* 0x000ee80000300a00 */
[----:B------:R-:W3:Y:S04]  /*7830*/  LDL.LU.64 R22, [R1+0xc8] ;  /* 0x0000c80001167983 */ /* 0x000ee80000300a00 */
[----:B------:R-:W-:Y:S04]  /*7840*/  STL [R1+0x78c], R19 ;  /* 0x00078c1301007387 */ /* 0x000fe80000100800 */
[----:B------:R-:W-:Y:S04]  /*7850*/  STL [R1+0x788], R18 ;  /* 0x0007881201007387 */ /* 0x000fe80000100800 */
[----:B------:R-:W-:Y:S04]  /*7860*/  STL [R1+0x784], R17 ;  /* 0x0007841101007387 */ /* 0x000fe80000100800 */
[----:B------:R0:W-:Y:S04]  /*7870*/  STL [R1+0x780], R16 ;  /* 0x0007801001007387 */ /* 0x0001e80000100800 */
[----:B0-----:R-:W4:Y:S04]  /*7880*/  LDL.LU.64 R16, [R1+0xd0] ;  /* 0x0000d00001107983 */ /* 0x001f280000300a00 */
[----:B------:R-:W4:Y:S01]  /*7890*/  LDL.LU.64 R18, [R1+0xd8] ;  /* 0x0000d80001127983 */ /* 0x000f220000300a00 */
[----:B--2---:R-:W-:-:S15]  /*78a0*/  HMMA.16816.F32 R24, R12, R8, R24 ;  /* 0x000000080c18723c */ /* 0x004fde0000001818 */
[----:B------:R-:W-:-:S04]  /*78b0*/  NOP ;  /* 0x0000000000007918 */ /* 0x000fc80000000000 */
[----:B------:R-:W-:Y:S04]  /*78c0*/  STL.64 [R1+0x70], R24 ;  /* 0x0000701801007387 */ /* 0x000fe80000100a00 */
[----:B------:R0:W-:Y:S04]  /*78d0*/  STL.64 [R1+0x78], R26 ;  /* 0x0000781a01007387 */ /* 0x0001e80000100a00 */
[----:B0-----:R-:W2:Y:S04]  /*78e0*/  LDL.LU.64 R26, [R1+0x7f8] ;  /* 0x0007f800011a7983 */ /* 0x001ea80000300a00 */
[----:B------:R-:W3:Y:S01]  /*78f0*/  LDL.LU.64 R24, [R1+0x7f0] ;  /* 0x0007f00001187983 */ /* 0x000ee20000300a00 */
[----:B------:R-:W-:-:S02]  /*7900*/  F2FP.F16.E4M3.UNPACK_B R10, R10 ;  /* 0x0000000aff0a723e */ /* 0x000fc400020006ff */
[----:B------:R-:W-:-:S07]  /*7910*/  F2FP.F16.E4M3.UNPACK_B R11, R3 ;  /* 0x00000003ff0b723e */ /* 0x000fce00020006ff */
[----:B----4-:R-:W-:Y:S01]  /*7920*/  HMMA.16816.F32 R16, R12, R10, R16 ;  /* 0x0000000a0c10723c */ /* 0x010fe20000001810 */
[----:B------:R-:W-:Y:S02]  /*7930*/  IMAD R12, R28, 0x100, R2 ;  /* 0x000001001c0c7824 */ /* 0x000fe400078e0202 */
[----:B------:R-:W-:-:S03]  /*7940*/  IMAD R13, R29, 0x100, R0 ;  /* 0x000001001d0d7824 */ /* 0x000fc600078e0200 */
[----:B------:R-:W-:Y:S02]  /*7950*/  F2FP.F16.E4M3.UNPACK_B R12, R12 ;  /* 0x0000000cff0c723e */ /* 0x000fe400020006ff */
[----:B------:R-:W-:-:S11]  /*7960*/  F2FP.F16.E4M3.UNPACK_B R13, R13 ;  /* 0x0000000dff0d723e */ /* 0x000fd600020006ff */
[----:B------:R-:W-:Y:S04]  /*7970*/  STL.64 [R1+0x50], R16 ;  /* 0x0000501001007387 */ /* 0x000fe80000100a00 */
[----:B------:R-:W-:Y:S01]  /*7980*/  STL.64 [R1+0x58], R18 ;  /* 0x0000581201007387 */ /* 0x000fe20000100a00 */
[----:B--2---:R-:W-:Y:S02]  /*7990*/  IMAD R14, R26, 0x100, R27 ;  /* 0x000001001a0e7824 */ /* 0x004fe400078e021b */
[----:B---3--:R-:W-:-:S03]  /*79a0*/  IMAD R15, R24, 0x100, R25 ;  /* 0x00000100180f7824 */ /* 0x008fc600078e0219 */
[----:B------:R-:W-:Y:S01]  /*79b0*/  F2FP.F16.E4M3.UNPACK_B R14, R14 ;  /* 0x0000000eff0e723e */ /* 0x000fe200020006ff */
[----:B------:R-:W2:Y:S01]  /*79c0*/  LDL.LU.64 R24, [R1+0x80] ;  /* 0x0000800001187983 */ /* 0x000ea20000300a00 */
[----:B------:R-:W-:-:S03]  /*79d0*/  F2FP.F16.E4M3.UNPACK_B R15, R15 ;  /* 0x0000000fff0f723e */ /* 0x000fc600020006ff */
[----:B------:R-:W2:Y:S04]  /*79e0*/  LDL.LU.64 R26, [R1+0x88] ;  /* 0x00008800011a7983 */ /* 0x000ea80000300a00 */
[----:B------:R0:W-:Y:S01]  /*79f0*/  STL [R1+0x7e4], R4 ;  /* 0x0007e40401007387 */ /* 0x0001e20000100800 */
[----:B------:R-:W-:Y:S03]  /*7a00*/  HMMA.16816.F32 R20, R12, R4, R20 ;  /* 0x000000040c14723c */ /* 0x000fe60000001814 */
[----:B0-----:R-:W3:Y:S04]  /*7a10*/  LDL.LU R4, [R1+0x184] ;  /* 0x0001840001047983 */ /* 0x001ee80000300800 */
[----:B---3--:R0:W-:Y:S04]  /*7a20*/  STL [R1+0x7e8], R4 ;  /* 0x0007e80401007387 */ /* 0x0081e80000100800 */
[----:B0-----:R-:W3:Y:S08]  /*7a30*/  LDL.LU R4, [R1+0x17c] ;  /* 0x00017c0001047983 */ /* 0x001ef00000300800 */
[----:B------:R-:W-:-:S02]  /*7a40*/  IMAD.MOV.U32 R19, RZ, RZ, R20 ;  /* 0x000000ffff137224 */ /* 0x000fc400078e0014 */
[----:B------:R-:W-:Y:S01]  /*7a50*/  IMAD.MOV.U32 R18, RZ, RZ, R21 ;  /* 0x000000ffff127224 */ /* 0x000fe200078e0015 */
[----:B---3--:R0:W-:Y:S04]  /*7a60*/  STL [R1+0x7ec], R4 ;  /* 0x0007ec0401007387 */ /* 0x0081e80000100800 */
[----:B0-----:R-:W3:Y:S04]  /*7a70*/  LDL.LU R4, [R1+0x174] ;  /* 0x0001740001047983 */ /* 0x001ee80000300800 */
[----:B------:R0:W-:Y:S04]  /*7a80*/  STL [R1+0x7e0], R5 ;  /* 0x0007e00501007387 */ /* 0x0001e80000100800 */
[----:B0-----:R-:W4:Y:S04]  /*7a90*/  LDL.LU R5, [R1+0x18c] ;  /* 0x00018c0001057983 */ /* 0x001f280000300800 */
[----:B------:R-:W2:Y:S04]  /*7aa0*/  LDL.LU R20, [R1+0x190] ;  /* 0x0001900001147983 */ /* 0x000ea80000300800 */
[----:B------:R-:W2:Y:S01]  /*7ab0*/  LDL.LU R21, [R1+0x198] ;  /* 0x0001980001157983 */ /* 0x000ea20000300800 */
[----:B------:R-:W-:-:S03]  /*7ac0*/  IMAD.MOV.U32 R17, RZ, RZ, R22 ;  /* 0x000000ffff117224 */ /* 0x000fc600078e0016 */
[----:B--2---:R0:W-:Y:S04]  /*7ad0*/  STL [R1+0x7c8], R21 ;  /* 0x0007c81501007387 */ /* 0x0041e80000100800 */
[----:B0-----:R-:W2:Y:S04]  /*7ae0*/  LDL.LU R21, [R1+0x194] ;  /* 0x0001940001157983 */ /* 0x001ea80000300800 */
[----:B------:R-:W2:Y:S04]  /*7af0*/  LDL.LU R22, [R1+0x1a0] ;  /* 0x0001a00001167983 */ /* 0x000ea80000300800 */
[----:B--2---:R0:W-:Y:S04]  /*7b00*/  STL [R1+0x7c4], R22 ;  /* 0x0007c41601007387 */ /* 0x0041e80000100800 */
[----:B0-----:R-:W2:Y:S04]  /*7b10*/  LDL.LU R22, [R1+0x19c] ;  /* 0x00019c0001167983 */ /* 0x001ea80000300800 */
[----:B------:R-:W2:Y:S01]  /*7b20*/  LDL.LU R3, [R1+0x1ac] ;  /* 0x0001ac0001037983 */ /* 0x000ea20000300800 */
[----:B------:R-:W-:-:S03]  /*7b30*/  IMAD.MOV.U32 R16, RZ, RZ, R23 ;  /* 0x000000ffff107224 */ /* 0x000fc600078e0017 */
[----:B--2---:R0:W-:Y:S04]  /*7b40*/  STL [R1+0x7c0], R3 ;  /* 0x0007c00301007387 */ /* 0x0041e80000100800 */
[----:B0-----:R-:W2:Y:S04]  /*7b50*/  LDL.LU R3, [R1+0x1a4] ;  /* 0x0001a40001037983 */ /* 0x001ea80000300800 */
[----:B------:R-:W2:Y:S04]  /*7b60*/  LDL.LU R23, [R1+0x1a8] ;  /* 0x0001a80001177983 */ /* 0x000ea80000300800 */
[----:B--2---:R-:W-:Y:S04]  /*7b70*/  STL.64 [R1+0x7d8], R22 ;  /* 0x0007d81601007387 */ /* 0x004fe80000100a00 */
[----:B------:R0:W-:Y:S04]  /*7b80*/  STL.64 [R1+0x7d0], R20 ;  /* 0x0007d01401007387 */ /* 0x0001e80000100a00 */
[----:B0-----:R-:W2:Y:S04]  /*7b90*/  LDL.LU.64 R20, [R1+0xa0] ;  /* 0x0000a00001147983 */ /* 0x001ea80000300a00 */
[----:B------:R-:W2:Y:S04]  /*7ba0*/  LDL.LU.64 R22, [R1+0xa8] ;  /* 0x0000a80001167983 */ /* 0x000ea80000300a00 */
[----:B------:R-:W-:Y:S04]  /*7bb0*/  STL.64 [R1+0x7a8], R18 ;  /* 0x0007a81201007387 */ /* 0x000fe80000100a00 */
[----:B------:R0:W-:Y:S04]  /*7bc0*/  STL.64 [R1+0x7a0], R16 ;  /* 0x0007a01001007387 */ /* 0x0001e80000100a00 */
[----:B0-----:R-:W2:Y:S04]  /*7bd0*/  LDL.LU.64 R16, [R1+0xb0] ;  /* 0x0000b00001107983 */ /* 0x001ea80000300a00 */
[----:B------:R-:W2:Y:S01]  /*7be0*/  LDL.LU.64 R18, [R1+0xb8] ;  /* 0x0000b80001127983 */ /* 0x000ea20000300a00 */
[C---:B------:R-:W-:Y:S08]  /*7bf0*/  HMMA.16816.F32 R24, R12.reuse, R10, R24 ;  /* 0x0000000a0c18723c */ /* 0x040ff00000001818 */
[----:B--2---:R-:W-:-:S15]  /*7c00*/  HMMA.16816.F32 R16, R12, R6, R16 ;  /* 0x000000060c10723c */ /* 0x004fde0000001810 */
[----:B------:R-:W-:-:S04]  /*7c10*/  NOP ;  /* 0x0000000000007918 */ /* 0x000fc80000000000 */
[----:B------:R-:W-:Y:S04]  /*7c20*/  STL.64 [R1+0xb0], R16 ;  /* 0x0000b01001007387 */ /* 0x000fe80000100a00 */
[----:B------:R0:W-:Y:S02]  /*7c30*/  STL.64 [R1+0xb8], R18 ;  /* 0x0000b81201007387 */ /* 0x0001e40000100a00 */
[----:B0-----:R-:W-:Y:S02]  /*7c40*/  HMMA.16816.F32 R16, R12, R8, R20 ;  /* 0x000000080c10723c */ /* 0x001fe40000001814 */
[----:B------:R-:W2:Y:S04]  /*7c50*/  LDL.LU.64 R20, [R1+0xf0] ;  /* 0x0000f00001147983 */ /* 0x000ea80000300a00 */
[----:B------:R-:W2:-:S13]  /*7c60*/  LDL.LU.64 R22, [R1+0xf8] ;  /* 0x0000f80001167983 */ /* 0x000e9a0000300a00 */
[----:B------:R0:W-:Y:S04]  /*7c70*/  STL.64 [R1+0xa0], R16 ;  /* 0x0000a01001007387 */ /* 0x0001e80000100a00 */
[----:B------:R1:W-:Y:S04]  /*7c80*/  STL.64 [R1+0xa8], R18 ;  /* 0x0000a81201007387 */ /* 0x0003e80000100a00 */
[----:B0-----:R-:W2:Y:S04]  /*7c90*/  LDL.LU.64 R16, [R1+0x150] ;  /* 0x0001500001107983 */ /* 0x001ea80000300a00 */
[----:B-1----:R-:W2:Y:S04]  /*7ca0*/  LDL.LU.64 R18, [R1+0x158] ;  /* 0x0001580001127983 */ /* 0x002ea80000300a00 */
[----:B------:R-:W3:Y:S04]  /*7cb0*/  LDL.LU R12, [R1+0x170] ;  /* 0x00017000010c7983 */ /* 0x000ee80000300800 */
[----:B------:R-:W2:Y:S04]  /*7cc0*/  LDL.LU R13, [R1+0x178] ;  /* 0x00017800010d7983 */ /* 0x000ea80000300800 */
[----:B------:R0:W-:Y:S04]  /*7cd0*/  STL.64 [R1+0x60], R24 ;  /* 0x0000601801007387 */ /* 0x0001e80000100a00 */
[----:B------:R1:W-:Y:S04]  /*7ce0*/  STL.64 [R1+0x68], R26 ;  /* 0x0000681a01007387 */ /* 0x0003e80000100a00 */
[----:B------:R-:W2:Y:S04]  /*7cf0*/  LDL.LU R14, [R1+0x180] ;  /* 0x00018000010e7983 */ /* 0x000ea80000300800 */
[----:B------:R-:W4:Y:S04]  /*7d00*/  LDL.LU R15, [R1+0x188] ;  /* 0x00018800010f7983 */ /* 0x000f280000300800 */
[----:B0-----:R-:W2:Y:S04]  /*7d10*/  LDL.LU.64 R24, [R1+0x100] ;  /* 0x0001000001187983 */ /* 0x001ea80000300a00 */
[----:B-1----:R-:W2:Y:S04]  /*7d20*/  LDL.LU.64 R26, [R1+0x108] ;  /* 0x00010800011a7983 */ /* 0x002ea80000300a00 */
[----:B------:R-:W2:Y:S04]  /*7d30*/  LDL.LU R2, [R1+0x1c4] ;  /* 0x0001c40001027983 */ /* 0x000ea80000300800 */
[----:B------:R-:W2:Y:S04]  /*7d40*/  LDL.LU R28, [R1+0x1c0] ;  /* 0x0001c000011c7983 */ /* 0x000ea80000300800 */
[----:B------:R-:W2:Y:S04]  /*7d50*/  LDL.LU R0, [R1+0x1cc] ;  /* 0x0001cc0001007983 */ /* 0x000ea80000300800 */
[----:B------:R-:W2:Y:S01]  /*7d60*/  LDL.LU R29, [R1+0x1c8] ;  /* 0x0001c800011d7983 */ /* 0x000ea20000300800 */
[----:B---3--:R-:W-:-:S03]  /*7d70*/  IMAD R12, R12, 0x100, R4 ;  /* 0x000001000c0c7824 */ /* 0x008fc600078e0204 */
[----:B------:R-:W2:Y:S02]  /*7d80*/  LDL.LU R4, [R1+0x7ec] ;  /* 0x0007ec0001047983 */ /* 0x000ea40000300800 */
[----:B--2---:R-:W-:Y:S02]  /*7d90*/  IMAD R13, R13, 0x100, R4 ;  /* 0x000001000d0d7824 */ /* 0x004fe400078e0204 */
[----:B------:R-:W2:Y:S01]  /*7da0*/  LDL.LU R4, [R1+0x7e8] ;  /* 0x0007e80001047983 */ /* 0x000ea20000300800 */
[----:B----4-:R-:W-:Y:S01]  /*7db0*/  IMAD R15, R15, 0x100, R5 ;  /* 0x000001000f0f7824 */ /* 0x010fe200078e0205 */
[----:B------:R-:W-:Y:S02]  /*7dc0*/  F2FP.F16.E4M3.UNPACK_B R12, R12 ;  /* 0x0000000cff0c723e */ /* 0x000fe400020006ff */
[----:B------:R-:W-:Y:S01]  /*7dd0*/  F2FP.F16.E4M3.UNPACK_B R13, R13 ;  /* 0x0000000dff0d723e */ /* 0x000fe200020006ff */
[----:B--2---:R-:W-:Y:S02]  /*7de0*/  IMAD R14, R14, 0x100, R4 ;  /* 0x000001000e0e7824 */ /* 0x004fe400078e0204 */
[----:B------:R-:W2:Y:S04]  /*7df0*/  LDL.LU R4, [R1+0x7e4] ;  /* 0x0007e40001047983 */ /* 0x000ea80000300800 */
[----:B------:R-:W2:Y:S01]  /*7e00*/  LDL.LU R5, [R1+0x7e0] ;  /* 0x0007e00001057983 */ /* 0x000ea20000300800 */
[----:B------:R-:W-:-:S02]  /*7e10*/  F2FP.F16.E4M3.UNPACK_B R14, R14 ;  /* 0x0000000eff0e723e */ /* 0x000fc400020006ff */
[----:B------:R-:W-:-:S07]  /*7e20*/  F2FP.F16.E4M3.UNPACK_B R15, R15 ;  /* 0x0000000fff0f723e */ /* 0x000fce00020006ff */
[----:B--2---:R-:W-:-:S15]  /*7e30*/  HMMA.16816.F32 R20, R12, R4, R20 ;  /* 0x000000040c14723c */ /* 0x004fde0000001814 */
[----:B------:R-:W-:-:S04]  /*7e40*/  NOP ;  /* 0x0000000000007918 */ /* 0x000fc80000000000 */
[----:B------:R-:W-:Y:S04]  /*7e50*/  STL.64 [R1+0xf0], R20 ;  /* 0x0000f01401007387 */ /* 0x000fe80000100a00 */
[----:B------:R0:W-:Y:S04]  /*7e60*/  STL.64 [R1+0xf8], R22 ;  /* 0x0000f81601007387 */ /* 0x0001e80000100a00 */
[----:B0-----:R-:W2:Y:S04]  /*7e70*/  LDL.LU.64 R22, [R1+0x7d8] ;  /* 0x0007d80001167983 */ /* 0x001ea80000300a00 */
[----:B------:R-:W3:Y:S01]  /*7e80*/  LDL.LU.64 R20, [R1+0x7d0] ;  /* 0x0007d00001147983 */ /* 0x000ee20000300a00 */
[C---:B------:R-:W-:Y:S08]  /*7e90*/  HMMA.16816.F32 R16, R12.reuse, R6, R16 ;  /* 0x000000060c10723c */ /* 0x040ff00000001810 */
[----:B------:R-:W-:Y:S01]  /*7ea0*/  HMMA.16816.F32 R24, R12, R8, R24 ;  /* 0x000000080c18723c */ /* 0x000fe20000001818 */
[----:B------:R-:W-:Y:S04]  /*7eb0*/  STL.64 [R1+0x7b8], R6 ;  /* 0x0007b80601007387 */ /* 0x000fe80000100a00 */
[----:B------:R0:W-:Y:S06]  /*7ec0*/  STL.64 [R1+0x7b0], R4 ;  /* 0x0007b00401007387 */ /* 0x0001ec0000100a00 */
[----:B------:R1:W-:Y:S04]  /*7ed0*/  STL.64 [R1+0xe0], R16 ;  /* 0x0000e01001007387 */ /* 0x0003e80000100a00 */
[----:B------:R4:W-:Y:S04]  /*7ee0*/  STL.64 [R1+0xe8], R18 ;  /* 0x0000e81201007387 */ /* 0x0009e80000100a00 */
[----:B0-----:R-:W2:Y:S04]  /*7ef0*/  LDL.LU.64 R4, [R1+0x40] ;  /* 0x0000400001047983 */ /* 0x001ea80000300a00 */
[----:B------:R-:W2:Y:S04]  /*7f00*/  LDL.LU.64 R6, [R1+0x48] ;  /* 0x0000480001067983 */ /* 0x000ea80000300a00 */
[----:B-1----:R-:W2:Y:S04]  /*7f10*/  LDL.LU.64 R16, [R1+0x30] ;  /* 0x0000300001107983 */ /* 0x002ea80000300a00 */
[----:B----4-:R-:W4:Y:S04]  /*7f20*/  LDL.LU.64 R18, [R1+0x38] ;  /* 0x0000380001127983 */ /* 0x010f280000300a00 */
[----:B------:R0:W-:Y:S04]  /*7f30*/  STL.64 [R1+0xd0], R24 ;  /* 0x0000d01801007387 */ /* 0x0001e80000100a00 */
[----:B------:R1:W-:Y:S04]  /*7f40*/  STL.64 [R1+0xd8], R26 ;  /* 0x0000d81a01007387 */ /* 0x0003e80000100a00 */
[----:B0-----:R-:W2:Y:S04]  /*7f50*/  LDL.LU.64 R24, [R1+0x10] ;  /* 0x0000100001187983 */ /* 0x001ea80000300a00 */
[----:B-1----:R-:W2:Y:S01]  /*7f60*/  LDL.LU.64 R26, [R1+0x18] ;  /* 0x00001800011a7983 */ /* 0x002ea20000300a00 */
[----:B---3--:R-:W-:-:S03]  /*7f70*/  IMAD R20, R20, 0x100, R21 ;  /* 0x0000010014147824 */ /* 0x008fc600078e0215 */
[----:B------:R-:W2:Y:S02]  /*7f80*/  LDL.LU R21, [R1+0x7c8] ;  /* 0x0007c80001157983 */ /* 0x000ea40000300800 */
[----:B--2---:R-:W-:Y:S02]  /*7f90*/  IMAD R21, R21, 0x100, R22 ;  /* 0x0000010015157824 */ /* 0x004fe400078e0216 */
[----:B------:R-:W2:Y:S01]  /*7fa0*/  LDL.LU R22, [R1+0x7c4] ;  /* 0x0007c40001167983 */ /* 0x000ea20000300800 */
[----:B------:R-:W-:Y:S01]  /*7fb0*/  HMMA.16816.F32 R12, R12, R10, R4 ;  /* 0x0000000a0c0c723c */ /* 0x000fe20000001804 */
[----:B--2---:R-:W-:Y:S02]  /*7fc0*/  IMAD R22, R22, 0x100, R3 ;  /* 0x0000010016167824 */ /* 0x004fe400078e0203 */
[----:B------:R-:W2:Y:S04]  /*7fd0*/  LDL.LU R3, [R1+0x7c0] ;  /* 0x0007c00001037983 */ /* 0x000ea80000300800 */
[----:B------:R-:W3:Y:S04]  /*7fe0*/  LDL.LU.64 R6, [R1+0x7b8] ;  /* 0x0007b80001067983 */ /* 0x000ee80000300a00 */
[----:B------:R-:W4:Y:S08]  /*7ff0*/  LDL.LU.64 R4, [R1+0x7b0] ;  /* 0x0007b00001047983 */ /* 0x000f300000300a00 */
[----:B------:R0:W-:Y:S04]  /*8000*/  STL.64 [R1+0x90], R12 ;  /* 0x0000900c01007387 */ /* 0x0001e80000100a00 */
[----:B------:R1:W-:Y:S01]  /*8010*/  STL.64 [R1+0x98], R14 ;  /* 0x0000980e01007387 */ /* 0x0003e20000100a00 */
[----:B0-----:R-:W-:-:S02]  /*8020*/  F2FP.F16.E4M3.UNPACK_B R12, R20 ;  /* 0x00000014ff0c723e */ /* 0x001fc400020006ff */
[----:B------:R-:W-:Y:S01]  /*8030*/  F2FP.F16.E4M3.UNPACK_B R13, R21 ;  /* 0x00000015ff0d723e */ /* 0x000fe200020006ff */
[----:B------:R-:W3:Y:S01]  /*8040*/  LDL.LU R20, [R1+0x1b8] ;  /* 0x0001b80001147983 */ /* 0x000ee20000300800 */
[----:B-1----:R-:W-:-:S03]  /*8050*/  F2FP.F16.E4M3.UNPACK_B R14, R22 ;  /* 0x00000016ff0e723e */ /* 0x002fc600020006ff */
[----:B------:R-:W3:Y:S04]  /*8060*/  LDL.LU R21, [R1+0x1bc] ;  /* 0x0001bc0001157983 */ /* 0x000ee80000300800 */
[----:B------:R-:W3:Y:S01]  /*8070*/  LDL.LU R22, [R1+0x1b0] ;  /* 0x0001b00001167983 */ /* 0x000ee20000300800 */
[----:B--2---:R-:W-:-:S05]  /*8080*/  IMAD R23, R23, 0x100, R3 ;  /* 0x0000010017177824 */ /* 0x004fca00078e0203 */
[----:B------:R-:W-:Y:S02]  /*8090*/  F2FP.F16.E4M3.UNPACK_B R15, R23 ;  /* 0x00000017ff0f723e */ /* 0x000fe400020006ff */
[----:B------:R-:W2:Y:S05]  /*80a0*/  LDL.LU R23, [R1+0x1b4] ;  /* 0x0001b40001177983 */ /* 0x000eaa0000300800 */
[C---:B----4-:R-:W-:Y:S08]  /*80b0*/  HMMA.16816.F32 R16, R12.reuse, R4, R16 ;  /* 0x000000040c10723c */ /* 0x050ff00000001810 */
[C---:B---3--:R-:W-:Y:S11]  /*80c0*/  HMMA.16816.F32 R4, R12.reuse, R6, R24 ;  /* 0x000000060c04723c */ /* 0x048ff60000001818 */
[----:B------:R-:W-:Y:S01]  /*80d0*/  IMAD.MOV.U32 R3, RZ, RZ, R19 ;  /* 0x000000ffff037224 */ /* 0x000fe200078e0013 */
[----:B------:R-:W-:Y:S04]  /*80e0*/  STL.64 [R1+0x80], R16 ;  /* 0x0000801001007387 */ /* 0x000fe80000100a00 */
[----:B------:R0:W-:Y:S04]  /*80f0*/  STL [R1+0x88], R18 ;  /* 0x0000881201007387 */ /* 0x0001e80000100800 */
[----:B0-----:R-:W3:Y:S04]  /*8100*/  LDL.LU.64 R18, [R1+0x7a8] ;  /* 0x0007a80001127983 */ /* 0x001ee80000300a00 */
[----:B------:R-:W4:Y:S04]  /*8110*/  LDL.LU.64 R16, [R1+0x7a0] ;  /* 0x0007a00001107983 */ /* 0x000f280000300a00 */
[----:B------:R0:W-:Y:S04]  /*8120*/  STL [R1+0x6d0], R3 ;  /* 0x0006d00301007387 */ /* 0x0001e80000100800 */
[----:B------:R-:W2:Y:S04]  /*8130*/  LDL.LU.64 R26, [R1+0x798] ;  /* 0x00079800011a7983 */ /* 0x000ea80000300a00 */
[----:B------:R-:W2:Y:S02]  /*8140*/  LDL.LU.64 R24, [R1+0x790] ;  /* 0x0007900001187983 */ /* 0x000ea40000300a00 */
[----:B--2---:R-:W-:-:S15]  /*8150*/  HMMA.16816.F32 R24, R12, R8, R24 ;  /* 0x000000080c18723c */ /* 0x004fde0000001818 */
[----:B------:R-:W-:-:S04]  /*8160*/  NOP ;  /* 0x0000000000007918 */ /* 0x000fc80000000000 */
[----:B------:R-:W-:Y:S04]  /*8170*/  STL.64 [R1+0x6c8], R26 ;  /* 0x0006c81a01007387 */ /* 0x000fe80000100a00 */
[----:B------:R-:W-:Y:S04]  /*8180*/  STL.64 [R1+0x40], R4 ;  /* 0x0000400401007387 */ /* 0x000fe80000100a00 */
[----:B------:R1:W-:Y:S04]  /*8190*/  STL.64 [R1+0x48], R6 ;  /* 0x0000480601007387 */ /* 0x0003e80000100a00 */
[----:B------:R3:W-:Y:S04]  /*81a0*/  STL.64 [R1+0x6c0], R24 ;  /* 0x0006c01801007387 */ /* 0x0007e80000100a00 */
[----:B0-----:R-:W2:Y:S01]  /*81b0*/  LDL.LU R3, [R1+0x1d8] ;  /* 0x0001d80001037983 */ /* 0x001ea20000300800 */
[----:B-1----:R-:W-:-:S03]  /*81c0*/  IMAD R6, R28, 0x100, R2 ;  /* 0x000001001c067824 */ /* 0x002fc600078e0202 */
[----:B------:R-:W2:Y:S01]  /*81d0*/  LDL.LU R2, [R1+0x1e4] ;  /* 0x0001e40001027983 */ /* 0x000ea20000300800 */
[----:B------:R-:W-:-:S03]  /*81e0*/  IMAD R7, R29, 0x100, R0 ;  /* 0x000001001d077824 */ /* 0x000fc600078e0200 */
[----:B------:R-:W2:Y:S01]  /*81f0*/  LDL.LU R28, [R1+0x1e0] ;  /* 0x0001e000011c7983 */ /* 0x000ea20000300800 */
[----:B---3--:R-:W-:-:S03]  /*8200*/  IMAD.MOV.U32 R24, RZ, RZ, R19 ;  /* 0x000000ffff187224 */ /* 0x008fc600078e0013 */
[----:B------:R-:W3:Y:S01]  /*8210*/  LDL.LU R0, [R1+0x1ec] ;  /* 0x0001ec0001007983 */ /* 0x000ee20000300800 */
[----:B------:R-:W-:-:S03]  /*8220*/  IMAD.MOV.U32 R25, RZ, RZ, R18 ;  /* 0x000000ffff197224 */ /* 0x000fc600078e0012 */
[----:B------:R-:W3:Y:S01]  /*8230*/  LDL.LU R29, [R1+0x1e8] ;  /* 0x0001e800011d7983 */ /* 0x000ee20000300800 */
[----:B----4-:R-:W-:Y:S02]  /*8240*/  IMAD.MOV.U32 R26, RZ, RZ, R17 ;  /* 0x000000ffff1a7224 */ /* 0x010fe400078e0011 */
[----:B------:R-:W-:Y:S01]  /*8250*/  IMAD.MOV.U32 R27, RZ, RZ, R16 ;  /* 0x000000ffff1b7224 */ /* 0x000fe200078e0010 */
[----:B------:R-:W4:Y:S04]  /*8260*/  LDL.LU R19, [R1+0x78c] ;  /* 0x00078c0001137983 */ /* 0x000f280000300800 */
[----:B------:R-:W2:Y:S04]  /*8270*/  LDL.LU R18, [R1+0x788] ;  /* 0x0007880001127983 */ /* 0x000ea80000300800 */
[----:B------:R-:W2:Y:S04]  /*8280*/  LDL.LU R17, [R1+0x784] ;  /* 0x0007840001117983 */ /* 0x000ea80000300800 */
[----:B------:R-:W2:Y:S04]  /*8290*/  LDL.LU R16, [R1+0x780] ;  /* 0x0007800001107983 */ /* 0x000ea80000300800 */
[----:B------:R-:W2:Y:S04]  /*82a0*/  LDL.LU R8, [R1+0x130] ;  /* 0x0001300001087983 */ /* 0x000ea80000300800 */
[----:B------:R-:W2:Y:S04]  /*82b0*/  LDL.LU R9, [R1+0x134] ;  /* 0x0001340001097983 */ /* 0x000ea80000300800 */
[----:B------:R-:W-:Y:S04]  /*82c0*/  STL.64 [R1+0x748], R26 ;  /* 0x0007481a01007387 */ /* 0x000fe80000100a00 */
[----:B------:R0:W-:Y:S04]  /*82d0*/  STL.64 [R1+0x740], R24 ;  /* 0x0007401801007387 */ /* 0x0001e80000100a00 */
[----:B0-----:R-:W2:Y:S04]  /*82e0*/  LDL.LU R24, [R1+0x70] ;  /* 0x0000700001187983 */ /* 0x001ea80000300800 */
[----:B------:R-:W2:Y:S04]  /*82f0*/  LDL.LU R25, [R1+0x74] ;  /* 0x0000740001197983 */ /* 0x000ea80000300800 */
[----:B------:R-:W2:Y:S04]  /*8300*/  LDL.LU R26, [R1+0x78] ;  /* 0x00007800011a7983 */ /* 0x000ea80000300800 */
[----:B------:R-:W2:Y:S04]  /*8310*/  LDL.LU R27, [R1+0x7c] ;  /* 0x00007c00011b7983 */ /* 0x000ea80000300800 */
[----:B--2---:R0:W-:Y:S04]  /*8320*/  STL.64 [R1+0x758], R26 ;  /* 0x0007581a01007387 */ /* 0x0041e80000100a00 */
[----:B------:R1:W-:Y:S01]  /*8330*/  STL.64 [R1+0x750], R24 ;  /* 0x0007501801007387 */ /* 0x0003e20000100a00 */
[----:B0-----:R-:W-:-:S02]  /*8340*/  IMAD.MOV.U32 R26, RZ, RZ, R18 ;  /* 0x000000ffff1a7224 */ /* 0x001fc400078e0012 */
[----:B-1----:R-:W-:Y:S02]  /*8350*/  IMAD.MOV.U32 R24, RZ, RZ, R16 ;  /* 0x000000ffff187224 */ /* 0x002fe400078e0010 */
[----:B------:R-:W2:Y:S01]  /*8360*/  LDL.LU R16, [R1+0x77c] ;  /* 0x00077c0001107983 */ /* 0x000ea20000300800 */
[----:B------:R-:W-:Y:S02]  /*8370*/  IMAD.MOV.U32 R25, RZ, RZ, R17 ;  /* 0x000000ffff197224 */ /* 0x000fe400078e0011 */
[----:B----4-:R-:W-:Y:S01]  /*8380*/  IMAD.MOV.U32 R27, RZ, RZ, R19 ;  /* 0x000000ffff1b7224 */ /* 0x010fe200078e0013 */
[----:B------:R-:W2:Y:S04]  /*8390*/  LDL.LU R17, [R1+0x778] ;  /* 0x0007780001117983 */ /* 0x000ea80000300800 */
[----:B------:R-:W2:Y:S04]  /*83a0*/  LDL.LU R18, [R1+0x774] ;  /* 0x0007740001127983 */ /* 0x000ea80000300800 */
[----:B------:R-:W2:Y:S01]  /*83b0*/  LDL.LU R19, [R1+0x770] ;  /* 0x0007700001137983 */ /* 0x000ea20000300800 */
[----:B------:R-:W-:-:S02]  /*83c0*/  IMAD R4, R22, 0x100, R23 ;  /* 0x0000010016047824 */ /* 0x000fc400078e0217 */
[----:B------:R-:W-:Y:S01]  /*83d0*/  IMAD R5, R20, 0x100, R21 ;  /* 0x0000010014057824 */ /* 0x000fe200078e0215 */
[----:B------:R-:W-:Y:S04]  /*83e0*/  STL.64 [R1+0x768], R26 ;  /* 0x0007681a01007387 */ /* 0x000fe80000100a00 */
[----:B------:R0:W-:Y:S04]  /*83f0*/  STL.64 [R1+0x760], R24 ;  /* 0x0007601801007387 */ /* 0x0001e80000100a00 */
[----:B0-----:R-:W4:Y:S04]  /*8400*/  LDL.LU R24, [R1] ;  /* 0x0000000001187983 */ /* 0x001f280000300800 */
[----:B------:R-:W4:Y:S04]  /*8410*/  LDL.LU R25, [R1+0x4] ;  /* 0x0000040001197983 */ /* 0x000f280000300800 */
[----:B------:R-:W4:Y:S04]  /*8420*/  LDL.LU R26, [R1+0x8] ;  /* 0x00000800011a7983 */ /* 0x000f280000300800 */
[----:B------:R-:W4:Y:S01]  /*8430*/  LDL.LU R27, [R1+0xc] ;  /* 0x00000c00011b7983 */ /* 0x000f220000300800 */
[----:B--2---:R-:W-:Y:S03]  /*8440*/  HMMA.16816.F32 R20, R12, R10, R16 ;  /* 0x0000000a0c14723c */ /* 0x004fe60000001810 */
[----:B------:R-:W2:Y:S04]  /*8450*/  LDL.LU R10, [R1+0x124] ;  /* 0x00012400010a7983 */ /* 0x000ea80000300800 */
[----:B------:R-:W2:Y:S04]  /*8460*/  LDL.LU R11, [R1+0x140] ;  /* 0x00014000010b7983 */ /* 0x000ea80000300800 */
[----:B------:R-:W2:Y:S04]  /*8470*/  LDL.LU R16, [R1+0x144] ;  /* 0x0001440001107983 */ /* 0x000ea80000300800 */
[----:B------:R-:W2:Y:S04]  /*8480*/  LDL.LU R17, [R1+0x1d4] ;  /* 0x0001d40001117983 */ /* 0x000ea80000300800 */
[----:B------:R-:W2:Y:S04]  /*8490*/  LDL.LU R18, [R1+0x1d0] ;  /* 0x0001d00001127983 */ /* 0x000ea80000300800 */
[----:B------:R-:W2:Y:S04]  /*84a0*/  LDL.LU R19, [R1+0x1dc] ;  /* 0x0001dc0001137983 */ /* 0x000ea80000300800 */
[----:B------:R0:W-:Y:S04]  /*84b0*/  STL [R1+0x6bc], R20 ;  /* 0x0006bc1401007387 */ /* 0x0001e80000100800 */
[----:B------:R1:W-:Y:S04]  /*84c0*/  STL [R1+0x6b8], R21 ;  /* 0x0006b81501007387 */ /* 0x0003e80000100800 */
[----:B------:R1:W-:Y:S04]  /*84d0*/  STL [R1+0x6b4], R22 ;  /* 0x0006b41601007387 */ /* 0x0003e80000100800 */
[----:B------:R3:W-:Y:S01]  /*84e0*/  STL [R1+0x6b0], R23 ;  /* 0x0006b01701007387 */ /* 0x0007e20000100800 */
[----:B------:R-:W-:-:S03]  /*84f0*/  F2FP.F16.E4M3.UNPACK_B R12, R4 ;  /* 0x00000004ff0c723e */ /* 0x000fc600020006ff */
[----:B0-----:R-:W2:Y:S01]  /*8500*/  LDL.LU R20, [R1+0x50] ;  /* 0x0000500001147983 */ /* 0x001ea20000300800 */
[----:B------:R-:W-:-:S03]  /*8510*/  F2FP.F16.E4M3.UNPACK_B R13, R5 ;  /* 0x00000005ff0d723e */ /* 0x000fc600020006ff */
[----:B-1----:R-:W2:Y:S04]  /*8520*/  LDL.LU R21, [R1+0x54] ;  /* 0x0000540001157983 */ /* 0x002ea80000300800 */
[----:B------:R-:W2:Y:S04]  /*8530*/  LDL.LU R22, [R1+0x58] ;  /* 0x0000580001167983 */ /* 0x000ea80000300800 */
[----:B---3--:R-:W3:Y:S04]  /*8540*/  LDL.LU R23, [R1+0x5c] ;  /* 0x00005c0001177983 */ /* 0x008ee80000300800 */
[----:B------:R-:W2:Y:S04]  /*8550*/  LDL.LU R4, [R1+0x110] ;  /* 0x0001100001047983 */ /* 0x000ea80000300800 */
[----:B------:R-:W3:Y:S01]  /*8560*/  LDL.LU R5, [R1+0x114] ;  /* 0x0001140001057983 */ /* 0x000ee20000300800 */
[----:B------:R-:W-:-:S02]  /*8570*/  F2FP.F16.E4M3.UNPACK_B R14, R6 ;  /* 0x00000006ff0e723e */ /* 0x000fc400020006ff */
[----:B------:R-:W-:Y:S01]  /*8580*/  F2FP.F16.E4M3.UNPACK_B R15, R7 ;  /* 0x00000007ff0f723e */ /* 0x000fe200020006ff */
[----:B------:R-:W4:Y:S01]  /*8590*/  LDL.LU R6, [R1+0x120] ;  /* 0x0001200001067983 */ /* 0x000f220000300800 */
[----:B--2---:R-:W-:Y:S02]  /*85a0*/  F2FP.F16.E4M3.UNPACK_B R4, R4.H1 ;  /* 0x00000004ff04723e */ /* 0x004fe400030006ff */
[----:B---3--:R-:W-:-:S07]  /*85b0*/  F2FP.F16.E4M3.UNPACK_B R5, R5.H1 ;  /* 0x00000005ff05723e */ /* 0x008fce00030006ff */
[----:B----4-:R-:W-:-:S15]  /*85c0*/  HMMA.16816.F32 R24, R12, R4, R24 ;  /* 0x000000040c18723c */ /* 0x010fde0000001818 */
[----:B------:R-:W-:-:S04]  /*85d0*/  NOP ;  /* 0x0000000000007918 */ /* 0x000fc80000000000 */
[----:B------:R-:W-:Y:S04]  /*85e0*/  STL.64 [R1], R24 ;  /* 0x0000001801007387 */ /* 0x000fe80000100a00 */
[----:B------:R0:W-:Y:S04]  /*85f0*/  STL.64 [R1+0x8], R26 ;  /* 0x0000081a01007387 */ /* 0x0001e80000100a00 */
[----:B0-----:R-:W2:Y:S04]  /*8600*/  LDL.LU.64 R26, [R1+0x768] ;  /* 0x00076800011a7983 */ /* 0x001ea80000300a00 */
[----:B------:R-:W2:Y:S01]  /*8610*/  LDL.LU.64 R24, [R1+0x760] ;  /* 0x0007600001187983 */ /* 0x000ea20000300a00 */
[----:B------:R-:W-:-:S02]  /*8620*/  F2FP.F16.E4M3.UNPACK_B R6, R6.H1 ;  /* 0x00000006ff06723e */ /* 0x000fc400030006ff */
[----:B------:R-:W-:-:S07]  /*8630*/  F2FP.F16.E4M3.UNPACK_B R7, R10.H1 ;  /* 0x0000000aff07723e */ /* 0x000fce00030006ff */
[----:B--2---:R-:W-:-:S15]  /*8640*/  HMMA.16816.F32 R24, R12, R6, R24 ;  /* 0x000000060c18723c */ /* 0x004fde0000001818 */
[----:B------:R-:W-:-:S04]  /*8650*/  NOP ;  /* 0x0000000000007918 */ /* 0x000fc80000000000 */
[----:B------:R-:W-:Y:S04]  /*8660*/  STL.64 [R1+0x30], R24 ;  /* 0x0000301801007387 */ /* 0x000fe80000100a00 */
[----:B------:R0:W-:Y:S04]  /*8670*/  STL.64 [R1+0x38], R26 ;  /* 0x0000381a01007387 */ /* 0x0001e80000100a00 */
[----:B0-----:R-:W2:Y:S04]  /*8680*/  LDL.LU.64 R26, [R1+0x758] ;  /* 0x00075800011a7983 */ /* 0x001ea80000300a00 */
[----:B------:R-:W2:Y:S01]  /*8690*/  LDL.LU.64 R24, [R1+0x750] ;  /* 0x0007500001187983 */ /* 0x000ea20000300a00 */
[----:B------:R-:W-:-:S02]  /*86a0*/  F2FP.F16.E4M3.UNPACK_B R8, R8.H1 ;  /* 0x00000008ff08723e */ /* 0x000fc400030006ff */
[----:B------:R-:W-:Y:S02]  /*86b0*/  F2FP.F16.E4M3.UNPACK_B R9, R9.H1 ;  /* 0x00000009ff09723e */ /* 0x000fe400030006ff */
[----:B------:R-:W-:Y:S02]  /*86c0*/  F2FP.F16.E4M3.UNPACK_B R10, R11.H1 ;  /* 0x0000000bff0a723e */ /* 0x000fe400030006ff */
[----:B------:R-:W-:-:S03]  /*86d0*/  F2FP.F16.E4M3.UNPACK_B R11, R16.H1 ;  /* 0x00000010ff0b723e */ /* 0x000fc600030006ff */
[----:B--2---:R-:W-:-:S15]  /*86e0*/  HMMA.16816.F32 R24, R12, R8, R24 ;  /* 0x000000080c18723c */ /* 0x004fde0000001818 */
[----:B------:R-:W-:-:S04]  /*86f0*/  NOP ;  /* 0x0000000000007918 */ /* 0x000fc80000000000 */
[----:B------:R-:W-:Y:S04]  /*8700*/  STL.64 [R1+0x100], R24 ;  /* 0x0001001801007387 */ /* 0x000fe80000100a00 */
[----:B------:R0:W-:Y:S04]  /*8710*/  STL.64 [R1+0x108], R26 ;  /* 0x0001081a01007387 */ /* 0x0001e80000100a00 */
[----:B0-----:R-:W2:Y:S04]  /*8720*/  LDL.LU.64 R26, [R1+0x748] ;  /* 0x00074800011a7983 */ /* 0x001ea80000300a00 */
[----:B------:R-:W2:Y:S01]  /*8730*/  LDL.LU.64 R24, [R1+0x740] ;  /* 0x0007400001187983 */ /* 0x000ea20000300a00 */
[----:B------:R-:W-:Y:S01]  /*8740*/  HMMA.16816.F32 R12, R12, R10, R20 ;  /* 0x0000000a0c0c723c */ /* 0x000fe20000001814 */
[----:B------:R-:W-:-:S02]  /*8750*/  IMAD R16, R18, 0x100, R17 ;  /* 0x0000010012107824 */ /* 0x000fc400078e0211 */
[----:B------:R-:W-:Y:S01]  /*8760*/  IMAD R17, R3, 0x100, R19 ;  /* 0x0000010003117824 */ /* 0x000fe200078e0213 */
[----:B------:R-:W-:Y:S01]  /*8770*/  STL.64 [R1+0x738], R10 ;  /* 0x0007380a01007387 */ /* 0x000fe20000100a00 */
[----:B------:R-:W-:Y:S02]  /*8780*/  IMAD R18, R28, 0x100, R2 ;  /* 0x000001001c127824 */ /* 0x000fe400078e0202 */
[----:B------:R-:W-:Y:S01]  /*8790*/  IMAD R19, R29, 0x100, R0 ;  /* 0x000001001d137824 */ /* 0x000fe200078e0200 */
[----:B------:R-:W-:Y:S11]  /*87a0*/  STL.64 [R1+0x730], R8 ;  /* 0x0007300801007387 */ /* 0x000ff60000100a00 */
[----:B------:R0:W-:Y:S04]  /*87b0*/  STL.64 [R1+0x20], R12 ;  /* 0x0000200c01007387 */ /* 0x0001e80000100a00 */
[----:B------:R1:W-:Y:S01]  /*87c0*/  STL.64 [R1+0x28], R14 ;  /* 0x0000280e01007387 */ /* 0x0003e20000100a00 */
[----:B0-----:R-:W-:-:S02]  /*87d0*/  F2FP.F16.E4M3.UNPACK_B R12, R16 ;  /* 0x00000010ff0c723e */ /* 0x001fc400020006ff */
[----:B------:R-:W-:Y:S02]  /*87e0*/  F2FP.F16.E4M3.UNPACK_B R13, R17 ;  /* 0x00000011ff0d723e */ /* 0x000fe400020006ff */
[----:B-1----:R-:W-:Y:S02]  /*87f0*/  F2FP.F16.E4M3.UNPACK_B R14, R18 ;  /* 0x00000012ff0e723e */ /* 0x002fe400020006ff */
[----:B------:R-:W-:-:S07]  /*8800*/  F2FP.F16.E4M3.UNPACK_B R15, R19 ;  /* 0x00000013ff0f723e */ /* 0x000fce00020006ff */
[C---:B--2---:R-:W-:Y:S01]  /*8810*/  HMMA.16816.F32 R20, R12.reuse, R4, R24 ;  /* 0x000000040c14723c */ /* 0x044fe20000001818 */
[----:B------:R-:W2:Y:S04]  /*8820*/  LDL.LU R24, [R1+0x90] ;  /* 0x0000900001187983 */ /* 0x000ea80000300800 */
[----:B--2---:R-:W-:Y:S04]  /*8830*/  STL [R1+0x6d4], R24 ;  /* 0x0006d41801007387 */ /* 0x004fe80000100800 */
[----:B------:R-:W2:Y:S04]  /*8840*/  LDL.LU R25, [R1+0x94] ;  /* 0x0000940001197983 */ /* 0x000ea80000300800 */
[----:B--2---:R-:W-:Y:S04]  /*8850*/  STL [R1+0x6d8], R25 ;  /* 0x0006d81901007387 */ /* 0x004fe80000100800 */
[----:B------:R-:W2:Y:S04]  /*8860*/  LDL.LU R26, [R1+0x98] ;  /* 0x00009800011a7983 */ /* 0x000ea80000300800 */
[----:B--2---:R0:W-:Y:S04]  /*8870*/  STL [R1+0x6dc], R26 ;  /* 0x0006dc1a01007387 */ /* 0x0041e80000100800 */
[----:B------:R-:W2:Y:S04]  /*8880*/  LDL.LU R27, [R1+0x9c] ;  /* 0x00009c00011b7983 */ /* 0x000ea80000300800 */
[----:B0-----:R-:W2:Y:S04]  /*8890*/  LDL.LU R26, [R1+0x260] ;  /* 0x00026000011a7983 */ /* 0x001ea80000300800 */
[----:B------:R-:W3:Y:S04]  /*88a0*/  LDL.LU R25, [R1+0x268] ;  /* 0x0002680001197983 */ /* 0x000ee80000300800 */
[----:B------:R-:W3:Y:S04]  /*88b0*/  LDL.LU R24, [R1+0x270] ;  /* 0x0002700001187983 */ /* 0x000ee80000300800 */
[----:B--2---:R-:W-:Y:S04]  /*88c0*/  STL.64 [R1+0x6e8], R26 ;  /* 0x0006e81a01007387 */ /* 0x004fe80000100a00 */
[----:B---3--:R0:W-:Y:S04]  /*88d0*/  STL.64 [R1+0x6e0], R24 ;  /* 0x0006e01801007387 */ /* 0x0081e80000100a00 */
[----:B0-----:R-:W2:Y:S04]  /*88e0*/  LDL.LU R24, [R1+0xd0] ;  /* 0x0000d00001187983 */ /* 0x001ea80000300800 */
[----:B------:R-:W2:Y:S04]  /*88f0*/  LDL.LU R25, [R1+0xd4] ;  /* 0x0000d40001197983 */ /* 0x000ea80000300800 */
[----:B------:R-:W3:Y:S04]  /*8900*/  LDL.LU R26, [R1+0xd8] ;  /* 0x0000d800011a7983 */ /* 0x000ee80000300800 */
[----:B------:R-:W3:Y:S04]  /*8910*/  LDL.LU R27, [R1+0xdc] ;  /* 0x0000dc00011b7983 */ /* 0x000ee80000300800 */
[----:B------:R-:W4:Y:S04]  /*8920*/  LDL.LU R16, [R1+0x238] ;  /* 0x0002380001107983 */ /* 0x000f280000300800 */
[----:B------:R-:W4:Y:S04]  /*8930*/  LDL.LU R17, [R1+0x240] ;  /* 0x0002400001117983 */ /* 0x000f280000300800 */
[----:B------:R-:W2:Y:S04]  /*8940*/  LDL.LU R18, [R1+0x24c] ;  /* 0x00024c0001127983 */ /* 0x000ea80000300800 */
[----:B------:R-:W2:Y:S04]  /*8950*/  LDL.LU R19, [R1+0x254] ;  /* 0x0002540001137983 */ /* 0x000ea80000300800 */
[----:B--2---:R-:W-:Y:S04]  /*8960*/  STL.64 [R1+0x728], R18 ;  /* 0x0007281201007387 */ /* 0x004fe80000100a00 */
[----:B----4-:R0:W-:Y:S04]  /*8970*/  STL.64 [R1+0x720], R16 ;  /* 0x0007201001007387 */ /* 0x0101e80000100a00 */
[----:B0-----:R-:W2:Y:S04]  /*8980*/  LDL.LU R16, [R1+0xa0] ;  /* 0x0000a00001107983 */ /* 0x001ea80000300800 */
[----:B------:R-:W2:Y:S04]  /*8990*/  LDL.LU R17, [R1+0xa4] ;  /* 0x0000a40001117983 */ /* 0x000ea80000300800 */
[----:B------:R-:W2:Y:S04]  /*89a0*/  LDL.LU R18, [R1+0xa8] ;  /* 0x0000a80001127983 */ /* 0x000ea80000300800 */
[----:B------:R-:W2:Y:S04]  /*89b0*/  LDL.LU R19, [R1+0xac] ;  /* 0x0000ac0001137983 */ /* 0x000ea80000300800 */
[----:B------:R-:W4:Y:S04]  /*89c0*/  LDL.LU R8, [R1+0xb0] ;  /* 0x0000b00001087983 */ /* 0x000f280000300800 */
[----:B------:R-:W4:Y:S04]  /*89d0*/  LDL.LU R9, [R1+0xb4] ;  /* 0x0000b40001097983 */ /* 0x000f280000300800 */
[----:B------:R-:W4:Y:S04]  /*89e0*/  LDL.LU R10, [R1+0xb8] ;  /* 0x0000b800010a7983 */ /* 0x000f280000300800 */
[----:B------:R-:W4:Y:S04]  /*89f0*/  LDL.LU R11, [R1+0xbc] ;  /* 0x0000bc00010b7983 */ /* 0x000f280000300800 */
[----:B---3--:R-:W-:Y:S04]  /*8a00*/  STL.64 [R1+0x6f8], R26 ;  /* 0x0006f81a01007387 */ /* 0x008fe80000100a00 */
[----:B------:R0:W-:Y:S04]  /*8a10*/  STL.64 [R1+0x6f0], R24 ;  /* 0x0006f01801007387 */ /* 0x0001e80000100a00 */
[----:B0-----:R-:W3:Y:S04]  /*8a20*/  LDL.LU R24, [R1+0xe0] ;  /* 0x0000e00001187983 */ /* 0x001ee80000300800 */
[----:B------:R-:W3:Y:S04]  /*8a30*/  LDL.LU R25, [R1+0xe4] ;  /* 0x0000e40001197983 */ /* 0x000ee80000300800 */
[----:B------:R-:W2:Y:S04]  /*8a40*/  LDL.LU R26, [R1+0xe8] ;  /* 0x0000e800011a7983 */ /* 0x000ea80000300800 */
[----:B------:R-:W2:Y:S04]  /*8a50*/  LDL.LU R27, [R1+0xec] ;  /* 0x0000ec00011b7983 */ /* 0x000ea80000300800 */
[----:B--2---:R-:W-:Y:S04]  /*8a60*/  STL.64 [R1+0x708], R26 ;  /* 0x0007081a01007387 */ /* 0x004fe80000100a00 */
[----:B---3--:R0:W-:Y:S04]  /*8a70*/  STL.64 [R1+0x700], R24 ;  /* 0x0007001801007387 */ /* 0x0081e80000100a00 */
[----:B0-----:R-:W2:Y:S04]  /*8a80*/  LDL.LU R24, [R1+0xf0] ;  /* 0x0000f00001187983 */ /* 0x001ea80000300800 */
[----:B------:R-:W2:Y:S04]  /*8a90*/  LDL.LU R25, [R1+0xf4] ;  /* 0x0000f40001197983 */ /* 0x000ea80000300800 */
[----:B------:R-:W3:Y:S04]  /*8aa0*/  LDL.LU R26, [R1+0xf8] ;  /* 0x0000f800011a7983 */ /* 0x000ee80000300800 */
[----:B------:R-:W3:Y:S01]  /*8ab0*/  LDL.LU R27, [R1+0xfc] ;  /* 0x0000fc00011b7983 */ /* 0x000ee20000300800 */
[----:B----4-:R-:W-:Y:S01]  /*8ac0*/  HMMA.16816.F32 R8, R12, R6, R8 ;  /* 0x000000060c08723c */ /* 0x010fe20000001808 */
[----:B------:R-:W-:-:S02]  /*8ad0*/  IMAD.MOV.U32 R29, RZ, RZ, R20 ;  /* 0x000000ffff1d7224 */ /* 0x000fc400078e0014 */
[----:B------:R-:W-:Y:S02]  /*8ae0*/  IMAD.MOV.U32 R0, RZ, RZ, R23 ;  /* 0x000000ffff007224 */ /* 0x000fe400078e0017 */
[----:B------:R-:W-:Y:S02]  /*8af0*/  IMAD.MOV.U32 R28, RZ, RZ, R21 ;  /* 0x000000ffff1c7224 */ /* 0x000fe400078e0015 */
[----:B------:R-:W-:Y:S01]  /*8b00*/  IMAD.MOV.U32 R2, RZ, RZ, R22 ;  /* 0x000000ffff027224 */ /* 0x000fe200078e0016 */
[----:B---3--:R-:W-:Y:S04]  /*8b10*/  STL.64 [R1+0x718], R26 ;  /* 0x0007181a01007387 */ /* 0x008fe80000100a00 */
[----:B--2---:R0:W-:Y:S04]  /*8b20*/  STL.64 [R1+0x710], R24 ;  /* 0x0007101801007387 */ /* 0x0041e80000100a00 */
[----:B0-----:R-:W2:Y:S04]  /*8b30*/  LDL.LU R24, [R1+0x60] ;  /* 0x0000600001187983 */ /* 0x001ea80000300800 */
[----:B------:R-:W2:Y:S04]  /*8b40*/  LDL.LU R25, [R1+0x64] ;  /* 0x0000640001197983 */ /* 0x000ea80000300800 */
[----:B------:R-:W2:Y:S04]  /*8b50*/  LDL.LU R26, [R1+0x68] ;  /* 0x00006800011a7983 */ /* 0x000ea80000300800 */
[----:B------:R-:W2:Y:S04]  /*8b60*/  LDL.LU R27, [R1+0x6c] ;  /* 0x00006c00011b7983 */ /* 0x000ea80000300800 */
[----:B------:R-:W3:Y:S04]  /*8b70*/  LDL.LU R3, [R1+0x278] ;  /* 0x0002780001037983 */ /* 0x000ee80000300800 */
[----:B------:R-:W4:Y:S04]  /*8b80*/  LDL.LU R20, [R1+0x40] ;  /* 0x0000400001147983 */ /* 0x000f280000300800 */
[----:B------:R-:W4:Y:S04]  /*8b90*/  LDL.LU R21, [R1+0x44] ;  /* 0x0000440001157983 */ /* 0x000f280000300800 */
[----:B------:R-:W4:Y:S04]  /*8ba0*/  LDL.LU R22, [R1+0x48] ;  /* 0x0000480001167983 */ /* 0x000f280000300800 */
[----:B------:R-:W4:Y:S04]  /*8bb0*/  LDL.LU R23, [R1+0x4c] ;  /* 0x00004c0001177983 */ /* 0x000f280000300800 */
[----:B------:R0:W-:Y:S04]  /*8bc0*/  STL [R1+0x67c], R0 ;  /* 0x00067c0001007387 */ /* 0x0001e80000100800 */
[----:B0-----:R-:W2:Y:S04]  /*8bd0*/  LDL.LU R0, [R1+0x258] ;  /* 0x0002580001007983 */ /* 0x001ea80000300800 */
[----:B------:R0:W-:Y:S04]  /*8be0*/  STL [R1+0x678], R28 ;  /* 0x0006781c01007387 */ /* 0x0001e80000100800 */
[----:B0-----:R-:W2:Y:S04]  /*8bf0*/  LDL.LU R28, [R1+0x250] ;  /* 0x00025000011c7983 */ /* 0x001ea80000300800 */
[----:B------:R0:W-:Y:S04]  /*8c00*/  STL [R1+0x674], R29 ;  /* 0x0006741d01007387 */ /* 0x0001e80000100800 */
[----:B0-----:R-:W2:Y:S04]  /*8c10*/  LDL.LU R29, [R1+0x244] ;  /* 0x00024400011d7983 */ /* 0x001ea80000300800 */
[----:B------:R0:W-:Y:S04]  /*8c20*/  STL [R1+0x670], R2 ;  /* 0x0006700201007387 */ /* 0x0001e80000100800 */
[----:B0-----:R-:W2:Y:S04]  /*8c30*/  LDL.LU R2, [R1+0x23c] ;  /* 0x00023c0001027983 */ /* 0x001ea80000300800 */
[----:B------:R-:W-:Y:S04]  /*8c40*/  STL.64 [R1+0xb0], R8 ;  /* 0x0000b00801007387 */ /* 0x000fe80000100a00 */
[----:B------:R0:W-:Y:S04]  /*8c50*/  STL.64 [R1+0xb8], R10 ;  /* 0x0000b80a01007387 */ /* 0x0001e80000100a00 */
[----:B0-----:R-:W2:Y:S04]  /*8c60*/  LDL.LU.64 R10, [R1+0x738] ;  /* 0x00073800010a7983 */ /* 0x001ea80000300a00 */
[----:B------:R-:W2:Y:S02]  /*8c70*/  LDL.LU.64 R8, [R1+0x730] ;  /* 0x0007300001087983 */ /* 0x000ea40000300a00 */
[----:B--2---:R-:W-:-:S15]  /*8c80*/  HMMA.16816.F32 R16, R12, R8, R16 ;  /* 0x000000080c10723c */ /* 0x004fde0000001810 */
[----:B------:R-:W-:-:S04]  /*8c90*/  NOP ;  /* 0x0000000000007918 */ /* 0x000fc80000000000 */
[----:B------:R-:W-:Y:S04]  /*8ca0*/  STL.64 [R1+0xa0], R16 ;  /* 0x0000a01001007387 */ /* 0x000fe80000100a00 */
[----:B------:R0:W-:Y:S01]  /*8cb0*/  STL.64 [R1+0xa8], R18 ;  /* 0x0000a81201007387 */ /* 0x0001e20000100a00 */
[----:B------:R-:W-:Y:S03]  /*8cc0*/  HMMA.16816.F32 R12, R12, R10, R24 ;  /* 0x0000000a0c0c723c */ /* 0x000fe60000001818 */
[----:B0-----:R-:W2:Y:S04]  /*8cd0*/  LDL.LU.64 R18, [R1+0x728] ;  /* 0x0007280001127983 */ /* 0x001ea80000300a00 */
[----:B------:R-:W3:Y:S04]  /*8ce0*/  LDL.LU.64 R16, [R1+0x720] ;  /* 0x0007200001107983 */ /* 0x000ee80000300a00 */
[----:B------:R-:W4:Y:S04]  /*8cf0*/  LDL.LU.64 R26, [R1+0x718] ;  /* 0x00071800011a7983 */ /* 0x000f280000300a00 */
[----:B------:R-:W4:Y:S04]  /*8d00*/  LDL.LU.64 R24, [R1+0x710] ;  /* 0x0007100001187983 */ /* 0x000f280000300a00 */
[----:B------:R-:W-:Y:S04]  /*8d10*/  STL.64 [R1+0x10], R12 ;  /* 0x0000100c01007387 */ /* 0x000fe80000100a00 */
[----:B------:R0:W-:Y:S01]  /*8d20*/  STL.64 [R1+0x18], R14 ;  /* 0x0000180e01007387 */ /* 0x0001e20000100a00 */
[----:B--2---:R-:W-:-:S02]  /*8d30*/  IMAD R18, R18, 0x100, R28 ;  /* 0x0000010012127824 */ /* 0x004fc400078e021c */
[----:B------:R-:W-:Y:S02]  /*8d40*/  IMAD R19, R19, 0x100, R0 ;  /* 0x0000010013137824 */ /* 0x000fe400078e0200 */
[----:B---3--:R-:W-:Y:S02]  /*8d50*/  IMAD R16, R16, 0x100, R2 ;  /* 0x0000010010107824 */ /* 0x008fe400078e0202 */
[----:B------:R-:W-:Y:S01]  /*8d60*/  IMAD R17, R17, 0x100, R29 ;  /* 0x0000010011117824 */ /* 0x000fe200078e021d */
[----:B0-----:R-:W-:Y:S02]  /*8d70*/  F2FP.F16.E4M3.UNPACK_B R14, R18 ;  /* 0x00000012ff0e723e */ /* 0x001fe400020006ff */
[----:B------:R-:W-:Y:S02]  /*8d80*/  F2FP.F16.E4M3.UNPACK_B R12, R16 ;  /* 0x00000010ff0c723e */ /* 0x000fe400020006ff */
[----:B------:R-:W-:Y:S01]  /*8d90*/  F2FP.F16.E4M3.UNPACK_B R13, R17 ;  /* 0x00000011ff0d723e */ /* 0x000fe200020006ff */
[----:B------:R-:W2:Y:S01]  /*8da0*/  LDL.LU R16, [R1+0x25c] ;  /* 0x00025c0001107983 */ /* 0x000ea20000300800 */
[----:B------:R-:W-:-:S03]  /*8db0*/  F2FP.F16.E4M3.UNPACK_B R15, R19 ;  /* 0x00000013ff0f723e */ /* 0x000fc600020006ff */
[----:B------:R-:W3:Y:S04]  /*8dc0*/  LDL.LU R17, [R1+0x264] ;  /* 0x0002640001117983 */ /* 0x000ee80000300800 */
[----:B----4-:R-:W-:Y:S01]  /*8dd0*/  HMMA.16816.F32 R24, R12, R4, R24 ;  /* 0x000000040c18723c */ /* 0x010fe20000001818 */
[----:B------:R-:W4:Y:S04]  /*8de0*/  LDL.LU R18, [R1+0x26c] ;  /* 0x00026c0001127983 */ /* 0x000f280000300800 */
[----:B------:R-:W2:-:S14]  /*8df0*/  LDL.LU R19, [R1+0x274] ;  /* 0x0002740001137983 */ /* 0x000e9c0000300800 */
[----:B------:R-:W-:Y:S04]  /*8e00*/  STL.64 [R1+0x70], R24 ;  /* 0x0000701801007387 */ /* 0x000fe80000100a00 */
[----:B------:R0:W-:Y:S04]  /*8e10*/  STL.64 [R1+0x78], R26 ;  /* 0x0000781a01007387 */ /* 0x0001e80000100a00 */
[----:B0-----:R-:W2:Y:S04]  /*8e20*/  LDL.LU.64 R26, [R1+0x708] ;  /* 0x00070800011a7983 */ /* 0x001ea80000300a00 */
[----:B------:R-:W2:Y:S02]  /*8e30*/  LDL.LU.64 R24, [R1+0x700] ;  /* 0x0007000001187983 */ /* 0x000ea40000300a00 */
[----:B--2---:R-:W-:-:S15]  /*8e40*/  HMMA.16816.F32 R24, R12, R6, R24 ;  /* 0x000000060c18723c */ /* 0x004fde0000001818 */
[----:B------:R-:W-:-:S04]  /*8e50*/  NOP ;  /* 0x0000000000007918 */ /* 0x000fc80000000000 */
[----:B------:R-:W-:Y:S04]  /*8e60*/  STL.64 [R1+0x60], R24 ;  /* 0x0000601801007387 */ /* 0x000fe80000100a00 */
[----:B------:R0:W-:Y:S04]  /*8e70*/  STL.64 [R1+0x68], R26 ;  /* 0x0000681a01007387 */ /* 0x0001e80000100a00 */
[----:B0-----:R-:W2:Y:S04]  /*8e80*/  LDL.LU.64 R26, [R1+0x6f8] ;  /* 0x0006f800011a7983 */ /* 0x001ea80000300a00 */
[----:B------:R-:W2:Y:S02]  /*8e90*/  LDL.LU.64 R24, [R1+0x6f0] ;  /* 0x0006f00001187983 */ /* 0x000ea40000300a00 */
[----:B--2---:R-:W-:-:S15]  /*8ea0*/  HMMA.16816.F32 R24, R12, R8, R24 ;  /* 0x000000080c18723c */ /* 0x004fde0000001818 */
[----:B------:R-:W-:-:S04]  /*8eb0*/  NOP ;  /* 0x0000000000007918 */ /* 0x000fc80000000000 */
[----:B------:R-:W-:Y:S02]  /*8ec0*/  IMAD.MOV.U32 R29, RZ, RZ, R26 ;  /* 0x000000ffff1d7224 */ /* 0x000fe400078e001a */
[----:B------:R-:W-:Y:S02]  /*8ed0*/  IMAD.MOV.U32 R2, RZ, RZ, R27 ;  /* 0x000000ffff027224 */ /* 0x000fe400078e001b */
[----:B------:R-:W-:Y:S01]  /*8ee0*/  IMAD.MOV.U32 R0, RZ, RZ, R24 ;  /* 0x000000ffff007224 */ /* 0x000fe200078e0018 */
[----:B------:R-:W2:Y:S01]  /*8ef0*/  LDL.LU.64 R26, [R1+0x6e8] ;  /* 0x0006e800011a7983 */ /* 0x000ea20000300a00 */
[----:B------:R-:W-:-:S03]  /*8f00*/  IMAD.MOV.U32 R28, RZ, RZ, R25 ;  /* 0x000000ffff1c7224 */ /* 0x000fc600078e0019 */
[----:B------:R-:W3:Y:S01]  /*8f10*/  LDL.LU.64 R24, [R1+0x6e0] ;  /* 0x0006e00001187983 */ /* 0x000ee20000300a00 */
[----:B--2---:R-:W-:-:S03]  /*8f20*/  IMAD R16, R16, 0x100, R26 ;  /* 0x0000010010107824 */ /* 0x004fc600078e021a */
[----:B------:R-:W2:Y:S01]  /*8f30*/  LDL.LU R26, [R1+0x6dc] ;  /* 0x0006dc00011a7983 */ /* 0x000ea20000300800 */
[----:B---3--:R-:W-:-:S03]  /*8f40*/  IMAD R17, R17, 0x100, R25 ;  /* 0x0000010011117824 */ /* 0x008fc600078e0219 */
[----:B------:R-:W2:Y:S01]  /*8f50*/  LDL.LU R25, [R1+0x6d8] ;  /* 0x0006d80001197983 */ /* 0x000ea20000300800 */
[----:B----4-:R-:W-:-:S03]  /*8f60*/  IMAD R18, R18, 0x100, R24 ;  /* 0x0000010012127824 */ /* 0x010fc600078e0218 */
[----:B------:R-:W2:Y:S01]  /*8f70*/  LDL.LU R24, [R1+0x6d4] ;  /* 0x0006d40001187983 */ /* 0x000ea20000300800 */
[----:B------:R-:W-:-:S03]  /*8f80*/  IMAD R19, R19, 0x100, R3 ;  /* 0x0000010013137824 */ /* 0x000fc600078e0203 */
[----:B------:R-:W3:Y:S01]  /*8f90*/  LDL.LU R3, [R1+0x6d0] ;  /* 0x0006d00001037983 */ /* 0x000ee20000300800 */
[----:B--2---:R-:W-:Y:S03]  /*8fa0*/  HMMA.16816.F32 R12, R12, R10, R24 ;  /* 0x0000000a0c0c723c */ /* 0x004fe60000001818 */
[----:B------:R-:W2:Y:S04]  /*8fb0*/  LDL.LU.64 R26, [R1+0x6c8] ;  /* 0x0006c800011a7983 */ /* 0x000ea80000300a00 */
[----:B------:R-:W2:-:S12]  /*8fc0*/  LDL.LU.64 R24, [R1+0x6c0] ;  /* 0x0006c00001187983 */ /* 0x000e980000300a00 */
[----:B------:R0:W-:Y:S04]  /*8fd0*/  STL.64 [R1+0xf0], R12 ;  /* 0x0000f00c01007387 */ /* 0x0001e80000100a00 */
[----:B------:R1:W-:Y:S04]  /*8fe0*/  STL.64 [R1+0xf8], R14 ;  /* 0x0000f80e01007387 */ /* 0x0003e80000100a00 */
[----:B0-----:R-:W4:Y:S04]  /*8ff0*/  LDL.LU R12, [R1+0x80] ;  /* 0x00008000010c7983 */ /* 0x001f280000300800 */
[----:B------:R-:W4:Y:S04]  /*9000*/  LDL.LU R13, [R1+0x84] ;  /* 0x00008400010d7983 */ /* 0x000f280000300800 */
[----:B-1----:R-:W4:Y:S01]  /*9010*/  LDL.LU R14, [R1+0x88] ;  /* 0x00008800010e7983 */ /* 0x002f220000300800 */
[----:B---3--:R-:W-:Y:S01]  /*9020*/  IMAD.MOV.U32 R15, RZ, RZ, R3 ;  /* 0x000000ffff0f7224 */ /* 0x008fe200078e0003 */
[----:B------:R-:W-:-:S02]  /*9030*/  F2FP.F16.E4M3.UNPACK_B R16, R16 ;  /* 0x00000010ff10723e */ /* 0x000fc400020006ff */
[----:B------:R-:W-:Y:S02]  /*9040*/  F2FP.F16.E4M3.UNPACK_B R17, R17 ;  /* 0x00000011ff11723e */ /* 0x000fe400020006ff */
[----:B------:R-:W-:Y:S02]  /*9050*/  F2FP.F16.E4M3.UNPACK_B R18, R18 ;  /* 0x00000012ff12723e */ /* 0x000fe400020006ff */
[----:B------:R-:W-:-:S07]  /*9060*/  F2FP.F16.E4M3.UNPACK_B R19, R19 ;  /* 0x00000013ff13723e */ /* 0x000fce00020006ff */
[C---:B--2---:R-:W-:Y:S08]  /*9070*/  HMMA.16816.F32 R24, R16.reuse, R8, R24 ;  /* 0x000000081018723c */ /* 0x044ff00000001818 */
[C---:B----4-:R-:W-:Y:S08]  /*9080*/  HMMA.16816.F32 R12, R16.reuse, R4, R12 ;  /* 0x00000004100c723c */ /* 0x050ff0000000180c */
[----:B------:R-:W-:Y:S11]  /*9090*/  HMMA.16816.F32 R4, R16, R6, R20 ;  /* 0x000000061004723c */ /* 0x000ff60000001814 */
[----:B------:R-:W-:Y:S01]  /*90a0*/  IMAD.MOV.U32 R3, RZ, RZ, R15 ;  /* 0x000000ffff037224 */ /* 0x000fe200078e000f */
[----:B------:R0:W-:Y:S04]  /*90b0*/  STL.64 [R1+0xe0], R12 ;  /* 0x0000e00c01007387 */ /* 0x0001e80000100a00 */
[----:B------:R1:W-:Y:S04]  /*90c0*/  STL [R1+0xe8], R14 ;  /* 0x0000e80e01007387 */ /* 0x0003e80000100800 */
[----:B------:R2:W-:Y:S04]  /*90d0*/  STL [R1+0x608], R3 ;  /* 0x0006080301007387 */ /* 0x0005e80000100800 */
[----:B------:R-:W3:Y:S04]  /*90e0*/  LDL.LU R20, [R1+0x280] ;  /* 0x0002800001147983 */ /* 0x000ee80000300800 */
[----:B0-----:R-:W3:Y:S04]  /*90f0*/  LDL.LU R12, [R1+0x27c] ;  /* 0x00027c00010c7983 */ /* 0x001ee80000300800 */
[----:B------:R-:W-:Y:S04]  /*9100*/  STL.64 [R1+0x90], R4 ;  /* 0x0000900401007387 */ /* 0x000fe80000100a00 */
[----:B------:R-:W-:Y:S04]  /*9110*/  STL.64 [R1+0x98], R6 ;  /* 0x0000980601007387 */ /* 0x000fe80000100a00 */
[----:B------:R-:W4:Y:S04]  /*9120*/  LDL.LU R21, [R1+0x288] ;  /* 0x0002880001157983 */ /* 0x000f280000300800 */
[----:B------:R-:W4:Y:S04]  /*9130*/  LDL.LU R13, [R1+0x284] ;  /* 0x00028400010d7983 */ /* 0x000f280000300800 */
[----:B------:R-:W3:Y:S04]  /*9140*/  LDL.LU R22, [R1+0x290] ;  /* 0x0002900001167983 */ /* 0x000ee80000300800 */
[----:B-1----:R-:W3:Y:S04]  /*9150*/  LDL.LU R14, [R1+0x28c] ;  /* 0x00028c00010e7983 */ /* 0x002ee80000300800 */
[----:B------:R-:W3:Y:S04]  /*9160*/  LDL.LU R23, [R1+0x298] ;  /* 0x0002980001177983 */ /* 0x000ee80000300800 */
[----:B------:R-:W3:Y:S04]  /*9170*/  LDL.LU R15, [R1+0x294] ;  /* 0x00029400010f7983 */ /* 0x000ee80000300800 */
[----:B--2---:R-:W2:Y:S04]  /*9180*/  LDL.LU R3, [R1+0x370] ;  /* 0x0003700001037983 */ /* 0x004ea80000300800 */
[----:B------:R-:W-:Y:S04]  /*9190*/  STL.64 [R1+0x600], R26 ;  /* 0x0006001a01007387 */ /* 0x000fe80000100a00 */
[----:B------:R0:W-:Y:S04]  /*91a0*/  STL.64 [R1+0x5f8], R24 ;  /* 0x0005f81801007387 */ /* 0x0001e80000100a00 */
[----:B0-----:R-:W2:Y:S04]  /*91b0*/  LDL.LU R24, [R1+0x20] ;  /* 0x0000200001187983 */ /* 0x001ea80000300800 */
[----:B------:R-:W2:Y:S04]  /*91c0*/  LDL.LU R25, [R1+0x24] ;  /* 0x0000240001197983 */ /* 0x000ea80000300800 */
[----:B------:R-:W2:Y:S04]  /*91d0*/  LDL.LU R26, [R1+0x28] ;  /* 0x00002800011a7983 */ /* 0x000ea80000300800 */
[----:B------:R-:W2:Y:S04]  /*91e0*/  LDL.LU R27, [R1+0x2c] ;  /* 0x00002c00011b7983 */ /* 0x000ea80000300800 */
[----:B------:R-:W3:Y:S04]  /*91f0*/  LDL R9, [R1+0x13c] ;  /* 0x00013c0001097983 */ /* 0x000ee80000100800 */
[----:B--2---:R-:W-:Y:S04]  /*9200*/  STL.64 [R1+0x688], R26 ;  /* 0x0006881a01007387 */ /* 0x004fe80000100a00 */
[----:B------:R0:W-:Y:S04]  /*9210*/  STL.64 [R1+0x680], R24 ;  /* 0x0006801801007387 */ /* 0x0001e80000100a00 */
[----:B0-----:R-:W2:Y:S04]  /*9220*/  LDL.LU R24, [R1+0x100] ;  /* 0x0001000001187983 */ /* 0x001ea80000300800 */
[----:B------:R-:W2:Y:S04]  /*9230*/  LDL.LU R25, [R1+0x104] ;  /* 0x0001040001197983 */ /* 0x000ea80000300800 */
[----:B------:R-:W2:Y:S04]  /*9240*/  LDL.LU R26, [R1+0x108] ;  /* 0x00010800011a7983 */ /* 0x000ea80000300800 */
[----:B------:R-:W2:Y:S04]  /*9250*/  LDL.LU R27, [R1+0x10c] ;  /* 0x00010c00011b7983 */ /* 0x000ea80000300800 */
[----:B------:R-:W3:Y:S04]  /*9260*/  LDL R7, [R1+0x12c] ;  /* 0x00012c0001077983 */ /* 0x000ee80000100800 */
[----:B------:R-:W3:Y:S04]  /*9270*/  LDL R8, [R1+0x138] ;  /* 0x0001380001087983 */ /* 0x000ee80000100800 */
[----:B--2---:R-:W-:Y:S04]  /*9280*/  STL.64 [R1+0x698], R26 ;  /* 0x0006981a01007387 */ /* 0x004fe80000100a00 */
[----:B------:R0:W-:Y:S04]  /*9290*/  STL.64 [R1+0x690], R24 ;  /* 0x0006901801007387 */ /* 0x0001e80000100a00 */
[----:B0-----:R-:W2:Y:S04]  /*92a0*/  LDL.LU R24, [R1+0x30] ;  /* 0x0000300001187983 */ /* 0x001ea80000300800 */
[----:B------:R-:W2:Y:S04]  /*92b0*/  LDL.LU R25, [R1+0x34] ;  /* 0x0000340001197983 */ /* 0x000ea80000300800 */
[----:B------:R-:W2:Y:S04]  /*92c0*/  LDL.LU R26, [R1+0x38] ;  /* 0x00003800011a7983 */ /* 0x000ea80000300800 */
[----:B------:R-:W2:Y:S04]  /*92d0*/  LDL.LU R27, [R1+0x3c] ;  /* 0x00003c00011b7983 */ /* 0x000ea80000300800 */
[----:B------:R-:W2:Y:S04]  /*92e0*/  LDL R4, [R1+0x118] ;  /* 0x0001180001047983 */ /* 0x000ea80000100800 */
[----:B------:R-:W2:Y:S04]  /*92f0*/  LDL R5, [R1+0x11c] ;  /* 0x00011c0001057983 */ /* 0x000ea80000100800 */
[----:B------:R-:W2:Y:S01]  /*9300*/  LDL R6, [R1+0x128] ;  /* 0x0001280001067983 */ /* 0x000ea20000100800 */
[----:B---3--:R-:W-:-:S02]  /*9310*/  IMAD R12, R12, 0x100, R20 ;  /* 0x000001000c0c7824 */ /* 0x008fc400078e0214 */
[----:B----4-:R-:W-:Y:S02]  /*9320*/  IMAD R13, R13, 0x100, R21 ;  /* 0x000001000d0d7824 */ /* 0x010fe400078e0215 */
[----:B------:R-:W-:Y:S02]  /*9330*/  IMAD R14, R14, 0x100, R22 ;  /* 0x000001000e0e7824 */ /* 0x000fe400078e0216 */
[----:B------:R-:W-:Y:S01]  /*9340*/  IMAD R15, R15, 0x100, R23 ;  /* 0x000001000f0f7824 */ /* 0x000fe200078e0217 */
[----:B--2---:R-:W-:Y:S04]  /*9350*/  STL.64 [R1+0x6a8], R26 ;  /* 0x0006a81a01007387 */ /* 0x004fe80000100a00 */
[----:B------:R0:W-:Y:S04]  /*9360*/  STL.64 [R1+0x6a0], R24 ;  /* 0x0006a01801007387 */ /* 0x0001e80000100a00 */
[----:B0-----:R-:W2:Y:S04]  /*9370*/  LDL.LU R24, [R1] ;  /* 0x0000000001187983 */ /* 0x001ea80000300800 */
[----:B------:R-:W2:Y:S04]  /*9380*/  LDL.LU R25, [R1+0x4] ;  /* 0x0000040001197983 */ /* 0x000ea80000300800 */
[----:B------:R-:W2:Y:S04]  /*9390*/  LDL.LU R26, [R1+0x8] ;  /* 0x00000800011a7983 */ /* 0x000ea80000300800 */
[----:B------:R-:W2:Y:S04]  /*93a0*/  LDL.LU R27, [R1+0xc] ;  /* 0x00000c00011b7983 */ /* 0x000ea80000300800 */
[----:B------:R-:W3:Y:S04]  /*93b0*/  LDL.LU R20, [R1+0x6bc] ;  /* 0x0006bc0001147983 */ /* 0x000ee80000300800 */
[----:B------:R-:W3:Y:S04]  /*93c0*/  LDL.LU R21, [R1+0x6b8] ;  /* 0x0006b80001157983 */ /* 0x000ee80000300800 */
[----:B------:R-:W3:Y:S04]  /*93d0*/  LDL.LU R22, [R1+0x6b4] ;  /* 0x0006b40001167983 */ /* 0x000ee80000300800 */
[----:B------:R-:W3:Y:S01]  /*93e0*/  LDL.LU R23, [R1+0x6b0] ;  /* 0x0006b00001177983 */ /* 0x000ee20000300800 */
[----:B------:R-:W-:-:S02]  /*93f0*/  F2FP.F16.E4M3.UNPACK_B R12, R12 ;  /* 0x0000000cff0c723e */ /* 0x000fc400020006ff */
[----:B------:R-:W-:Y:S02]  /*9400*/  F2FP.F16.E4M3.UNPACK_B R13, R13 ;  /* 0x0000000dff0d723e */ /* 0x000fe400020006ff */
[----:B------:R-:W-:Y:S02]  /*9410*/  F2FP.F16.E4M3.UNPACK_B R14, R14 ;  /* 0x0000000eff0e723e */ /* 0x000fe400020006ff */
[----:B------:R-:W-:Y:S02]  /*9420*/  F2FP.F16.E4M3.UNPACK_B R15, R15 ;  /* 0x0000000fff0f723e */ /* 0x000fe400020006ff */
[----:B------:R-:W-:Y:S02]  /*9430*/  F2FP.F16.E4M3.UNPACK_B R4, R4 ;  /* 0x00000004ff04723e */ /* 0x000fe400020006ff */
[----:B------:R-:W-:-:S07]  /*9440*/  F2FP.F16.E4M3.UNPACK_B R5, R5 ;  /* 0x00000005ff05723e */ /* 0x000fce00020006ff */
[----:B--2---:R-:W-:Y:S08]  /*9450*/  HMMA.16816.F32 R24, R12, R4, R24 ;  /* 0x000000040c18723c */ /* 0x004ff00000001818 */
[----:B---3--:R-:W-:Y:S01]  /*9460*/  HMMA.16816.F32 R16, R16, R10, R20 ;  /* 0x0000000a1010723c */ /* 0x008fe20000001814 */
[----:B------:R-:W2:Y:S04]  /*9470*/  LDL R10, [R1+0x148] ;  /* 0x00014800010a7983 */ /* 0x000ea80000100800 */
[----:B------:R-:W3:Y:S04]  /*9480*/  LDL R11, [R1+0x14c] ;  /* 0x00014c00010b7983 */ /* 0x000ee80000100800 */
[----:B------:R-:W4:Y:S04]  /*9490*/  LDL.LU R20, [R1+0x358] ;  /* 0x0003580001147983 */ /* 0x000f280000300800 */
[----:B------:R-:W2:Y:S04]  /*94a0*/  LDL.LU R21, [R1+0x360] ;  /* 0x0003600001157983 */ /* 0x000ea80000300800 */
[----:B------:R-:W2:Y:S04]  /*94b0*/  LDL.LU R22, [R1+0x368] ;  /* 0x0003680001167983 */ /* 0x000ea80000300800 */
[----:B------:R-:W2:Y:S04]  /*94c0*/  LDL.LU R23, [R1+0x374] ;  /* 0x0003740001177983 */ /* 0x000ea80000300800 */
[----:B------:R0:W-:Y:S04]  /*94d0*/  STL [R1+0x5f4], R16 ;  /* 0x0005f41001007387 */ /* 0x0001e80000100800 */
[----:B0-----:R-:W2:Y:S04]  /*94e0*/  LDL.LU R16, [R1+0x36c] ;  /* 0x00036c0001107983 */ /* 0x001ea80000300800 */
[----:B------:R0:W-:Y:S04]  /*94f0*/  STL [R1+0x5f0], R17 ;  /* 0x0005f01101007387 */ /* 0x0001e80000100800 */
[----:B0-----:R-:W2:Y:S04]  /*9500*/  LDL.LU R17, [R1+0x364] ;  /* 0x0003640001117983 */ /* 0x001ea80000300800 */
[----:B------:R0:W-:Y:S04]  /*9510*/  STL [R1+0x5ec], R18 ;  /* 0x0005ec1201007387 */ /* 0x0001e80000100800 */
[----:B0-----:R-:W4:Y:S04]  /*9520*/  LDL.LU R18, [R1+0x35c] ;  /* 0x00035c0001127983 */ /* 0x001f280000300800 */
[----:B------:R-:W-:Y:S04]  /*9530*/  STL [R1+0x5e8], R19 ;  /* 0x0005e81301007387 */ /* 0x000fe80000100800 */
[----:B------:R-:W-:Y:S04]  /*9540*/  STL.64 [R1], R24 ;  /* 0x0000001801007387 */ /* 0x000fe80000100a00 */
[----:B------:R0:W-:Y:S04]  /*9550*/  STL.64 [R1+0x8], R26 ;  /* 0x0000081a01007387 */ /* 0x0001e80000100a00 */
[----:B0-----:R-:W2:Y:S04]  /*9560*/  LDL.LU.64 R26, [R1+0x6a8] ;  /* 0x0006a800011a7983 */ /* 0x001ea80000300a00 */
[----:B------:R-:W2:Y:S01]  /*9570*/  LDL.LU.64 R24, [R1+0x6a0] ;  /* 0x0006a00001187983 */ /* 0x000ea20000300a00 */
[----:B------:R-:W-:-:S02]  /*9580*/  F2FP.F16.E4M3.UNPACK_B R6, R6 ;  /* 0x00000006ff06723e */ /* 0x000fc400020006ff */
[----:B------:R-:W-:-:S07]  /*9590*/  F2FP.F16.E4M3.UNPACK_B R7, R7 ;  /* 0x00000007ff07723e */ /* 0x000fce00020006ff */
[----:B--2---:R-:W-:-:S15]  /*95a0*/  HMMA.16816.F32 R24, R12, R6, R24 ;  /* 0x000000060c18723c */ /* 0x004fde0000001818 */
[----:B------:R-:W-:-:S04]  /*95b0*/  NOP ;  /* 0x0000000000007918 */ /* 0x000fc80000000000 */
[----:B------:R-:W-:Y:S04]  /*95c0*/  STL.64 [R1+0xd0], R24 ;  /* 0x0000d01801007387 */ /* 0x000fe80000100a00 */
        /* <DEDUP_REMOVED lines=12> */
[----:B---3--:R-:W-:-:S05]  /*9690*/  F2FP.F16.E4M3.UNPACK_B R11, R11 ;  /* 0x0000000bff0b723e */ /* 0x008fca00020006ff */
[----:B------:R-:W-:Y:S04]  /*96a0*/  STL.64 [R1+0x668], R10 ;  /* 0x0006680a01007387 */ /* 0x000fe80000100a00 */
[----:B------:R-:W-:Y:S01]  /*96b0*/  STL.64 [R1+0x660], R8 ;  /* 0x0006600801007387 */ /* 0x000fe20000100a00 */
[----:B--2---:R-:W-:-:S15]  /*96c0*/  HMMA.16816.F32 R12, R12, R10, R24 ;  /* 0x0000000a0c0c723c */ /* 0x004fde0000001818 */
[----:B------:R-:W-:-:S04]  /*96d0*/  NOP ;  /* 0x0000000000007918 */ /* 0x000fc80000000000 */
[----:B------:R-:W-:Y:S04]  /*96e0*/  STL.64 [R1+0x80], R12 ;  /* 0x0000800c01007387 */ /* 0x000fe80000100a00 */
[----:B------:R-:W-:Y:S04]  /*96f0*/  STL.64 [R1+0x88], R14 ;  /* 0x0000880e01007387 */ /* 0x000fe80000100a00 */
[----:B------:R-:W2:Y:S04]  /*9700*/  LDL.LU R24, [R1+0xf0] ;  /* 0x0000f00001187983 */ /* 0x000ea80000300800 */
[----:B------:R-:W2:Y:S04]  /*9710*/  LDL.LU R25, [R1+0xf4] ;  /* 0x0000f40001197983 */ /* 0x000ea80000300800 */
[----:B------:R-:W3:Y:S04]  /*9720*/  LDL.LU R26, [R1+0xf8] ;  /* 0x0000f800011a7983 */ /* 0x000ee80000300800 */
[----:B------:R-:W3:Y:S04]  /*9730*/  LDL.LU R27, [R1+0xfc] ;  /* 0x0000fc00011b7983 */ /* 0x000ee80000300800 */
[----:B---3--:R0:W-:Y:S04]  /*9740*/  STL.64 [R1+0x618], R26 ;  /* 0x0006181a01007387 */ /* 0x0081e80000100a00 */
[----:B--2---:R1:W-:Y:S01]  /*9750*/  STL.64 [R1+0x610], R24 ;  /* 0x0006101801007387 */ /* 0x0043e20000100a00 */
[----:B0-----:R-:W-:-:S02]  /*9760*/  IMAD.MOV.U32 R26, RZ, RZ, R29 ;  /* 0x000000ffff1a7224 */ /* 0x001fc400078e001d */
[----:B-1----:R-:W-:Y:S02]  /*9770*/  IMAD.MOV.U32 R24, RZ, RZ, R0 ;  /* 0x000000ffff187224 */ /* 0x002fe400078e0000 */
[----:B------:R-:W2:Y:S01]  /*9780*/  LDL.LU R0, [R1+0x67c] ;  /* 0x00067c0001007983 */ /* 0x000ea20000300800 */
[----:B------:R-:W-:Y:S02]  /*9790*/  IMAD.MOV.U32 R25, RZ, RZ, R28 ;  /* 0x000000ffff197224 */ /* 0x000fe400078e001c */
[----:B------:R-:W-:Y:S01]  /*97a0*/  IMAD.MOV.U32 R27, RZ, RZ, R2 ;  /* 0x000000ffff1b7224 */ /* 0x000fe200078e0002 */
[----:B------:R-:W3:Y:S04]  /*97b0*/  LDL.LU R28, [R1+0x678] ;  /* 0x00067800011c7983 */ /* 0x000ee80000300800 */
[----:B------:R-:W3:Y:S04]  /*97c0*/  LDL.LU R29, [R1+0x674] ;  /* 0x00067400011d7983 */ /* 0x000ee80000300800 */
[----:B------:R-:W3:Y:S01]  /*97d0*/  LDL.LU R2, [R1+0x670] ;  /* 0x0006700001027983 */ /* 0x000ee20000300800 */
[----:B------:R-:W-:-:S02]  /*97e0*/  IMAD R22, R22, 0x100, R16 ;  /* 0x0000010016167824 */ /* 0x000fc400078e0210 */
[----:B------:R-:W-:Y:S01]  /*97f0*/  IMAD R21, R21, 0x100, R17 ;  /* 0x0000010015157824 */ /* 0x000fe200078e0211 */
[----:B------:R-:W3:Y:S01]  /*9800*/  LDL.LU R16, [R1+0xb0] ;  /* 0x0000b00001107983 */ /* 0x000ee20000300800 */
[----:B----4-:R-:W-:-:S03]  /*9810*/  IMAD R20, R20, 0x100, R18 ;  /* 0x0000010014147824 */ /* 0x010fc600078e0212 */
[----:B------:R-:W4:Y:S04]  /*9820*/  LDL.LU R17, [R1+0xb4] ;  /* 0x0000b40001117983 */ /* 0x000f280000300800 */
[----:B------:R-:W4:Y:S04]  /*9830*/  LDL.LU R18, [R1+0xb8] ;  /* 0x0000b80001127983 */ /* 0x000f280000300800 */
[----:B------:R-:W4:Y:S01]  /*9840*/  LDL.LU R19, [R1+0xbc] ;  /* 0x0000bc0001137983 */ /* 0x000f220000300800 */
[----:B--2---:R-:W-:Y:S02]  /*9850*/  IMAD.MOV.U32 R11, RZ, RZ, R0 ;  /* 0x000000ffff0b7224 */ /* 0x004fe400078e0000 */
[----:B---3--:R-:W-:-:S02]  /*9860*/  IMAD.MOV.U32 R9, RZ, RZ, R28 ;  /* 0x000000ffff097224 */ /* 0x008fc400078e001c */
[----:B------:R-:W-:Y:S02]  /*9870*/  IMAD.MOV.U32 R8, RZ, RZ, R29 ;  /* 0x000000ffff087224 */ /* 0x000fe400078e001d */
[----:B------:R-:W-:Y:S02]  /*9880*/  IMAD.MOV.U32 R10, RZ, RZ, R2 ;  /* 0x000000ffff0a7224 */ /* 0x000fe400078e0002 */
[----:B------:R-:W2:Y:S04]  /*9890*/  LDL.LU R2, [R1+0x38c] ;  /* 0x00038c0001027983 */ /* 0x000ea80000300800 */
[----:B------:R-:W2:Y:S04]  /*98a0*/  LDL.LU R28, [R1+0x388] ;  /* 0x00038800011c7983 */ /* 0x000ea80000300800 */
[----:B------:R-:W3:Y:S04]  /*98b0*/  LDL.LU R0, [R1+0x394] ;  /* 0x0003940001007983 */ /* 0x000ee80000300800 */
[----:B------:R-:W3:Y:S04]  /*98c0*/  LDL.LU R29, [R1+0x390] ;  /* 0x00039000011d7983 */ /* 0x000ee80000300800 */
[----:B------:R-:W-:Y:S04]  /*98d0*/  STL.64 [R1+0x628], R26 ;  /* 0x0006281a01007387 */ /* 0x000fe80000100a00 */
[----:B------:R0:W-:Y:S04]  /*98e0*/  STL.64 [R1+0x620], R24 ;  /* 0x0006201801007387 */ /* 0x0001e80000100a00 */
[----:B0-----:R-:W2:Y:S04]  /*98f0*/  LDL.LU R24, [R1+0x60] ;  /* 0x0000600001187983 */ /* 0x001ea80000300800 */
[----:B------:R-:W2:Y:S04]  /*9900*/  LDL.LU R25, [R1+0x64] ;  /* 0x0000640001197983 */ /* 0x000ea80000300800 */
[----:B------:R-:W2:Y:S04]  /*9910*/  LDL.LU R26, [R1+0x68] ;  /* 0x00006800011a7983 */ /* 0x000ea80000300800 */
[----:B------:R-:W2:Y:S04]  /*9920*/  LDL.LU R27, [R1+0x6c] ;  /* 0x00006c00011b7983 */ /* 0x000ea80000300800 */
[----:B--2---:R-:W-:Y:S04]  /*9930*/  STL.64 [R1+0x638], R26 ;  /* 0x0006381a01007387 */ /* 0x004fe80000100a00 */
[----:B------:R0:W-:Y:S04]  /*9940*/  STL.64 [R1+0x630], R24 ;  /* 0x0006301801007387 */ /* 0x0001e80000100a00 */
[----:B0-----:R-:W2:Y:S04]  /*9950*/  LDL.LU R24, [R1+0x70] ;  /* 0x0000700001187983 */ /* 0x001ea80000300800 */
[----:B------:R-:W2:Y:S04]  /*9960*/  LDL.LU R25, [R1+0x74] ;  /* 0x0000740001197983 */ /* 0x000ea80000300800 */
[----:B------:R-:W2:Y:S04]  /*9970*/  LDL.LU R26, [R1+0x78] ;  /* 0x00007800011a7983 */ /* 0x000ea80000300800 */
[----:B------:R-:W2:Y:S01]  /*9980*/  LDL.LU R27, [R1+0x7c] ;  /* 0x00007c00011b7983 */ /* 0x000ea20000300800 */
[----:B------:R-:W-:Y:S01]  /*9990*/  IMAD R23, R3, 0x100, R23 ;  /* 0x0000010003177824 */ /* 0x000fe200078e0217 */
[----:B------:R-:W-:-:S02]  /*99a0*/  F2FP.F16.E4M3.UNPACK_B R12, R20 ;  /* 0x00000014ff0c723e */ /* 0x000fc400020006ff */
[----:B------:R-:W-:Y:S02]  /*99b0*/  F2FP.F16.E4M3.UNPACK_B R13, R21 ;  /* 0x00000015ff0d723e */ /* 0x000fe400020006ff */
[----:B------:R-:W-:Y:S02]  /*99c0*/  F2FP.F16.E4M3.UNPACK_B R14, R22 ;  /* 0x00000016ff0e723e */ /* 0x000fe400020006ff */
[----:B------:R-:W-:Y:S01]  /*99d0*/  F2FP.F16.E4M3.UNPACK_B R15, R23 ;  /* 0x00000017ff0f723e */ /* 0x000fe200020006ff */
[----:B--2---:R-:W-:Y:S04]  /*99e0*/  STL.64 [R1+0x648], R26 ;  /* 0x0006481a01007387 */ /* 0x004fe80000100a00 */
[----:B------:R0:W-:Y:S04]  /*99f0*/  STL.64 [R1+0x640], R24 ;  /* 0x0006401801007387 */ /* 0x0001e80000100a00 */
[----:B0-----:R-:W2:Y:S04]  /*9a00*/  LDL.LU R24, [R1+0x10] ;  /* 0x0000100001187983 */ /* 0x001ea80000300800 */
[----:B------:R-:W2:Y:S04]  /*9a10*/  LDL.LU R25, [R1+0x14] ;  /* 0x0000140001197983 */ /* 0x000ea80000300800 */
[----:B------:R-:W2:Y:S04]  /*9a20*/  LDL.LU R26, [R1+0x18] ;  /* 0x00001800011a7983 */ /* 0x000ea80000300800 */
[----:B------:R-:W2:Y:S01]  /*9a30*/  LDL.LU R27, [R1+0x1c] ;  /* 0x00001c00011b7983 */ /* 0x000ea20000300800 */
[C---:B------:R-:W-:Y:S03]  /*9a40*/  HMMA.16816.F32 R8, R12.reuse, R4, R8 ;  /* 0x000000040c08723c */ /* 0x040fe60000001808 */
[----:B--2---:R-:W-:Y:S04]  /*9a50*/  STL.64 [R1+0x658], R26 ;  /* 0x0006581a01007387 */ /* 0x004fe80000100a00 */
[----:B------:R0:W-:Y:S04]  /*9a60*/  STL.64 [R1+0x650], R24 ;  /* 0x0006501801007387 */ /* 0x0001e80000100a00 */
[----:B0-----:R-:W2:Y:S04]  /*9a70*/  LDL.LU R24, [R1+0xa0] ;  /* 0x0000a00001187983 */ /* 0x001ea80000300800 */
[----:B------:R-:W2:Y:S04]  /*9a80*/  LDL.LU R25, [R1+0xa4] ;  /* 0x0000a40001197983 */ /* 0x000ea80000300800 */
[----:B------:R-:W2:Y:S04]  /*9a90*/  LDL.LU R26, [R1+0xa8] ;  /* 0x0000a800011a7983 */ /* 0x000ea80000300800 */
[----:B------:R-:W2:Y:S04]  /*9aa0*/  LDL.LU R27, [R1+0xac] ;  /* 0x0000ac00011b7983 */ /* 0x000ea80000300800 */
[----:B------:R-:W2:Y:S04]  /*9ab0*/  LDL.LU R20, [R1+0x378] ;  /* 0x0003780001147983 */ /* 0x000ea80000300800 */
[----:B------:R-:W2:Y:S04]  /*9ac0*/  LDL.LU R21, [R1+0x380] ;  /* 0x0003800001157983 */ /* 0x000ea80000300800 */
[----:B------:R-:W2:Y:S04]  /*9ad0*/  LDL.LU R22, [R1+0x384] ;  /* 0x0003840001167983 */ /* 0x000ea80000300800 */
[----:B------:R-:W2:Y:S04]  /*9ae0*/  LDL.LU R23, [R1+0x37c] ;  /* 0x00037c0001177983 */ /* 0x000ea80000300800 */
[----:B------:R-:W-:Y:S04]  /*9af0*/  STL.64 [R1+0xc0], R8 ;  /* 0x0000c00801007387 */ /* 0x000fe80000100a00 */
[----:B------:R0:W-:Y:S04]  /*9b00*/  STL.64 [R1+0xc8], R10 ;  /* 0x0000c80a01007387 */ /* 0x0001e80000100a00 */
[----:B0-----:R-:W2:Y:S04]  /*9b10*/  LDL.LU.64 R10, [R1+0x668] ;  /* 0x00066800010a7983 */ /* 0x001ea80000300a00 */
[----:B------:R-:W2:Y:S01]  /*9b20*/  LDL.LU.64 R8, [R1+0x660] ;  /* 0x0006600001087983 */ /* 0x000ea20000300a00 */
[----:B----4-:R-:W-:Y:S03]  /*9b30*/  HMMA.16816.F32 R16, R12, R6, R16 ;  /* 0x000000060c10723c */ /* 0x010fe60000001810 */
[----:B------:R-:W4:-:S15]  /*9b40*/  LDL.LU R3, [R1+0x39c] ;  /* 0x00039c0001037983 */ /* 0x000f1e0000300800 */
[----:B------:R-:W-:Y:S01]  /*9b50*/  NOP ;  /* 0x0000000000007918 */ /* 0x000fe20000000000 */
[----:B------:R0:W-:Y:S04]  /*9b60*/  STL.64 [R1+0xb0], R16 ;  /* 0x0000b01001007387 */ /* 0x0001e80000100a00 */
[----:B------:R1:W-:Y:S04]  /*9b70*/  STL.64 [R1+0xb8], R18 ;  /* 0x0000b81201007387 */ /* 0x0003e80000100a00 */
[----:B0-----:R-:W3:Y:S04]  /*9b80*/  LDL.LU R16, [R1+0x90] ;  /* 0x0000900001107983 */ /* 0x001ee80000300800 */
[----:B------:R-:W3:Y:S04]  /*9b90*/  LDL.LU R17, [R1+0x94] ;  /* 0x0000940001117983 */ /* 0x000ee80000300800 */
[----:B-1----:R-:W3:Y:S04]  /*9ba0*/  LDL.LU R18, [R1+0x98] ;  /* 0x0000980001127983 */ /* 0x002ee80000300800 */
[----:B------:R-:W3:Y:S01]  /*9bb0*/  LDL.LU R19, [R1+0x9c] ;  /* 0x00009c0001137983 */ /* 0x000ee20000300800 */
[----:B--2---:R-:W-:-:S15]  /*9bc0*/  HMMA.16816.F32 R24, R12, R8, R24 ;  /* 0x000000080c18723c */ /* 0x004fde0000001818 */
[----:B------:R-:W-:-:S04]  /*9bd0*/  NOP ;  /* 0x0000000000007918 */ /* 0x000fc80000000000 */
[----:B------:R-:W-:Y:S04]  /*9be0*/  STL.64 [R1+0xa0], R24 ;  /* 0x0000a01801007387 */ /* 0x000fe80000100a00 */
[----:B------:R0:W-:Y:S04]  /*9bf0*/  STL.64 [R1+0xa8], R26 ;  /* 0x0000a81a01007387 */ /* 0x0001e80000100a00 */
[----:B0-----:R-:W2:Y:S04]  /*9c00*/  LDL.LU.64 R26, [R1+0x658] ;  /* 0x00065800011a7983 */ /* 0x001ea80000300a00 */
[----:B------:R-:W2:Y:S01]  /*9c10*/  LDL.LU.64 R24, [R1+0x650] ;  /* 0x0006500001187983 */ /* 0x000ea20000300a00 */
[----:B------:R-:W-:-:S02]  /*9c20*/  IMAD R20, R20, 0x100, R23 ;  /* 0x0000010014147824 */ /* 0x000fc400078e0217 */
[----:B------:R-:W-:Y:S02]  /*9c30*/  IMAD R21, R21, 0x100, R22 ;  /* 0x0000010015157824 */ /* 0x000fe400078e0216 */
[----:B------:R-:W-:Y:S02]  /*9c40*/  IMAD R22, R28, 0x100, R2 ;  /* 0x000001001c167824 */ /* 0x000fe400078e0202 */
[----:B---3--:R-:W-:Y:S01]  /*9c50*/  IMAD R23, R29, 0x100, R0 ;  /* 0x000001001d177824 */ /* 0x008fe200078e0200 */
[----:B--2---:R-:W-:Y:S01]  /*9c60*/  HMMA.16816.F32 R12, R12, R10, R24 ;  /* 0x0000000a0c0c723c */ /* 0x004fe20000001818 */
[----:B------:R-:W2:Y:S04]  /*9c70*/  LDL.LU.64 R26, [R1+0x648] ;  /* 0x00064800011a7983 */ /* 0x000ea80000300a00 */
[----:B------:R-:W2:-:S14]  /*9c80*/  LDL.LU.64 R24, [R1+0x640] ;  /* 0x0006400001187983 */ /* 0x000e9c0000300a00 */
[----:B------:R0:W-:Y:S04]  /*9c90*/  STL.64 [R1+0x40], R12 ;  /* 0x0000400c01007387 */ /* 0x0001e80000100a00 */
[----:B------:R1:W-:Y:S01]  /*9ca0*/  STL.64 [R1+0x48], R14 ;  /* 0x0000480e01007387 */ /* 0x0003e20000100a00 */
[----:B0-----:R-:W-:Y:S02]  /*9cb0*/  F2FP.F16.E4M3.UNPACK_B R12, R20 ;  /* 0x00000014ff0c723e */ /* 0x001fe400020006ff */
[----:B------:R-:W-:Y:S01]  /*9cc0*/  F2FP.F16.E4M3.UNPACK_B R13, R21 ;  /* 0x00000015ff0d723e */ /* 0x000fe200020006ff */
[----:B------:R-:W4:Y:S01]  /*9cd0*/  LDL.LU R20, [R1+0x398] ;  /* 0x0003980001147983 */ /* 0x000f220000300800 */
[----:B-1----:R-:W-:Y:S02]  /*9ce0*/  F2FP.F16.E4M3.UNPACK_B R14, R22 ;  /* 0x00000016ff0e723e */ /* 0x002fe400020006ff */
[----:B------:R-:W-:Y:S01]  /*9cf0*/  F2FP.F16.E4M3.UNPACK_B R15, R23 ;  /* 0x00000017ff0f723e */ /* 0x000fe200020006ff */
[----:B------:R-:W3:Y:S04]  /*9d00*/  LDL.LU R21, [R1+0x3a0] ;  /* 0x0003a00001157983 */ /* 0x000ee80000300800 */
[----:B------:R-:W3:Y:S04]  /*9d10*/  LDL.LU R22, [R1+0x3a8] ;  /* 0x0003a80001167983 */ /* 0x000ee80000300800 */
[----:B------:R-:W3:Y:S01]  /*9d20*/  LDL.LU R23, [R1+0x3b0] ;  /* 0x0003b00001177983 */ /* 0x000ee20000300800 */
        /* <DEDUP_REMOVED lines=19> */
[----:B------:R-:W2:Y:S04]  /*9e60*/  LDL.LU.64 R24, [R1+0x610] ;  /* 0x0006100001187983 */ /* 0x000ea80000300a00 */
[----:B------:R0:W-:Y:S01]  /*9e70*/  STL [R1+0x5b0], R2 ;  /* 0x0005b00201007387 */ /* 0x0001e20000100800 */
[----:B----4-:R-:W-:-:S03]  /*9e80*/  IMAD R20, R20, 0x100, R3 ;  /* 0x0000010014147824 */ /* 0x010fc600078e0203 */
[----:B0-----:R-:W4:Y:S04]  /*9e90*/  LDL.LU R2, [R1+0x3b4] ;  /* 0x0003b40001027983 */ /* 0x001f280000300800 */
[----:B------:R0:W-:Y:S04]  /*9ea0*/  STL [R1+0x5ac], R28 ;  /* 0x0005ac1c01007387 */ /* 0x0001e80000100800 */
[----:B0-----:R-:W3:Y:S04]  /*9eb0*/  LDL.LU R28, [R1+0x3ac] ;  /* 0x0003ac00011c7983 */ /* 0x001ee80000300800 */
[----:B------:R0:W-:Y:S04]  /*9ec0*/  STL [R1+0x5a8], R29 ;  /* 0x0005a81d01007387 */ /* 0x0001e80000100800 */
[----:B0-----:R-:W4:Y:S04]  /*9ed0*/  LDL.LU R29, [R1+0x3a4] ;  /* 0x0003a400011d7983 */ /* 0x001f280000300800 */
[----:B------:R-:W4:Y:S01]  /*9ee0*/  LDL.LU R3, [R1+0x608] ;  /* 0x0006080001037983 */ /* 0x000f220000300800 */
[----:B--2---:R-:W-:Y:S03]  /*9ef0*/  HMMA.16816.F32 R12, R12, R10, R24 ;  /* 0x0000000a0c0c723c */ /* 0x004fe60000001818 */
[----:B------:R-:W2:Y:S04]  /*9f00*/  LDL.LU.64 R26, [R1+0x600] ;  /* 0x00060000011a7983 */ /* 0x000ea80000300a00 */
[----:B------:R-:W2:-:S12]  /*9f10*/  LDL.LU.64 R24, [R1+0x5f8] ;  /* 0x0005f80001187983 */ /* 0x000e980000300a00 */
[----:B------:R0:W-:Y:S04]  /*9f20*/  STL.64 [R1+0x30], R12 ;  /* 0x0000300c01007387 */ /* 0x0001e80000100a00 */
[----:B------:R1:W-:Y:S04]  /*9f30*/  STL.64 [R1+0x38], R14 ;  /* 0x0000380e01007387 */ /* 0x0003e80000100a00 */
[----:B0-----:R-:W2:Y:S04]  /*9f40*/  LDL.LU R12, [R1+0xe0] ;  /* 0x0000e000010c7983 */ /* 0x001ea80000300800 */
[----:B------:R-:W2:Y:S04]  /*9f50*/  LDL.LU R13, [R1+0xe4] ;  /* 0x0000e400010d7983 */ /* 0x000ea80000300800 */
[----:B-1----:R-:W2:Y:S01]  /*9f60*/  LDL.LU R14, [R1+0xe8] ;  /* 0x0000e800010e7983 */ /* 0x002ea20000300800 */
[----:B---3--:R-:W-:-:S02]  /*9f70*/  IMAD R22, R22, 0x100, R28 ;  /* 0x0000010016167824 */ /* 0x008fc400078e021c */
[----:B----4-:R-:W-:Y:S02]  /*9f80*/  IMAD R21, R21, 0x100, R29 ;  /* 0x0000010015157824 */ /* 0x010fe400078e021d */
[----:B------:R-:W-:Y:S01]  /*9f90*/  IMAD R23, R23, 0x100, R2 ;  /* 0x0000010017177824 */ /* 0x000fe200078e0202 */
[----:B------:R-:W-:Y:S01]  /*9fa0*/  F2FP.F16.E4M3.UNPACK_B R20, R20 ;  /* 0x00000014ff14723e */ /* 0x000fe200020006ff */
[----:B------:R-:W-:Y:S01]  /*9fb0*/  IMAD.MOV.U32 R15, RZ, RZ, R3 ;  /* 0x000000ffff0f7224 */ /* 0x000fe200078e0003 */
[----:B------:R-:W-:Y:S02]  /*9fc0*/  F2FP.F16.E4M3.UNPACK_B R21, R21 ;  /* 0x00000015ff15723e */ /* 0x000fe400020006ff */
[----:B------:R-:W-:Y:S02]  /*9fd0*/  F2FP.F16.E4M3.UNPACK_B R22, R22 ;  /* 0x00000016ff16723e */ /* 0x000fe400020006ff */
[----:B------:R-:W-:-:S07]  /*9fe0*/  F2FP.F16.E4M3.UNPACK_B R23, R23 ;  /* 0x00000017ff17723e */ /* 0x000fce00020006ff */
[C---:B--2---:R-:W-:Y:S08]  /*9ff0*/  HMMA.16816.F32 R24, R20.reuse, R8, R24 ;  /* 0x000000081418723c */ /* 0x044ff00000001818 */
[----:B------:R-:W-:-:S15]  /*a000*/  HMMA.16816.F32 R12, R20, R4, R12 ;  /* 0x00000004140c723c */ /* 0x000fde000000180c */
[----:B------:R-:W-:-:S04]  /*a010*/  NOP ;  /* 0x0000000000007918 */ /* 0x000fc80000000000 */
[----:B------:R-:W-:Y:S04]  /*a020*/  STL.64 [R1+0x20], R12 ;  /* 0x0000200c01007387 */ /* 0x000fe80000100a00 */
[----:B------:R0:W-:Y:S02]  /*a030*/  STL.64 [R1+0x28], R14 ;  /* 0x0000280e01007387 */ /* 0x0001e40000100a00 */
[----:B0-----:R-:W-:Y:S02]  /*a040*/  HMMA.16816.F32 R12, R20, R6, R16 ;  /* 0x00000006140c723c */ /* 0x001fe40000001810 */
[----:B------:R-:W2:-:S15]  /*a050*/  LDL.LU R16, [R1+0x3bc] ;  /* 0x0003bc0001107983 */ /* 0x000e9e0000300800 */
[----:B------:R-:W-:Y:S02]  /*a060*/  NOP ;  /* 0x0000000000007918 */ /* 0x000fe40000000000 */
[----:B------:R-:W-:Y:S02]  /*a070*/  IMAD.MOV.U32 R2, RZ, RZ, R12 ;  /* 0x000000ffff027224 */ /* 0x000fe400078e000c */
[----:B------:R-:W2:Y:S01]  /*a080*/  LDL.LU R12, [R1+0x3b8] ;  /* 0x0003b800010c7983 */ /* 0x000ea20000300800 */
[----:B------:R-:W-:-:S03]  /*a090*/  IMAD.MOV.U32 R28, RZ, RZ, R13 ;  /* 0x000000ffff1c7224 */ /* 0x000fc600078e000d */
[----:B------:R-:W3:Y:S01]  /*a0a0*/  LDL.LU R17, [R1+0x3c4] ;  /* 0x0003c40001117983 */ /* 0x000ee20000300800 */
[----:B------:R-:W-:-:S03]  /*a0b0*/  IMAD.MOV.U32 R29, RZ, RZ, R14 ;  /* 0x000000ffff1d7224 */ /* 0x000fc600078e000e */
[----:B------:R-:W3:Y:S01]  /*a0c0*/  LDL.LU R13, [R1+0x3c0] ;  /* 0x0003c000010d7983 */ /* 0x000ee20000300800 */
[----:B------:R-:W-:-:S03]  /*a0d0*/  IMAD.MOV.U32 R3, RZ, RZ, R15 ;  /* 0x000000ffff037224 */ /* 0x000fc600078e000f */
[----:B------:R-:W4:Y:S04]  /*a0e0*/  LDL.LU R18, [R1+0x3cc] ;  /* 0x0003cc0001127983 */ /* 0x000f280000300800 */
[----:B------:R-:W4:Y:S04]  /*a0f0*/  LDL.LU R14, [R1+0x3c8] ;  /* 0x0003c800010e7983 */ /* 0x000f280000300800 */
        /* <DEDUP_REMOVED lines=8> */
[----:B------:R-:W3:Y:S04]  /*a180*/  LDL.LU R9, [R1+0x13c] ;  /* 0x00013c0001097983 */ /* 0x000ee80000300800 */
[----:B--2---:R-:W-:Y:S04]  /*a190*/  STL.64 [R1+0x5c0], R26 ;  /* 0x0005c01a01007387 */ /* 0x004fe80000100a00 */
[----:B------:R0:W-:Y:S04]  /*a1a0*/  STL.64 [R1+0x5b8], R24 ;  /* 0x0005b81801007387 */ /* 0x0001e80000100a00 */
[----:B0-----:R-:W2:Y:S04]  /*a1b0*/  LDL.LU R24, [R1+0x100] ;  /* 0x0001000001187983 */ /* 0x001ea80000300800 */
[----:B------:R-:W2:Y:S04]  /*a1c0*/  LDL.LU R25, [R1+0x104] ;  /* 0x0001040001197983 */ /* 0x000ea80000300800 */
[----:B------:R-:W2:Y:S04]  /*a1d0*/  LDL.LU R26, [R1+0x108] ;  /* 0x00010800011a7983 */ /* 0x000ea80000300800 */
[----:B------:R-:W2:Y:S04]  /*a1e0*/  LDL.LU R27, [R1+0x10c] ;  /* 0x00010c00011b7983 */ /* 0x000ea80000300800 */
[----:B------:R-:W3:Y:S04]  /*a1f0*/  LDL.LU R4, [R1+0x118] ;  /* 0x0001180001047983 */ /* 0x000ee80000300800 */
[----:B------:R-:W3:Y:S04]  /*a200*/  LDL.LU R5, [R1+0x11c] ;  /* 0x00011c0001057983 */ /* 0x000ee80000300800 */
[----:B------:R-:W3:Y:S04]  /*a210*/  LDL.LU R6, [R1+0x128] ;  /* 0x0001280001067983 */ /* 0x000ee80000300800 */
[----:B------:R-:W3:Y:S04]  /*a220*/  LDL.LU R7, [R1+0x12c] ;  /* 0x00012c0001077983 */ /* 0x000ee80000300800 */
[----:B------:R-:W3:Y:S04]  /*a230*/  LDL.LU R8, [R1+0x138] ;  /* 0x0001380001087983 */ /* 0x000ee80000300800 */
[----:B--2---:R-:W-:Y:S04]  /*a240*/  STL.64 [R1+0x5d0], R26 ;  /* 0x0005d01a01007387 */ /* 0x004fe80000100a00 */
[----:B------:R0:W-:Y:S04]  /*a250*/  STL.64 [R1+0x5c8], R24 ;  /* 0x0005c81801007387 */ /* 0x0001e80000100a00 */
[----:B0-----:R-:W2:Y:S04]  /*a260*/  LDL.LU R24, [R1+0xd0] ;  /* 0x0000d00001187983 */ /* 0x001ea80000300800 */
[----:B------:R-:W2:Y:S04]  /*a270*/  LDL.LU R25, [R1+0xd4] ;  /* 0x0000d40001197983 */ /* 0x000ea80000300800 */
[----:B------:R-:W2:Y:S04]  /*a280*/  LDL.LU R26, [R1+0xd8] ;  /* 0x0000d800011a7983 */ /* 0x000ea80000300800 */
[----:B------:R-:W2:Y:S01]  /*a290*/  LDL.LU R27, [R1+0xdc] ;  /* 0x0000dc00011b7983 */ /* 0x000ea20000300800 */
[----:B------:R-:W-:-:S02]  /*a2a0*/  IMAD R12, R12, 0x100, R16 ;  /* 0x000001000c0c7824 */ /* 0x000fc400078e0210 */
[----:B---3--:R-:W-:Y:S02]  /*a2b0*/  IMAD R13, R13, 0x100, R17 ;  /* 0x000001000d0d7824 */ /* 0x008fe400078e0211 */
[----:B----4-:R-:W-:Y:S02]  /*a2c0*/  IMAD R14, R14, 0x100, R18 ;  /* 0x000001000e0e7824 */ /* 0x010fe400078e0212 */
        /* <DEDUP_REMOVED lines=11> */
[----:B------:R-:W-:-:S02]  /*a380*/  F2FP.F16.E4M3.UNPACK_B R4, R4.H1 ;  /* 0x00000004ff04723e */ /* 0x000fc400030006ff */
[----:B------:R-:W-:Y:S02]  /*a390*/  F2FP.F16.E4M3.UNPACK_B R5, R5.H1 ;  /* 0x00000005ff05723e */ /* 0x000fe400030006ff */
[----:B------:R-:W-:Y:S02]  /*a3a0*/  F2FP.F16.E4M3.UNPACK_B R12, R12 ;  /* 0x0000000cff0c723e */ /* 0x000fe400020006ff */
[----:B------:R-:W-:Y:S02]  /*a3b0*/  F2FP.F16.E4M3.UNPACK_B R13, R13 ;  /* 0x0000000dff0d723e */ /* 0x000fe400020006ff */
[----:B------:R-:W-:Y:S02]  /*a3c0*/  F2FP.F16.E4M3.UNPACK_B R14, R14 ;  /* 0x0000000eff0e723e */ /* 0x000fe400020006ff */
[----:B------:R-:W-:-:S07]  /*a3d0*/  F2FP.F16.E4M3.UNPACK_B R15, R15 ;  /* 0x0000000fff0f723e */ /* 0x000fce00020006ff */
[----:B--2---:R-:W-:Y:S08]  /*a3e0*/  HMMA.16816.F32 R24, R12, R4, R24 ;  /* 0x000000040c18723c */ /* 0x004ff00000001818 */
[----:B---3--:R-:W-:Y:S01]  /*a3f0*/  HMMA.16816.F32 R20, R20, R10, R16 ;  /* 0x0000000a1414723c */ /* 0x008fe20000001810 */
[----:B------:R-:W2:Y:S04]  /*a400*/  LDL.LU R10, [R1+0x148] ;  /* 0x00014800010a7983 */ /* 0x000ea80000300800 */
[----:B------:R-:W3:Y:S04]  /*a410*/  LDL.LU R11, [R1+0x14c] ;  /* 0x00014c00010b7983 */ /* 0x000ee80000300800 */
[----:B------:R-:W4:Y:S04]  /*a420*/  LDL.LU R16, [R1+0x3d8] ;  /* 0x0003d80001107983 */ /* 0x000f280000300800 */
[----:B------:R-:W2:Y:S04]  /*a430*/  LDL.LU R17, [R1+0x3e0] ;  /* 0x0003e00001117983 */ /* 0x000ea80000300800 */
[----:B------:R-:W2:Y:S04]  /*a440*/  LDL.LU R18, [R1+0x3e8] ;  /* 0x0003e80001127983 */ /* 0x000ea80000300800 */
[----:B------:R-:W2:Y:S04]  /*a450*/  LDL.LU R19, [R1+0x3f4] ;  /* 0x0003f40001137983 */ /* 0x000ea80000300800 */
[----:B------:R0:W-:Y:S04]  /*a460*/  STL.64 [R1+0x508], R22 ;  /* 0x0005081601007387 */ /* 0x0001e80000100a00 */
[----:B0-----:R-:W2:Y:S04]  /*a470*/  LDL.LU R22, [R1+0x3f0] ;  /* 0x0003f00001167983 */ /* 0x001ea80000300800 */
[----:B------:R-:W2:Y:S04]  /*a480*/  LDL.LU R23, [R1+0x3f8] ;  /* 0x0003f80001177983 */ /* 0x000ea80000300800 */
[----:B------:R0:W-:Y:S04]  /*a490*/  STL.64 [R1+0x500], R20 ;  /* 0x0005001401007387 */ /* 0x0001e80000100a00 */
[----:B0-----:R-:W4:Y:S04]  /*a4a0*/  LDL.LU R20, [R1+0x3dc] ;  /* 0x0003dc0001147983 */ /* 0x001f280000300800 */
[----:B------:R-:W2:Y:S04]  /*a4b0*/  LDL.LU R21, [R1+0x3e4] ;  /* 0x0003e40001157983 */ /* 0x000ea80000300800 */
        /* <DEDUP_REMOVED lines=21> */
[----:B---3--:R-:W-:-:S05]  /*a610*/  F2FP.F16.E4M3.UNPACK_B R11, R11.H1 ;  /* 0x0000000bff0b723e */ /* 0x008fca00030006ff */
[----:B------:R-:W-:Y:S04]  /*a620*/  STL.64 [R1+0x590], R10 ;  /* 0x0005900a01007387 */ /* 0x000fe80000100a00 */
[----:B------:R-:W-:Y:S01]  /*a630*/  STL.64 [R1+0x588], R8 ;  /* 0x0005880801007387 */ /* 0x000fe20000100a00 */
[----:B--2---:R-:W-:Y:S01]  /*a640*/  HMMA.16816.F32 R12, R12, R10, R24 ;  /* 0x0000000a0c0c723c */ /* 0x004fe20000001818 */
[----:B------:R-:W-:Y:S02]  /*a650*/  IMAD.MOV.U32 R24, RZ, RZ, R2 ;  /* 0x000000ffff187224 */ /* 0x000fe400078e0002 */
[----:B------:R-:W-:Y:S02]  /*a660*/  IMAD.MOV.U32 R26, RZ, RZ, R29 ;  /* 0x000000ffff1a7224 */ /* 0x000fe400078e001d */
[----:B------:R-:W-:-:S02]  /*a670*/  IMAD.MOV.U32 R27, RZ, RZ, R3 ;  /* 0x000000ffff1b7224 */ /* 0x000fc400078e0003 */
[----:B------:R-:W-:-:S12]  /*a680*/  IMAD.MOV.U32 R25, RZ, RZ, R28 ;  /* 0x000000ffff197224 */ /* 0x000fd800078e001c */
[----:B------:R-:W-:Y:S04]  /*a690*/  STL.64 [R1+0xd0], R12 ;  /* 0x0000d00c01007387 */ /* 0x000fe80000100a00 */
[----:B------:R-:W-:Y:S04]  /*a6a0*/  STL.64 [R1+0xd8], R14 ;  /* 0x0000d80e01007387 */ /* 0x000fe80000100a00 */
[----:B------:R-:W2:Y:S04]  /*a6b0*/  LDL.LU R2, [R1+0x5b0] ;  /* 0x0005b00001027983 */ /* 0x000ea80000300800 */
[----:B------:R-:W3:Y:S04]  /*a6c0*/  LDL.LU R28, [R1+0x5ac] ;  /* 0x0005ac00011c7983 */ /* 0x000ee80000300800 */
        /* <DEDUP_REMOVED lines=11> */
[----:B------:R-:W-:Y:S01]  /*a780*/  IMAD.MOV.U32 R27, RZ, RZ, R0 ;  /* 0x000000ffff1b7224 */ /* 0x000fe200078e0000 */
[----:B------:R-:W2:Y:S01]  /*a790*/  LDL.LU R2, [R1+0x400] ;  /* 0x0004000001027983 */ /* 0x000ea20000300800 */
[----:B-1----:R-:W-:Y:S02]  /*a7a0*/  IMAD.MOV.U32 R24, RZ, RZ, R29 ;  /* 0x000000ffff187224 */ /* 0x002fe400078e001d */
[----:B---3--:R-:W-:Y:S02]  /*a7b0*/  IMAD.MOV.U32 R25, RZ, RZ, R28 ;  /* 0x000000ffff197224 */ /* 0x008fe400078e001c */
        /* <DEDUP_REMOVED lines=24> */
[----:B------:R-:W2:Y:S01]  /*a940*/  LDL.LU R27, [R1+0x7c] ;  /* 0x00007c00011b7983 */ /* 0x000ea20000300800 */
[----:B----4-:R-:W-:-:S02]  /*a950*/  IMAD R16, R16, 0x100, R20 ;  /* 0x0000010010107824 */ /* 0x010fc400078e0214 */
[----:B------:R-:W-:Y:S02]  /*a960*/  IMAD R17, R17, 0x100, R21 ;  /* 0x0000010011117824 */ /* 0x000fe400078e0215 */
[----:B------:R-:W-:Y:S02]  /*a970*/  IMAD R18, R18, 0x100, R22 ;  /* 0x0000010012127824 */ /* 0x000fe400078e0216 */
[----:B------:R-:W-:Y:S01]  /*a980*/  IMAD R19, R19, 0x100, R23 ;  /* 0x0000010013137824 */ /* 0x000fe200078e0217 */
[----:B--2---:R-:W-:Y:S04]  /*a990*/  STL.64 [R1+0x560], R26 ;  /* 0x0005601a01007387 */ /* 0x004fe80000100a00 */
[----:B------:R0:W-:Y:S04]  /*a9a0*/  STL.64 [R1+0x558], R24 ;  /* 0x0005581801007387 */ /* 0x0001e80000100a00 */
[----:B0-----:R-:W2:Y:S04]  /*a9b0*/  LDL.LU R24, [R1+0x40] ;  /* 0x0000400001187983 */ /* 0x001ea80000300800 */
[----:B------:R-:W2:Y:S04]  /*a9c0*/  LDL.LU R25, [R1+0x44] ;  /* 0x0000440001197983 */ /* 0x000ea80000300800 */
[----:B------:R-:W4:Y:S04]  /*a9d0*/  LDL.LU R26, [R1+0x48] ;  /* 0x00004800011a7983 */ /* 0x000f280000300800 */
[----:B------:R-:W4:Y:S01]  /*a9e0*/  LDL.LU R27, [R1+0x4c] ;  /* 0x00004c00011b7983 */ /* 0x000f220000300800 */
[----:B------:R-:W-:-:S02]  /*a9f0*/  F2FP.F16.E4M3.UNPACK_B R12, R16 ;  /* 0x00000010ff0c723e */ /* 0x000fc400020006ff */
[----:B------:R-:W-:Y:S02]  /*aa00*/  F2FP.F16.E4M3.UNPACK_B R13, R17 ;  /* 0x00000011ff0d723e */ /* 0x000fe400020006ff */
[----:B------:R-:W-:Y:S02]  /*aa10*/  F2FP.F16.E4M3.UNPACK_B R14, R18 ;  /* 0x00000012ff0e723e */ /* 0x000fe400020006ff */
[----:B------:R-:W-:-:S07]  /*aa20*/  F2FP.F16.E4M3.UNPACK_B R15, R19 ;  /* 0x00000013ff0f723e */ /* 0x000fce00020006ff */
[C---:B------:R-:W-:Y:S01]  /*aa30*/  HMMA.16816.F32 R8, R12.reuse, R4, R8 ;  /* 0x000000040c08723c */ /* 0x040fe20000001808 */
[----:B----4-:R-:W-:Y:S04]  /*aa40*/  STL.64 [R1+0x580], R26 ;  /* 0x0005801a01007387 */ /* 0x010fe80000100a00 */
[----:B--2---:R0:W-:Y:S04]  /*aa50*/  STL.64 [R1+0x578], R24 ;  /* 0x0005781801007387 */ /* 0x0041e80000100a00 */
        /* <DEDUP_REMOVED lines=8> */
[----:B------:R-:W2:Y:S04]  /*aae0*/  LDL.LU R16, [R1+0x3fc] ;  /* 0x0003fc0001107983 */ /* 0x000ea80000300800 */
[----:B------:R-:W3:Y:S04]  /*aaf0*/  LDL.LU R17, [R1+0x404] ;  /* 0x0004040001117983 */ /* 0x000ee80000300800 */
[----:B------:R-:W2:Y:S04]  /*ab00*/  LDL.LU R18, [R1+0x40c] ;  /* 0x00040c0001127983 */ /* 0x000ea80000300800 */
[----:B------:R-:W2:Y:S04]  /*ab10*/  LDL.LU R19, [R1+0x414] ;  /* 0x0004140001137983 */ /* 0x000ea80000300800 */
        /* <DEDUP_REMOVED lines=15> */
[----:B------:R-:W2:Y:S01]  /*ac10*/  LDL.LU.64 R24, [R1+0x578] ;  /* 0x0005780001187983 */ /* 0x000ea20000300a00 */
[----:B------:R-:W-:-:S02]  /*ac20*/  IMAD R16, R16, 0x100, R2 ;  /* 0x0000010010107824 */ /* 0x000fc400078e0202 */
[----:B---3--:R-:W-:Y:S01]  /*ac30*/  IMAD R17, R17, 0x100, R28 ;  /* 0x0000010011117824 */ /* 0x008fe200078e021c */
[----:B------:R-:W3:Y:S01]  /*ac40*/  LDL.LU R2, [R1+0x574] ;  /* 0x0005740001027983 */ /* 0x000ee20000300800 */
[----:B------:R-:W-:Y:S02]  /*ac50*/  IMAD R18, R18, 0x100, R0 ;  /* 0x0000010012127824 */ /* 0x000fe400078e0200 */
[----:B------:R-:W-:Y:S01]  /*ac60*/  IMAD R19, R19, 0x100, R29 ;  /* 0x0000010013137824 */ /* 0x000fe200078e021d */
[----:B------:R-:W3:Y:S04]  /*ac70*/  LDL.LU R28, [R1+0x570] ;  /* 0x00057000011c7983 */ /* 0x000ee80000300800 */
[----:B------:R-:W3:Y:S04]  /*ac80*/  LDL.LU R0, [R1+0x56c] ;  /* 0x00056c0001007983 */ /* 0x000ee80000300800 */
[----:B------:R-:W3:Y:S01]  /*ac90*/  LDL.LU R29, [R1+0x568] ;  /* 0x00056800011d7983 */ /* 0x000ee20000300800 */
[----:B--2---:R-:W-:Y:S03]  /*aca0*/  HMMA.16816.F32 R12, R12, R10, R24 ;  /* 0x0000000a0c0c723c */ /* 0x004fe60000001818 */
[----:B------:R-:W2:Y:S04]  /*acb0*/  LDL.LU.64 R26, [R1+0x560] ;  /* 0x00056000011a7983 */ /* 0x000ea80000300a00 */
[----:B------:R-:W2:-:S12]  /*acc0*/  LDL.LU.64 R24, [R1+0x558] ;  /* 0x0005580001187983 */ /* 0x000e980000300a00 */
[----:B------:R0:W-:Y:S04]  /*acd0*/  STL.64 [R1+0x80], R12 ;  /* 0x0000800c01007387 */ /* 0x0001e80000100a00 */
[----:B------:R1:W-:Y:S01]  /*ace0*/  STL.64 [R1+0x88], R14 ;  /* 0x0000880e01007387 */ /* 0x0003e20000100a00 */
[----:B0-----:R-:W-:Y:S02]  /*acf0*/  F2FP.F16.E4M3.UNPACK_B R12, R16 ;  /* 0x00000010ff0c723e */ /* 0x001fe400020006ff */
[----:B------:R-:W-:Y:S01]  /*ad00*/  F2FP.F16.E4M3.UNPACK_B R13, R17 ;  /* 0x00000011ff0d723e */ /* 0x000fe200020006ff */
[----:B------:R-:W3:Y:S01]  /*ad10*/  LDL.LU R16, [R1+0x41c] ;  /* 0x00041c0001107983 */ /* 0x000ee20000300800 */
[----:B-1----:R-:W-:Y:S02]  /*ad20*/  F2FP.F16.E4M3.UNPACK_B R14, R18 ;  /* 0x00000012ff0e723e */ /* 0x002fe400020006ff */
[----:B------:R-:W-:Y:S01]  /*ad30*/  F2FP.F16.E4M3.UNPACK_B R15, R19 ;  /* 0x00000013ff0f723e */ /* 0x000fe200020006ff */
[----:B------:R-:W3:Y:S04]  /*ad40*/  LDL.LU R17, [R1+0x428] ;  /* 0x0004280001117983 */ /* 0x000ee80000300800 */
[----:B------:R-:W3:Y:S02]  /*ad50*/  LDL.LU R18, [R1+0x420] ;  /* 0x0004200001127983 */ /* 0x000ee40000300800 */
        /* <DEDUP_REMOVED lines=18> */
[----:B---3--:R-:W-:-:S02]  /*ae80*/  IMAD R16, R16, 0x100, R18 ;  /* 0x0000010010107824 */ /* 0x008fc400078e0212 */
[----:B------:R-:W-:Y:S02]  /*ae90*/  IMAD R18, R0, 0x100, R29 ;  /* 0x0000010000127824 */ /* 0x000fe400078e021d */
[----:B------:R-:W-:Y:S01]  /*aea0*/  IMAD R17, R3, 0x100, R17 ;  /* 0x0000010003117824 */ /* 0x000fe200078e0211 */
[----:B------:R-:W3:Y:S01]  /*aeb0*/  LDL.LU R29, [R1+0x524] ;  /* 0x00052400011d7983 */ /* 0x000ee20000300800 */
[----:B------:R-:W-:-:S03]  /*aec0*/  IMAD R19, R2, 0x100, R28 ;  /* 0x0000010002137824 */ /* 0x000fc600078e021c */
[----:B------:R-:W3:Y:S04]  /*aed0*/  LDL.LU R3, [R1+0x2a8] ;  /* 0x0002a80001037983 */ /* 0x000ee80000300800 */
[----:B------:R-:W3:Y:S04]  /*aee0*/  LDL.LU R0, [R1+0x2b0] ;  /* 0x0002b00001007983 */ /* 0x000ee80000300800 */
[----:B------:R-:W3:Y:S01]  /*aef0*/  LDL.LU R28, [R1+0x520] ;  /* 0x00052000011c7983 */ /* 0x000ee20000300800 */
[----:B------:R-:W-:Y:S02]  /*af00*/  F2FP.F16.E4M3.UNPACK_B R16, R16 ;  /* 0x00000010ff10723e */ /* 0x000fe400020006ff */
[----:B------:R-:W-:-:S02]  /*af10*/  F2FP.F16.E4M3.UNPACK_B R17, R17 ;  /* 0x00000011ff11723e */ /* 0x000fc400020006ff */
[----:B------:R-:W-:Y:S02]  /*af20*/  F2FP.F16.E4M3.UNPACK_B R18, R18 ;  /* 0x00000012ff12723e */ /* 0x000fe400020006ff */
[----:B------:R-:W-:Y:S01]  /*af30*/  F2FP.F16.E4M3.UNPACK_B R19, R19 ;  /* 0x00000013ff13723e */ /* 0x000fe200020006ff */
[----:B--2---:R-:W-:Y:S01]  /*af40*/  HMMA.16816.F32 R12, R12, R10, R24 ;  /* 0x0000000a0c0c723c */ /* 0x004fe20000001818 */
[----:B------:R-:W2:Y:S04]  /*af50*/  LDL.LU.64 R26, [R1+0x518] ;  /* 0x00051800011a7983 */ /* 0x000ea80000300a00 */
[----:B------:R-:W2:Y:S03]  /*af60*/  LDL.LU.64 R24, [R1+0x510] ;  /* 0x0005100001187983 */ /* 0x000ea60000300a00 */
[C---:B----4-:R-:W-:Y:S11]  /*af70*/  HMMA.16816.F32 R20, R16.reuse, R4, R20 ;  /* 0x000000041014723c */ /* 0x050ff60000001814 */
[----:B------:R-:W-:Y:S04]  /*af80*/  STL.64 [R1+0x40], R12 ;  /* 0x0000400c01007387 */ /* 0x000fe80000100a00 */
[----:B------:R0:W-:Y:S04]  /*af90*/  STL.64 [R1+0x48], R14 ;  /* 0x0000480e01007387 */ /* 0x0001e80000100a00 */
[----:B0-----:R-:W4:Y:S04]  /*afa0*/  LDL.LU R15, [R1+0x2a0] ;  /* 0x0002a000010f7983 */ /* 0x001f280000300800 */
[----:B------:R-:W3:Y:S04]  /*afb0*/  LDL.LU R2, [R1+0x2b8] ;  /* 0x0002b80001027983 */ /* 0x000ee80000300800 */
[----:B------:R-:W-:Y:S04]  /*afc0*/  STL.64 [R1+0x30], R20 ;  /* 0x0000301401007387 */ /* 0x000fe80000100a00 */
[----:B------:R0:W-:Y:S04]  /*afd0*/  STL.64 [R1+0x38], R22 ;  /* 0x0000381601007387 */ /* 0x0001e80000100a00 */
[----:B0-----:R-:W3:Y:S04]  /*afe0*/  LDL.LU.64 R22, [R1+0x508] ;  /* 0x0005080001167983 */ /* 0x001ee80000300a00 */
[----:B------:R-:W3:Y:S01]  /*aff0*/  LDL.LU.64 R20, [R1+0x500] ;  /* 0x0005000001147983 */ /* 0x000ee20000300a00 */
[----:B--2---:R-:W-:Y:S03]  /*b000*/  HMMA.16816.F32 R4, R16, R6, R24 ;  /* 0x000000061004723c */ /* 0x004fe60000001818 */
[----:B------:R-:W2:Y:S04]  /*b010*/  LDL.LU.64 R26, [R1+0x4f8] ;  /* 0x0004f800011a7983 */ /* 0x000ea80000300a00 */
[----:B------:R-:W2:-:S12]  /*b020*/  LDL.LU.64 R24, [R1+0x4f0] ;  /* 0x0004f00001187983 */ /* 0x000e980000300a00 */
[----:B------:R-:W-:Y:S04]  /*b030*/  STL.64 [R1+0x10], R4 ;  /* 0x0000100401007387 */ /* 0x000fe80000100a00 */
[----:B------:R0:W-:Y:S04]  /*b040*/  STL.64 [R1+0x18], R6 ;  /* 0x0000180601007387 */ /* 0x0001e80000100a00 */
[----:B0-----:R-:W4:Y:S04]  /*b050*/  LDL.LU R6, [R1+0x2b4] ;  /* 0x0002b40001067983 */ /* 0x001f280000300800 */
[----:B------:R-:W4:Y:S04]  /*b060*/  LDL.LU R7, [R1+0x2f0] ;  /* 0x0002f00001077983 */ /* 0x000f280000300800 */
[----:B------:R-:W4:Y:S04]  /*b070*/  LDL.LU R4, [R1+0x2bc] ;  /* 0x0002bc0001047983 */ /* 0x000f280000300800 */
[----:B------:R-:W4:Y:S04]  /*b080*/  LDL.LU R5, [R1+0x2f8] ;  /* 0x0002f80001057983 */ /* 0x000f280000300800 */
[----:B------:R-:W4:Y:S01]  /*b090*/  LDL.LU R12, [R1+0x300] ;  /* 0x00030000010c7983 */ /* 0x000f220000300800 */
[C---:B--2---:R-:W-:Y:S03]  /*b0a0*/  HMMA.16816.F32 R24, R16.reuse, R8, R24 ;  /* 0x000000081018723c */ /* 0x044fe60000001818 */
[----:B------:R-:W2:Y:S04]  /*b0b0*/  LDL.LU R9, [R1+0x2e0] ;  /* 0x0002e00001097983 */ /* 0x000ea80000300800 */
[----:B------:R-:W2:Y:S01]  /*b0c0*/  LDL.LU R8, [R1+0x2e8] ;  /* 0x0002e80001087983 */ /* 0x000ea20000300800 */
[----:B---3--:R-:W-:Y:S03]  /*b0d0*/  HMMA.16816.F32 R16, R16, R10, R20 ;  /* 0x0000000a1010723c */ /* 0x008fe60000001814 */
[----:B------:R-:W3:Y:S04]  /*b0e0*/  LDL.LU R11, [R1+0x2c8] ;  /* 0x0002c800010b7983 */ /* 0x000ee80000300800 */
[----:B------:R-:W2:Y:S04]  /*b0f0*/  LDL.LU R20, [R1+0x2d0] ;  /* 0x0002d00001147983 */ /* 0x000ea80000300800 */
[----:B------:R-:W2:Y:S04]  /*b100*/  LDL.LU R21, [R1+0x29c] ;  /* 0x00029c0001157983 */ /* 0x000ea80000300800 */
[----:B------:R-:W2:Y:S04]  /*b110*/  LDL.LU R22, [R1+0x2d8] ;  /* 0x0002d80001167983 */ /* 0x000ea80000300800 */
[----:B------:R-:W2:Y:S01]  /*b120*/  LDL.LU R23, [R1+0x2a4] ;  /* 0x0002a40001177983 */ /* 0x000ea20000300800 */
[----:B----4-:R-:W-:-:S02]  /*b130*/  IADD3 R15, P1, PT, R15, UR4, RZ ;  /* 0x000000040f0f7c10 */ /* 0x010fc4000ff3e0ff */
[----:B------:R-:W-:Y:S01]  /*b140*/  IADD3 R3, P2, PT, R3, UR4, RZ ;  /* 0x0000000403037c10 */ /* 0x000fe2000ff5e0ff */
[----:B------:R-:W4:Y:S01]  /*b150*/  LDL.LU R13, [R1+0x2cc] ;  /* 0x0002cc00010d7983 */ /* 0x000f220000300800 */
[----:B------:R-:W-:Y:S01]  /*b160*/  IADD3 R0, P3, PT, R0, UR4, RZ ;  /* 0x0000000400007c10 */ /* 0x000fe2000ff7e0ff */
[----:B------:R-:W-:Y:S02]  /*b170*/  USHF.R.S32.HI UR10, URZ, 0x1f, UR4 ;  /* 0x0000001fff0a7899 */ /* 0x000fe40008011404 */
[----:B------:R-:W4:Y:S01]  /*b180*/  LDL.LU R14, [R1+0x308] ;  /* 0x00030800010e7983 */ /* 0x000f220000300800 */
[----:B------:R-:W-:-:S03]  /*b190*/  IADD3 R2, P4, PT, R2, UR4, RZ ;  /* 0x0000000402027c10 */ /* 0x000fc6000ff9e0ff */
[----:B------:R0:W-:Y:S01]  /*b1a0*/  STL [R1+0x2a0], R15 ;  /* 0x0002a00f01007387 */ /* 0x0001e20000100800 */
[----:B------:R-:W-:-:S03]  /*b1b0*/  IADD3 R28, P5, PT, R28, UR4, RZ ;  /* 0x000000041c1c7c10 */ /* 0x000fc6000ffbe0ff */
[----:B0-----:R-:W4:Y:S04]  /*b1c0*/  LDL.LU R15, [R1+0x2d4] ;  /* 0x0002d400010f7983 */ /* 0x001f280000300800 */
[----:B------:R0:W-:Y:S01]  /*b1d0*/  STL [R1+0x2a8], R3 ;  /* 0x0002a80301007387 */ /* 0x0001e20000100800 */
[----:B------:R-:W-:-:S03]  /*b1e0*/  IADD3.X R29, PT, PT, R29, UR10, RZ, P3, !PT ;  /* 0x0000000a1d1d7c10 */ /* 0x000fc60009ffe4ff */
[----:B0-----:R-:W4:Y:S04]  /*b1f0*/  LDL.LU R3, [R1+0x310] ;  /* 0x0003100001037983 */ /* 0x001f280000300800 */
[----:B------:R0:W-:Y:S04]  /*b200*/  STL [R1+0x2b0], R0 ;  /* 0x0002b00001007387 */ /* 0x0001e80000100800 */
[----:B0-----:R-:W4:Y:S04]  /*b210*/  LDL.LU R0, [R1+0x1f0] ;  /* 0x0001f00001007983 */ /* 0x001f280000300800 */
[----:B------:R0:W-:Y:S04]  /*b220*/  STL [R1+0x2b8], R2 ;  /* 0x0002b80201007387 */ /* 0x0001e80000100800 */
[----:B0-----:R-:W4:Y:S04]  /*b230*/  LDL.LU R2, [R1+0x2e4] ;  /* 0x0002e40001027983 */ /* 0x001f280000300800 */
[----:B------:R0:W-:Y:S04]  /*b240*/  STL [R1+0x2c0], R28 ;  /* 0x0002c01c01007387 */ /* 0x0001e80000100800 */
[----:B0-----:R-:W4:Y:S01]  /*b250*/  LDL.LU R28, [R1+0x1f4] ;  /* 0x0001f400011c7983 */ /* 0x001f220000300800 */
[----:B---3--:R-:W-:-:S02]  /*b260*/  IADD3 R11, P6, PT, R11, UR4, RZ ;  /* 0x000000040b0b7c10 */ /* 0x008fc4000ffde0ff */
[----:B--2---:R-:W-:-:S03]  /*b270*/  IADD3 R20, P0, PT, R20, UR4, RZ ;  /* 0x0000000414147c10 */ /* 0x004fc6000ff1e0ff */
[----:B------:R-:W-:Y:S01]  /*b280*/  STL [R1+0x2c8], R11 ;  /* 0x0002c80b01007387 */ /* 0x000fe20000100800 */
[----:B------:R-:W-:-:S03]  /*b290*/  IADD3.X R21, PT, PT, R21, UR10, RZ, P1, !PT ;  /* 0x0000000a15157c10 */ /* 0x000fc60008ffe4ff */
[----:B------:R-:W-:Y:S01]  /*b2a0*/  STL [R1+0x2d0], R20 ;  /* 0x0002d01401007387 */ /* 0x000fe20000100800 */
[----:B------:R-:W-:Y:S02]  /*b2b0*/  IADD3 R22, P1, PT, R22, UR4, RZ ;  /* 0x0000000416167c10 */ /* 0x000fe4000ff3e0ff */
[----:B------:R-:W-:Y:S02]  /*b2c0*/  IADD3.X R23, PT, PT, R23, UR10, RZ, P2, !PT ;  /* 0x0000000a17177c10 */ /* 0x000fe400097fe4ff */
[----:B------:R-:W-:Y:S01]  /*b2d0*/  IADD3 R9, P2, PT, R9, UR4, RZ ;  /* 0x0000000409097c10 */ /* 0x000fe2000ff5e0ff */
[----:B------:R-:W-:Y:S04]  /*b2e0*/  STL [R1+0x29c], R21 ;  /* 0x00029c1501007387 */ /* 0x000fe80000100800 */
[----:B------:R0:W-:Y:S04]  /*b2f0*/  STL [R1+0x2e0], R9 ;  /* 0x0002e00901007387 */ /* 0x0001e80000100800 */
[----:B------:R-:W-:Y:S04]  /*b300*/  STL [R1+0x2d8], R22 ;  /* 0x0002d81601007387 */ /* 0x000fe80000100800 */
[----:B0-----:R-:W2:Y:S04]  /*b310*/  LDL.LU R9, [R1+0x1f8] ;  /* 0x0001f80001097983 */ /* 0x001ea80000300800 */
[----:B------:R-:W-:Y:S04]  /*b320*/  STL [R1+0x2a4], R23 ;  /* 0x0002a41701007387 */ /* 0x000fe80000100800 */
[----:B------:R0:W-:Y:S04]  /*b330*/  STL [R1+0x2ac], R29 ;  /* 0x0002ac1d01007387 */ /* 0x0001e80000100800 */
[----:B0-----:R-:W3:Y:S01]  /*b340*/  LDL.LU R29, [R1+0x4ec] ;  /* 0x0004ec00011d7983 */ /* 0x001ee20000300800 */
[----:B------:R-:W-:-:S02]  /*b350*/  IADD3.X R6, PT, PT, R6, UR10, RZ, P4, !PT ;  /* 0x0000000a06067c10 */ /* 0x000fc4000a7fe4ff */
[----:B------:R-:W-:Y:S02]  /*b360*/  IADD3 R8, P3, PT, R8, UR4, RZ ;  /* 0x0000000408087c10 */ /* 0x000fe4000ff7e0ff */
[----:B------:R-:W-:Y:S01]  /*b370*/  IADD3 R7, P4, PT, R7, UR4, RZ ;  /* 0x0000000407077c10 */ /* 0x000fe2000ff9e0ff */
[----:B------:R0:W-:Y:S01]  /*b380*/  STL [R1+0x2b4], R6 ;  /* 0x0002b40601007387 */ /* 0x0001e20000100800 */
[----:B------:R-:W-:Y:S02]  /*b390*/  IADD3.X R4, PT, PT, R4, UR10, RZ, P5, !PT ;  /* 0x0000000a04047c10 */ /* 0x000fe4000affe4ff */
[----:B------:R-:W-:Y:S01]  /*b3a0*/  IADD3 R5, P5, PT, R5, UR4, RZ ;  /* 0x0000000405057c10 */ /* 0x000fe2000ffbe0ff */
[----:B0-----:R-:W2:Y:S04]  /*b3b0*/  LDL.LU R6, [R1+0x2f4] ;  /* 0x0002f40001067983 */ /* 0x001ea80000300800 */
[----:B------:R-:W-:Y:S04]  /*b3c0*/  STL [R1+0x2e8], R8 ;  /* 0x0002e80801007387 */ /* 0x000fe80000100800 */
[----:B------:R0:W-:Y:S04]  /*b3d0*/  STL [R1+0x2f0], R7 ;  /* 0x0002f00701007387 */ /* 0x0001e80000100800 */
[----:B0-----:R-:W2:Y:S04]  /*b3e0*/  LDL.LU R7, [R1+0x1fc] ;  /* 0x0001fc0001077983 */ /* 0x001ea80000300800 */
[----:B------:R-:W-:Y:S01]  /*b3f0*/  STL [R1+0x2bc], R4 ;  /* 0x0002bc0401007387 */ /* 0x000fe20000100800 */
[----:B---3--:R-:W-:-:S05]  /*b400*/  IADD3.X R29, PT, PT, R29, UR10, RZ, P6, !PT ;  /* 0x0000000a1d1d7c10 */ /* 0x008fca000b7fe4ff */
[----:B------:R0:W-:Y:S04]  /*b410*/  STL [R1+0x2c4], R29 ;  /* 0x0002c41d01007387 */ /* 0x0001e80000100800 */
[----:B------:R1:W-:Y:S04]  /*b420*/  STL [R1+0x2f8], R5 ;  /* 0x0002f80501007387 */ /* 0x0003e80000100800 */
[----:B0-----:R-:W3:Y:S01]  /*b430*/  LDL.LU R29, [R1+0x4e8] ;  /* 0x0004e800011d7983 */ /* 0x001ee20000300800 */
[----:B------:R-:W-:Y:S02]  /*b440*/  IADD3 R12, P6, PT, R12, UR4, RZ ;  /* 0x000000040c0c7c10 */ /* 0x000fe4000ffde0ff */
[----:B----4-:R-:W-:Y:S01]  /*b450*/  IADD3.X R13, PT, PT, R13, UR10, RZ, P0, !PT ;  /* 0x0000000a0d0d7c10 */ /* 0x010fe200087fe4ff */
[----:B------:R-:W4:Y:S01]  /*b460*/  LDL.LU R4, [R1+0x2fc] ;  /* 0x0002fc0001047983 */ /* 0x000f220000300800 */
[----:B------:R-:W-:-:S03]  /*b470*/  IADD3 R14, P0, PT, R14, UR4, RZ ;  /* 0x000000040e0e7c10 */ /* 0x000fc6000ff1e0ff */
[----:B-1----:R-:W2:Y:S01]  /*b480*/  LDL.LU R5, [R1+0x200] ;  /* 0x0002000001057983 */ /* 0x002ea20000300800 */
[----:B------:R-:W-:-:S03]  /*b490*/  IADD3.X R15, PT, PT, R15, UR10, RZ, P1, !PT ;  /* 0x0000000a0f0f7c10 */ /* 0x000fc60008ffe4ff */
[----:B------:R0:W-:Y:S01]  /*b4a0*/  STL [R1+0x300], R12 ;  /* 0x0003000c01007387 */ /* 0x0001e20000100800 */
[----:B------:R-:W-:-:S03]  /*b4b0*/  IADD3 R3, P1, PT, R3, UR4, RZ ;  /* 0x0000000403037c10 */ /* 0x000fc6000ff3e0ff */
[----:B0-----:R-:W2:Y:S04]  /*b4c0*/  LDL.LU R12, [R1+0x304] ;  /* 0x00030400010c7983 */ /* 0x001ea80000300800 */
[----:B------:R0:W-:Y:S04]  /*b4d0*/  STL [R1+0x2cc], R13 ;  /* 0x0002cc0d01007387 */ /* 0x0001e80000100800 */
[----:B0-----:R-:W2:Y:S04]  /*b4e0*/  LDL.LU R13, [R1+0x204] ;  /* 0x00020400010d7983 */ /* 0x001ea80000300800 */
[----:B------:R0:W-:Y:S04]  /*b4f0*/  STL [R1+0x308], R14 ;  /* 0x0003080e01007387 */ /* 0x0001e80000100800 */
[----:B0-----:R-:W2:Y:S04]  /*b500*/  LDL.LU R14, [R1+0x30c] ;  /* 0x00030c00010e7983 */ /* 0x001ea80000300800 */
[----:B------:R0:W-:Y:S04]  /*b510*/  STL [R1+0x2d4], R15 ;  /* 0x0002d40f01007387 */ /* 0x0001e80000100800 */
[----:B0-----:R-:W4:Y:S01]  /*b520*/  LDL.LU R15, [R1+0x208] ;  /* 0x00020800010f7983 */ /* 0x001f220000300800 */
[----:B------:R-:W-:-:S02]  /*b530*/  IADD3.X R2, PT, PT, R2, UR10, RZ, P3, !PT ;  /* 0x0000000a02027c10 */ /* 0x000fc40009ffe4ff */
[----:B------:R-:W-:Y:S02]  /*b540*/  IADD3 R28, P3, PT, R28, UR4, RZ ;  /* 0x000000041c1c7c10 */ /* 0x000fe4000ff7e0ff */
[----:B---3--:R-:W-:-:S05]  /*b550*/  IADD3.X R29, PT, PT, R29, UR10, RZ, P2, !PT ;  /* 0x0000000a1d1d7c10 */ /* 0x008fca00097fe4ff */
[----:B------:R0:W-:Y:S04]  /*b560*/  STL [R1+0x2dc], R29 ;  /* 0x0002dc1d01007387 */ /* 0x0001e80000100800 */
[----:B------:R1:W-:Y:S04]  /*b570*/  STL [R1+0x310], R3 ;  /* 0x0003100301007387 */ /* 0x0003e80000100800 */
[----:B0-----:R-:W3:Y:S01]  /*b580*/  LDL.LU R29, [R1+0x4e4] ;  /* 0x0004e400011d7983 */ /* 0x001ee20000300800 */
[----:B------:R-:W-:-:S03]  /*b590*/  IADD3 R0, P2, PT, R0, UR4, RZ ;  /* 0x0000000400007c10 */ /* 0x000fc6000ff5e0ff */
[----:B-1----:R-:W3:Y:S04]  /*b5a0*/  LDL.LU R3, [R1+0x314] ;  /* 0x0003140001037983 */ /* 0x002ee80000300800 */
[----:B------:R0:W-:Y:S04]  /*b5b0*/  STL [R1+0x1f0], R0 ;  /* 0x0001f00001007387 */ /* 0x0001e80000100800 */
[----:B0-----:R-:W3:Y:S04]  /*b5c0*/  LDL.LU R0, [R1+0x20c] ;  /* 0x00020c0001007983 */ /* 0x001ee80000300800 */
[----:B------:R0:W-:Y:S04]  /*b5d0*/  STL [R1+0x2e4], R2 ;  /* 0x0002e40201007387 */ /* 0x0001e80000100800 */
[----:B0-----:R-:W3:Y:S04]  /*b5e0*/  LDL.LU R2, [R1+0x318] ;  /* 0x0003180001027983 */ /* 0x001ee80000300800 */
[----:B------:R0:W-:Y:S04]  /*b5f0*/  STL [R1+0x1f4], R28 ;  /* 0x0001f41c01007387 */ /* 0x0001e80000100800 */
[----:B0-----:R-:W3:Y:S01]  /*b600*/  LDL.LU R28, [R1+0x210] ;  /* 0x00021000011c7983 */ /* 0x001ee20000300800 */
[----:B--2---:R-:W-:-:S02]  /*b610*/  IADD3.X R6, PT, PT, R6, UR10, RZ, P5, !PT ;  /* 0x0000000a06067c10 */ /* 0x004fc4000affe4ff */
[----:B----4-:R-:W-:Y:S02]  /*b620*/  IADD3.X R4, PT, PT, R4, UR10, RZ, P6, !PT ;  /* 0x0000000a04047c10 */ /* 0x010fe4000b7fe4ff */
[----:B------:R-:W-:Y:S02]  /*b630*/  IADD3 R7, P5, PT, R7, UR4, RZ ;  /* 0x0000000407077c10 */ /* 0x000fe4000ffbe0ff */
[----:B------:R-:W-:Y:S02]  /*b640*/  IADD3 R5, P6, PT, R5, UR4, RZ ;  /* 0x0000000405057c10 */ /* 0x000fe4000ffde0ff */
[----:B------:R-:W-:Y:S02]  /*b650*/  IADD3.X R12, PT, PT, R12, UR10, RZ, P0, !PT ;  /* 0x0000000a0c0c7c10 */ /* 0x000fe400087fe4ff */
[----:B------:R-:W-:Y:S02]  /*b660*/  IADD3 R13, P0, PT, R13, UR4, RZ ;  /* 0x000000040d0d7c10 */ /* 0x000fe4000ff1e0ff */
[----:B------:R-:W-:-:S02]  /*b670*/  IADD3.X R14, PT, PT, R14, UR10, RZ, P1, !PT ;  /* 0x0000000a0e0e7c10 */ /* 0x000fc40008ffe4ff */
[----:B------:R-:W-:Y:S02]  /*b680*/  IADD3 R15, P1, PT, R15, UR4, RZ ;  /* 0x000000040f0f7c10 */ /* 0x000fe4000ff3e0ff */
[----:B---3--:R-:W-:Y:S02]  /*b690*/  IADD3.X R29, PT, PT, R29, UR10, RZ, P4, !PT ;  /* 0x0000000a1d1d7c10 */ /* 0x008fe4000a7fe4ff */
[----:B------:R-:W-:-:S03]  /*b6a0*/  IADD3 R9, P4, PT, R9, UR4, RZ ;  /* 0x0000000409097c10 */ /* 0x000fc6000ff9e0ff */
[----:B------:R0:W-:Y:S04]  /*b6b0*/  STL [R1+0x2ec], R29 ;  /* 0x0002ec1d01007387 */ /* 0x0001e80000100800 */
[----:B0-----:R-:W2:Y:S04]  /*b6c0*/  LDL.LU R29, [R1+0x214] ;  /* 0x00021400011d7983 */ /* 0x001ea80000300800 */
[----:B------:R-:W3:Y:S04]  /*b6d0*/  LDL.LU R10, [R1+0x218] ;  /* 0x00021800010a7983 */ /* 0x000ee80000300800 */
[----:B------:R-:W4:Y:S04]  /*b6e0*/  LDL.LU R11, [R1+0x324] ;  /* 0x00032400010b7983 */ /* 0x000f280000300800 */
[----:B------:R-:W2:Y:S04]  /*b6f0*/  LDL.LU R20, [R1+0x21c] ;  /* 0x00021c0001147983 */ /* 0x000ea80000300800 */
[----:B------:R-:W-:Y:S04]  /*b700*/  STL [R1+0x1f8], R9 ;  /* 0x0001f80901007387 */ /* 0x000fe80000100800 */
[----:B------:R-:W2:Y:S04]  /*b710*/  LDL.LU R21, [R1+0x220] ;  /* 0x0002200001157983 */ /* 0x000ea80000300800 */
[----:B------:R-:W2:Y:S04]  /*b720*/  LDL.LU R22, [R1+0x32c] ;  /* 0x00032c0001167983 */ /* 0x000ea80000300800 */
[----:B------:R-:W2:Y:S04]  /*b730*/  LDL.LU R23, [R1+0x224] ;  /* 0x0002240001177983 */ /* 0x000ea80000300800 */
[----:B------:R-:W-:Y:S04]  /*b740*/  STL [R1+0x2f4], R6 ;  /* 0x0002f40601007387 */ /* 0x000fe80000100800 */
[----:B------:R-:W2:Y:S04]  /*b750*/  LDL.LU R8, [R1+0x228] ;  /* 0x0002280001087983 */ /* 0x000ea80000300800 */
[----:B------:R0:W-:Y:S04]  /*b760*/  STL [R1+0x2fc], R4 ;  /* 0x0002fc0401007387 */ /* 0x0001e80000100800 */
[----:B------:R1:W-:Y:S04]  /*b770*/  STL [R1+0x1fc], R7 ;  /* 0x0001fc0701007387 */ /* 0x0003e80000100800 */
[----:B0-----:R-:W2:Y:S04]  /*b780*/  LDL.LU R4, [R1+0x22c] ;  /* 0x00022c0001047983 */ /* 0x001ea80000300800 */
[----:B------:R-:W2:Y:S04]  /*b790*/  LDL.LU R9, [R1+0x338] ;  /* 0x0003380001097983 */ /* 0x000ea80000300800 */
[----:B------:R-:W2:Y:S04]  /*b7a0*/  LDL.LU R6, [R1+0x230] ;  /* 0x0002300001067983 */ /* 0x000ea80000300800 */
[----:B------:R0:W-:Y:S04]  /*b7b0*/  STL [R1+0x200], R5 ;  /* 0x0002000501007387 */ /* 0x0001e80000100800 */
[----:B------:R0:W-:Y:S04]  /*b7c0*/  STL [R1+0x304], R12 ;  /* 0x0003040c01007387 */ /* 0x0001e80000100800 */
[----:B-1----:R-:W2:Y:S01]  /*b7d0*/  LDL.LU R7, [R1+0x340] ;  /* 0x0003400001077983 */ /* 0x002ea20000300800 */
[----:B------:R-:W-:-:S03]  /*b7e0*/  IADD3.X R3, PT, PT, R3, UR10, RZ, P2, !PT ;  /* 0x0000000a03037c10 */ /* 0x000fc600097fe4ff */
[----:B0-----:R-:W2:Y:S04]  /*b7f0*/  LDL.LU R5, [R1+0x344] ;  /* 0x0003440001057983 */ /* 0x001ea80000300800 */
[----:B------:R0:W-:Y:S01]  /*b800*/  STL [R1+0x204], R13 ;  /* 0x0002040d01007387 */ /* 0x0001e20000100800 */
[----:B------:R-:W-:-:S03]  /*b810*/  IADD3 R0, P2, PT, R0, UR4, RZ ;  /* 0x0000000400007c10 */ /* 0x000fc6000ff5e0ff */
[----:B------:R1:W-:Y:S04]  /*b820*/  STL [R1+0x30c], R14 ;  /* 0x00030c0e01007387 */ /* 0x0003e80000100800 */
[----:B------:R-:W2:Y:S01]  /*b830*/  LDL.LU R12, [R1+0x348] ;  /* 0x00034800010c7983 */ /* 0x000ea20000300800 */
[----:B------:R-:W-:-:S03]  /*b840*/  IADD3.X R2, PT, PT, R2, UR10, RZ, P3, !PT ;  /* 0x0000000a02027c10 */ /* 0x000fc60009ffe4ff */
[----:B0-----:R-:W2:Y:S04]  /*b850*/  LDL.LU R13, [R1+0x34c] ;  /* 0x00034c00010d7983 */ /* 0x001ea80000300800 */
[----:B-1----:R-:W2:Y:S01]  /*b860*/  LDL.LU R14, [R1+0x350] ;  /* 0x00035000010e7983 */ /* 0x002ea20000300800 */
[----:B------:R-:W-:-:S03]  /*b870*/  IADD3 R28, P3, PT, R28, UR4, RZ ;  /* 0x000000041c1c7c10 */ /* 0x000fc6000ff7e0ff */
[----:B------:R0:W-:Y:S04]  /*b880*/  STL [R1+0x208], R15 ;  /* 0x0002080f01007387 */ /* 0x0001e80000100800 */
[----:B0-----:R-:W2:Y:S04]  /*b890*/  LDL.LU R15, [R1+0x354] ;  /* 0x00035400010f7983 */ /* 0x001ea80000300800 */
[----:B------:R0:W-:Y:S04]  /*b8a0*/  STL [R1+0x314], R3 ;  /* 0x0003140301007387 */ /* 0x0001e80000100800 */
[----:B0-----:R0:W5:Y:S04]  /*b8b0*/  LDL.LU R3, [R1+0x4e0] ;  /* 0x0004e00001037983 */ /* 0x0011680000300800 */
[----:B------:R1:W-:Y:S04]  /*b8c0*/  STL [R1+0x20c], R0 ;  /* 0x00020c0001007387 */ /* 0x0003e80000100800 */
[----:B-1----:R0:W5:Y:S04]  /*b8d0*/  LDL.LU R0, [R1+0x4dc] ;  /* 0x0004dc0001007983 */ /* 0x0021680000300800 */
[----:B------:R1:W-:Y:S04]  /*b8e0*/  STL [R1+0x318], R2 ;  /* 0x0003180201007387 */ /* 0x0003e80000100800 */
[----:B-1----:R0:W5:Y:S04]  /*b8f0*/  LDL.LU R2, [R1+0x4d8] ;  /* 0x0004d80001027983 */ /* 0x0021680000300800 */
[----:B------:R1:W-:Y:S04]  /*b900*/  STL [R1+0x210], R28 ;  /* 0x0002101c01007387 */ /* 0x0003e80000100800 */
[----:B-1----:R-:W2:Y:S02]  /*b910*/  LDL.LU R28, [R1+0x4d4] ;  /* 0x0004d400011c7983 */ /* 0x002ea40000300800 */
[----:B--2---:R-:W-:-:S05]  /*b920*/  IADD3.X R28, PT, PT, R28, UR10, RZ, P4, !PT ;  /* 0x0000000a1c1c7c10 */ /* 0x004fca000a7fe4ff */
[----:B------:R1:W-:Y:S04]  /*b930*/  STL [R1+0x31c], R28 ;  /* 0x00031c1c01007387 */ /* 0x0003e80000100800 */
[----:B-1----:R-:W2:Y:S01]  /*b940*/  LDL.LU R28, [R1+0x4d0] ;  /* 0x0004d000011c7983 */ /* 0x002ea20000300800 */
[----:B------:R-:W-:-:S05]  /*b950*/  IADD3 R29, P4, PT, R29, UR4, RZ ;  /* 0x000000041d1d7c10 */ /* 0x000fca000ff9e0ff */
[----:B------:R1:W-:Y:S04]  /*b960*/  STL [R1+0x214], R29 ;  /* 0x0002141d01007387 */ /* 0x0003e80000100800 */
[----:B-1----:R-:W3:Y:S01]  /*b970*/  LDL.LU R29, [R1+0x4cc] ;  /* 0x0004cc00011d7983 */ /* 0x002ee20000300800 */
[----:B--2---:R-:W-:-:S05]  /*b980*/  IADD3.X R28, PT, PT, R28, UR10, RZ, P5, !PT ;  /* 0x0000000a1c1c7c10 */ /* 0x004fca000affe4ff */
[----:B------:R1:W-:Y:S04]  /*b990*/  STL [R1+0x320], R28 ;  /* 0x0003201c01007387 */ /* 0x0003e80000100800 */
[----:B-1----:R-:W2:Y:S01]  /*b9a0*/  LDL.LU R28, [R1+0x4c8] ;  /* 0x0004c800011c7983 */ /* 0x002ea20000300800 */
[----:B---3--:R-:W-:Y:S02]  /*b9b0*/  IADD3 R10, P5, PT, R10, UR4, RZ ;  /* 0x000000040a0a7c10 */ /* 0x008fe4000ffbe0ff */
[----:B------:R-:W-:Y:S02]  /*b9c0*/  IADD3.X R29, PT, PT, R29, UR10, RZ, P0, !PT ;  /* 0x0000000a1d1d7c10 */ /* 0x000fe400087fe4ff */
[----:B----4-:R-:W-:Y:S01]  /*b9d0*/  IADD3.X R11, PT, PT, R11, UR10, RZ, P6, !PT ;  /* 0x0000000a0b0b7c10 */ /* 0x010fe2000b7fe4ff */
[----:B------:R-:W-:Y:S01]  /*b9e0*/  STL [R1+0x218], R10 ;  /* 0x0002180a01007387 */ /* 0x000fe20000100800 */
[----:B------:R-:W-:-:S02]  /*b9f0*/  IADD3 R20, P6, PT, R20, UR4, RZ ;  /* 0x0000000414147c10 */ /* 0x000fc4000ffde0ff */
[----:B------:R-:W-:Y:S01]  /*ba00*/  IADD3 R21, P0, PT, R21, UR4, RZ ;  /* 0x0000000415157c10 */ /* 0x000fe2000ff1e0ff */
[----:B------:R1:W-:Y:S01]  /*ba10*/  STL [R1+0x328], R29 ;  /* 0x0003281d01007387 */ /* 0x0003e20000100800 */
[----:B------:R-:W-:-:S03]  /*ba20*/  IADD3.X R22, PT, PT, R22, UR10, RZ, P1, !PT ;  /* 0x0000000a16167c10 */ /* 0x000fc60008ffe4ff */
[----:B------:R-:W-:Y:S04]  /*ba30*/  STL [R1+0x324], R11 ;  /* 0x0003240b01007387 */ /* 0x000fe80000100800 */
[----:B-1----:R-:W3:Y:S04]  /*ba40*/  LDL.LU R29, [R1+0x4c4] ;  /* 0x0004c400011d7983 */ /* 0x002ee80000300800 */
[----:B------:R-:W-:Y:S04]  /*ba50*/  STL [R1+0x21c], R20 ;  /* 0x00021c1401007387 */ /* 0x000fe80000100800 */
[----:B------:R-:W-:Y:S01]  /*ba60*/  STL [R1+0x220], R21 ;  /* 0x0002201501007387 */ /* 0x000fe20000100800 */
[----:B--2---:R-:W-:-:S05]  /*ba70*/  IADD3.X R28, PT, PT, R28, UR10, RZ, P2, !PT ;  /* 0x0000000a1c1c7c10 */ /* 0x004fca00097fe4ff */
[----:B------:R1:W-:Y:S04]  /*ba80*/  STL [R1+0x330], R28 ;  /* 0x0003301c01007387 */ /* 0x0003e80000100800 */
[----:B------:R-:W-:Y:S04]  /*ba90*/  STL [R1+0x32c], R22 ;  /* 0x00032c1601007387 */ /* 0x000fe80000100800 */
[----:B-1----:R-:W2:Y:S01]  /*baa0*/  LDL.LU R28, [R1+0x4c0] ;  /* 0x0004c000011c7983 */ /* 0x002ea20000300800 */
[----:B------:R-:W-:Y:S02]  /*bab0*/  IADD3 R23, P1, PT, R23, UR4, RZ ;  /* 0x0000000417177c10 */ /* 0x000fe4000ff3e0ff */
[----:B------:R-:W-:-:S02]  /*bac0*/  IADD3 R8, P2, PT, R8, UR4, RZ ;  /* 0x0000000408087c10 */ /* 0x000fc4000ff5e0ff */
[----:B---3--:R-:W-:Y:S01]  /*bad0*/  IADD3.X R29, PT, PT, R29, UR10, RZ, P3, !PT ;  /* 0x0000000a1d1d7c10 */ /* 0x008fe20009ffe4ff */
[----:B------:R-:W-:Y:S01]  /*bae0*/  STL [R1+0x224], R23 ;  /* 0x0002241701007387 */ /* 0x000fe20000100800 */
[----:B------:R-:W-:Y:S02]  /*baf0*/  IADD3 R4, P3, PT, R4, UR4, RZ ;  /* 0x0000000404047c10 */ /* 0x000fe4000ff7e0ff */
[----:B------:R-:W-:Y:S01]  /*bb00*/  IADD3.X R9, PT, PT, R9, UR10, RZ, P4, !PT ;  /* 0x0000000a09097c10 */ /* 0x000fe2000a7fe4ff */
[----:B------:R1:W-:Y:S04]  /*bb10*/  STL [R1+0x334], R29 ;  /* 0x0003341d01007387 */ /* 0x0003e80000100800 */
[----:B-1----:R-:W3:Y:S04]  /*bb20*/  LDL.LU R29, [R1+0x4bc] ;  /* 0x0004bc00011d7983 */ /* 0x002ee80000300800 */
[----:B------:R-:W-:Y:S04]  /*bb30*/  STL [R1+0x228], R8 ;  /* 0x0002280801007387 */ /* 0x000fe80000100800 */
[----:B------:R1:W-:Y:S01]  /*bb40*/  STL [R1+0x22c], R4 ;  /* 0x00022c0401007387 */ /* 0x0003e20000100800 */
[----:B--2---:R-:W-:Y:S01]  /*bb50*/  IADD3.X R28, PT, PT, R28, UR10, RZ, P5, !PT ;  /* 0x0000000a1c1c7c10 */ /* 0x004fe2000affe4ff */
[----:B-1----:R-:W1:Y:S04]  /*bb60*/  LDC R4, c[0x0][0x3a8] ;  /* 0x0000ea00ff047b82 */ /* 0x002e680000000800 */
[----:B------:R2:W-:Y:S04]  /*bb70*/  STL [R1+0x33c], R28 ;  /* 0x00033c1c01007387 */ /* 0x0005e80000100800 */
[----:B------:R0:W-:Y:S04]  /*bb80*/  STL [R1+0x338], R9 ;  /* 0x0003380901007387 */ /* 0x0001e80000100800 */
[----:B--2---:R-:W2:Y:S01]  /*bb90*/  LDL.LU R28, [R1+0x4b8] ;  /* 0x0004b800011c7983 */ /* 0x004ea20000300800 */
[----:B------:R-:W-:-:S02]  /*bba0*/  IADD3 R6, P4, PT, R6, UR4, RZ ;  /* 0x0000000406067c10 */ /* 0x000fc4000ff9e0ff */
[----:B------:R-:W-:Y:S02]  /*bbb0*/  IADD3.X R7, PT, PT, R7, UR10, RZ, P6, !PT ;  /* 0x0000000a07077c10 */ /* 0x000fe4000b7fe4ff */
[----:B------:R-:W-:Y:S02]  /*bbc0*/  IADD3.X R5, PT, PT, R5, UR10, RZ, P0, !PT ;  /* 0x0000000a05057c10 */ /* 0x000fe400087fe4ff */
[----:B------:R-:W-:Y:S01]  /*bbd0*/  IADD3.X R12, PT, PT, R12, UR10, RZ, P1, !PT ;  /* 0x0000000a0c0c7c10 */ /* 0x000fe20008ffe4ff */
[----:B------:R0:W-:Y:S01]  /*bbe0*/  STL [R1+0x230], R6 ;  /* 0x0002300601007387 */ /* 0x0001e20000100800 */
[----:B------:R-:W-:Y:S02]  /*bbf0*/  IADD3.X R13, PT, PT, R13, UR10, RZ, P2, !PT ;  /* 0x0000000a0d0d7c10 */ /* 0x000fe400097fe4ff */
[----:B------:R-:W-:Y:S01]  /*bc00*/  IADD3.X R15, PT, PT, R15, UR10, RZ, P4, !PT ;  /* 0x0000000a0f0f7c10 */ /* 0x000fe2000a7fe4ff */
[----:B------:R0:W-:Y:S01]  /*bc10*/  STL [R1+0x340], R7 ;  /* 0x0003400701007387 */ /* 0x0001e20000100800 */
[----:B------:R-:W-:-:S03]  /*bc20*/  IADD3.X R14, PT, PT, R14, UR10, RZ, P3, !PT ;  /* 0x0000000a0e0e7c10 */ /* 0x000fc60009ffe4ff */
[----:B------:R0:W-:Y:S04]  /*bc30*/  STL [R1+0x344], R5 ;  /* 0x0003440501007387 */ /* 0x0001e80000100800 */
[----:B------:R0:W-:Y:S04]  /*bc40*/  STL [R1+0x348], R12 ;  /* 0x0003480c01007387 */ /* 0x0001e80000100800 */
[----:B------:R0:W-:Y:S04]  /*bc50*/  STL [R1+0x34c], R13 ;  /* 0x00034c0d01007387 */ /* 0x0001e80000100800 */
[----:B------:R0:W-:Y:S04]  /*bc60*/  STL [R1+0x354], R15 ;  /* 0x0003540f01007387 */ /* 0x0001e80000100800 */
[----:B------:R0:W-:Y:S01]  /*bc70*/  STL [R1+0x350], R14 ;  /* 0x0003500e01007387 */ /* 0x0001e20000100800 */
[----:B------:R-:W-:Y:S01]  /*bc80*/  UIADD3 UR6, UPT, UPT, UR6, -0x1, URZ ;  /* 0xffffffff06067890 */ /* 0x000fe2000fffe0ff */
[----:B-1----:R-:W-:-:S03]  /*bc90*/  IMAD.SHL.U32 R4, R4, 0x40, RZ ;  /* 0x0000004004047824 */ /* 0x002fc600078e00ff */
[----:B------:R-:W-:Y:S02]  /*bca0*/  UISETP.NE.U32.AND UP0, UPT, UR6, URZ, UPT ;  /* 0x000000ff0600728c */ /* 0x000fe4000bf05070 */
[----:B---3--:R-:W-:Y:S01]  /*bcb0*/  IADD3 R29, P5, PT, R4, R29, RZ ;  /* 0x0000001d041d7210 */ /* 0x008fe20007fbe0ff */
[----:B------:R-:W-:-:S03]  /*bcc0*/  UIADD3 UR7, UPT, UPT, UR7, -0x40, URZ ;  /* 0xffffffc007077890 */ /* 0x000fc6000fffe0ff */
[----:B--2---:R-:W-:-:S03]  /*bcd0*/  LEA.HI.X.SX32 R28, R4, R28, 0x1, P5 ;  /* 0x0000001c041c7211 */ /* 0x004fc600028f0eff */
[----:B0-----:R-:W-:Y:S06]  /*bce0*/  BRA.U UP0, `(.L_x_2) ;  /* 0xffffff85000c7547 */ /* 0x001fec000b83ffff */
.L_x_1:
[----:B------:R-:W2:Y:S01]  /*bcf0*/  LDL.LU R28, [R1+0x4] ;  /* 0x00000400011c7983 */ /* 0x000ea20000300800 */
[----:B------:R-:W0:Y:S01]  /*bd00*/  S2UR UR5, SR_CgaCtaId ;  /* 0x00000000000579c3 */ /* 0x000e220000008800 */
[----:B------:R-:W-:Y:S01]  /*bd10*/  UMOV UR4, 0x400 ;  /* 0x0000040000047882 */ /* 0x000fe20000000000 */
[----:B------:R-:W3:Y:S01]  /*bd20*/  LDCU.128 UR12, c[0x0][0x390] ;  /* 0x00007200ff0c77ac */ /* 0x000ee20008000c00 */
[----:B------:R-:W4:Y:S01]  /*bd30*/  LDL.LU R21, [R1+0x94] ;  /* 0x0000940001157983 */ /* 0x000f220000300800 */
[----:B------:R-:W1:Y:S01]  /*bd40*/  LDCU UR10, c[0x0][0x39c] ;  /* 0x00007380ff0a77ac */ /* 0x000e620008000800 */
[----:B------:R-:W0:Y:S01]  /*bd50*/  LDCU UR11, c[0x0][0x39c] ;  /* 0x00007380ff0b77ac */ /* 0x000e220008000800 */
[----:B------:R-:W0:Y:S01]  /*bd60*/  LDCU UR6, c[0x0][0x39c] ;  /* 0x00007380ff0677ac */ /* 0x000e220008000800 */
[----:B------:R-:W0:Y:S01]  /*bd70*/  LDCU UR7, c[0x0][0x39c] ;  /* 0x00007380ff0777ac */ /* 0x000e220008000800 */
[----:B------:R-:W-:Y:S06]  /*bd80*/  BAR.SYNC.DEFER_BLOCKING 0x0 ;  /* 0x0000000000007b1d */ /* 0x000fec0000010000 */
[----:B----4-:R4:W-:Y:S04]  /*bd90*/  STL [R1+0x548], R21 ;  /* 0x0005481501007387 */ /* 0x0109e80000100800 */
[----:B----4-:R-:W4:Y:S04]  /*bda0*/  LDL.LU R21, [R1+0xc] ;  /* 0x00000c0001157983 */ /* 0x010f280000300800 */
[----:B----4-:R4:W-:Y:S04]  /*bdb0*/  STL [R1+0x550], R21 ;  /* 0x0005501501007387 */ /* 0x0109e80000100800 */
[----:B----4-:R-:W2:Y:S04]  /*bdc0*/  LDL.LU R21, [R1] ;  /* 0x0000000001157983 */ /* 0x010ea80000300800 */
[----:B------:R-:W4:Y:S04]  /*bdd0*/  LDL.LU R15, [R1+0xe4] ;  /* 0x0000e400010f7983 */ /* 0x000f280000300800 */
[----:B----4-:R4:W-:Y:S04]  /*bde0*/  STL [R1+0x53c], R15 ;  /* 0x00053c0f01007387 */ /* 0x0109e80000100800 */
[----:B----4-:R-:W4:Y:S04]  /*bdf0*/  LDL.LU R15, [R1+0x9c] ;  /* 0x00009c00010f7983 */ /* 0x010f280000300800 */
[----:B----4-:R4:W-:Y:S04]  /*be00*/  STL [R1+0x544], R15 ;  /* 0x0005440f01007387 */ /* 0x0109e80000100800 */
[----:B----4-:R-:W4:Y:S04]  /*be10*/  LDL.LU R15, [R1+0x90] ;  /* 0x00009000010f7983 */ /* 0x010f280000300800 */
[----:B----4-:R4:W-:Y:S04]  /*be20*/  STL [R1+0x54c], R15 ;  /* 0x00054c0f01007387 */ /* 0x0109e80000100800 */
[----:B----4-:R-:W4:Y:S04]  /*be30*/  LDL.LU R15, [R1+0x8] ;  /* 0x00000800010f7983 */ /* 0x010f280000300800 */
[----:B------:R-:W2:Y:S04]  /*be40*/  LDL.LU R29, [R1+0xec] ;  /* 0x0000ec00011d7983 */ /* 0x000ea80000300800 */
[----:B--2---:R2:W-:Y:S04]  /*be50*/  STL [R1+0x538], R29 ;  /* 0x0005381d01007387 */ /* 0x0045e80000100800 */
[----:B--2---:R-:W2:Y:S04]  /*be60*/  LDL.LU R29, [R1+0xe0] ;  /* 0x0000e000011d7983 */ /* 0x004ea80000300800 */
[----:B--2---:R2:W-:Y:S04]  /*be70*/  STL [R1+0x540], R29 ;  /* 0x0005401d01007387 */ /* 0x0045e80000100800 */
[----:B--2---:R-:W2:Y:S04]  /*be80*/  LDL.LU R29, [R1+0x98] ;  /* 0x00009800011d7983 */ /* 0x004ea80000300800 */
[----:B------:R-:W2:Y:S04]  /*be90*/  LDL.LU R20, [R1+0xc4] ;  /* 0x0000c40001147983 */ /* 0x000ea80000300800 */
[----:B--2---:R2:W-:Y:S04]  /*bea0*/  STL [R1+0x524], R20 ;  /* 0x0005241401007387 */ /* 0x0045e80000100800 */
[----:B--2---:R-:W2:Y:S04]  /*beb0*/  LDL.LU R20, [R1+0xdc] ;  /* 0x0000dc0001147983 */ /* 0x004ea80000300800 */
        /* <DEDUP_REMOVED lines=14> */
[----:B------:R-:W2:Y:S04]  /*bfa0*/  LDL.LU R9, [R1+0xbc] ;  /* 0x0000bc0001097983 */ /* 0x000ea80000300800 */
[----:B--2---:R2:W-:Y:S04]  /*bfb0*/  STL [R1+0x518], R9 ;  /* 0x0005180901007387 */ /* 0x0045e80000100800 */
[----:B--2---:R-:W2:Y:S04]  /*bfc0*/  LDL.LU R9, [R1+0xb0] ;  /* 0x0000b00001097983 */ /* 0x004ea80000300800 */
[----:B-1---5:R-:W2:Y:S04]  /*bfd0*/  LDL.LU R3, [R1+0xa4] ;  /* 0x0000a40001037983 */ /* 0x022ea80000300800 */
[----:B--2---:R1:W-:Y:S04]  /*bfe0*/  STL [R1+0x514], R3 ;  /* 0x0005140301007387 */ /* 0x0043e80000100800 */
[----:B-1----:R-:W2:Y:S04]  /*bff0*/  LDL.LU R3, [R1+0xb8] ;  /* 0x0000b80001037983 */ /* 0x002ea80000300800 */
[----:B------:R-:W2:Y:S04]  /*c000*/  LDL.LU R7, [R1+0xac] ;  /* 0x0000ac0001077983 */ /* 0x000ea80000300800 */
[----:B--2---:R1:W-:Y:S04]  /*c010*/  STL [R1+0x510], R7 ;  /* 0x0005100701007387 */ /* 0x0043e80000100800 */
[----:B-1----:R-:W2:Y:S04]  /*c020*/  LDL.LU R7, [R1+0xa0] ;  /* 0x0000a00001077983 */ /* 0x002ea80000300800 */
[----:B------:R-:W2:Y:S04]  /*c030*/  LDL.LU R22, [R1+0x8c] ;  /* 0x00008c0001167983 */ /* 0x000ea80000300800 */
[----:B--2---:R1:W-:Y:S04]  /*c040*/  STL [R1+0x504], R22 ;  /* 0x0005041601007387 */ /* 0x0043e80000100800 */
[----:B-1----:R-:W2:Y:S04]  /*c050*/  LDL.LU R22, [R1+0x84] ;  /* 0x0000840001167983 */ /* 0x002ea80000300800 */
        /* <DEDUP_REMOVED lines=22> */
[----:B------:R1:W-:Y:S04]  /*c1c0*/  STL [R1+0x4e4], R24 ;  /* 0x0004e41801007387 */ /* 0x0003e80000100800 */
[----:B-1----:R-:W2:Y:S01]  /*c1d0*/  LDL.LU R24, [R1+0x40] ;  /* 0x0000400001187983 */ /* 0x002ea20000300800 */
[----:B------:R-:W-:-:S03]  /*c1e0*/  F2FP.SATFINITE.E4M3.F32.PACK_AB_MERGE_C R28, R28, R21, RZ ;  /* 0x000000151c1c723e */ /* 0x000fc600048070ff */
[----:B--2---:R1:W-:Y:S04]  /*c1f0*/  STL [R1+0x4e8], R24 ;  /* 0x0004e81801007387 */ /* 0x0043e80000100800 */
[----:B-1----:R-:W2:Y:S04]  /*c200*/  LDL.LU R24, [R1+0x108] ;  /* 0x0001080001187983 */ /* 0x002ea80000300800 */
[----:B------:R1:W-:Y:S04]  /*c210*/  STL [R1+0x4e0], R25 ;  /* 0x0004e01901007387 */ /* 0x0003e80000100800 */
[----:B-1----:R-:W2:Y:S04]  /*c220*/  LDL.LU R25, [R1+0x44] ;  /* 0x0000440001197983 */ /* 0x002ea80000300800 */
[----:B------:R1:W-:Y:S04]  /*c230*/  STL [R1+0x4dc], R26 ;  /* 0x0004dc1a01007387 */ /* 0x0003e80000100800 */
[----:B-1----:R-:W2:Y:S04]  /*c240*/  LDL.LU R26, [R1+0x48] ;  /* 0x00004800011a7983 */ /* 0x002ea80000300800 */
[----:B------:R1:W-:Y:S04]  /*c250*/  STL [R1+0x4d8], R27 ;  /* 0x0004d81b01007387 */ /* 0x0003e80000100800 */
[----:B-1----:R-:W2:Y:S04]  /*c260*/  LDL.LU R27, [R1+0x4c] ;  /* 0x00004c00011b7983 */ /* 0x002ea80000300800 */
[----:B------:R1:W-:Y:S04]  /*c270*/  STL [R1+0x4d4], R17 ;  /* 0x0004d41101007387 */ /* 0x0003e80000100800 */
[----:B-1----:R-:W2:Y:S04]  /*c280*/  LDL.LU R17, [R1+0x30] ;  /* 0x0000300001117983 */ /* 0x002ea80000300800 */
[----:B------:R-:W2:Y:S04]  /*c290*/  LDL.LU R11, [R1+0x34] ;  /* 0x00003400010b7983 */ /* 0x000ea80000300800 */
        /* <DEDUP_REMOVED lines=9> */
[----:B------:R-:W4:Y:S02]  /*c330*/  LDL.LU R21, [R1+0x550] ;  /* 0x0005500001157983 */ /* 0x000f240000300800 */
[----:B----4-:R-:W-:-:S02]  /*c340*/  F2FP.SATFINITE.E4M3.F32.PACK_AB_MERGE_C R21, R21, R15, RZ ;  /* 0x0000000f1515723e */ /* 0x010fc400048070ff */
[----:B------:R-:W4:Y:S04]  /*c350*/  LDL.LU R15, [R1+0x54c] ;  /* 0x00054c00010f7983 */ /* 0x000f280000300800 */
[----:B------:R1:W-:Y:S04]  /*c360*/  STL [R1+0x8], R21 ;  /* 0x0000081501007387 */ /* 0x0003e80000100800 */
[----:B-1----:R-:W4:Y:S02]  /*c370*/  LDL.LU R21, [R1+0x548] ;  /* 0x0005480001157983 */ /* 0x002f240000300800 */
[----:B----4-:R-:W-:-:S02]  /*c380*/  F2FP.SATFINITE.E4M3.F32.PACK_AB_MERGE_C R21, R21, R15, RZ ;  /* 0x0000000f1515723e */ /* 0x010fc400048070ff */
[----:B------:R-:W4:Y:S02]  /*c390*/  LDL.LU R15, [R1+0x544] ;  /* 0x00054400010f7983 */ /* 0x000f240000300800 */
[----:B----4-:R-:W-:Y:S02]  /*c3a0*/  F2FP.SATFINITE.E4M3.F32.PACK_AB_MERGE_C R15, R15, R29, RZ ;  /* 0x0000001d0f0f723e */ /* 0x010fe400048070ff */
[----:B------:R-:W4:Y:S04]  /*c3b0*/  LDL.LU R29, [R1+0x540] ;  /* 0x00054000011d7983 */ /* 0x000f280000300800 */
[----:B------:R1:W-:Y:S04]  /*c3c0*/  STL [R1], R15 ;  /* 0x0000000f01007387 */ /* 0x0003e80000100800 */
[----:B-1----:R-:W4:Y:S02]  /*c3d0*/  LDL.LU R15, [R1+0x53c] ;  /* 0x00053c00010f7983 */ /* 0x002f240000300800 */
[----:B----4-:R-:W-:-:S02]  /*c3e0*/  F2FP.SATFINITE.E4M3.F32.PACK_AB_MERGE_C R15, R15, R29, RZ ;  /* 0x0000001d0f0f723e */ /* 0x010fc400048070ff */
[----:B------:R-:W4:Y:S02]  /*c3f0*/  LDL.LU R29, [R1+0x538] ;  /* 0x00053800011d7983 */ /* 0x000f240000300800 */
[----:B----4-:R-:W-:Y:S02]  /*c400*/  F2FP.SATFINITE.E4M3.F32.PACK_AB_MERGE_C R29, R29, R20, RZ ;  /* 0x000000141d1d723e */ /* 0x010fe400048070ff */
[----:B------:R-:W4:Y:S02]  /*c410*/  LDL.LU R20, [R1+0x534] ;  /* 0x0005340001147983 */ /* 0x000f240000300800 */
[----:B----4-:R-:W-:Y:S02]  /*c420*/  F2FP.SATFINITE.E4M3.F32.PACK_AB_MERGE_C R20, R20, R23, RZ ;  /* 0x000000171414723e */ /* 0x010fe400048070ff */
[----:B------:R-:W4:Y:S04]  /*c430*/  LDL.LU R23, [R1+0x530] ;  /* 0x0005300001177983 */ /* 0x000f280000300800 */
[----:B------:R1:W-:Y:S04]  /*c440*/  STL [R1+0x58], R20 ;  /* 0x0000581401007387 */ /* 0x0003e80000100800 */
[----:B-1----:R-:W4:Y:S02]  /*c450*/  LDL.LU R20, [R1+0x52c] ;  /* 0x00052c0001147983 */ /* 0x002f240000300800 */
[----:B----4-:R-:W-:-:S02]  /*c460*/  F2FP.SATFINITE.E4M3.F32.PACK_AB_MERGE_C R20, R20, R23, RZ ;  /* 0x000000171414723e */ /* 0x010fc400048070ff */
[----:B------:R-:W4:Y:S04]  /*c470*/  LDL.LU R23, [R1+0x528] ;  /* 0x0005280001177983 */ /* 0x000f280000300800 */
[----:B------:R1:W-:Y:S04]  /*c480*/  STL [R1+0x5c], R20 ;  /* 0x00005c1401007387 */ /* 0x0003e80000100800 */
[----:B-1----:R-:W4:Y:S02]  /*c490*/  LDL.LU R20, [R1+0x524] ;  /* 0x0005240001147983 */ /* 0x002f240000300800 */
[----:B----4-:R-:W-:-:S02]  /*c4a0*/  F2FP.SATFINITE.E4M3.F32.PACK_AB_MERGE_C R20, R20, R23, RZ ;  /* 0x000000171414723e */ /* 0x010fc400048070ff */
[----:B------:R-:W4:Y:S02]  /*c4b0*/  LDL.LU R23, [R1+0x520] ;  /* 0x0005200001177983 */ /* 0x000f240000300800 */
[----:B----4-:R-:W-:Y:S02]  /*c4c0*/  F2FP.SATFINITE.E4M3.F32.PACK_AB_MERGE_C R23, R23, R10, RZ ;  /* 0x0000000a1717723e */ /* 0x010fe400048070ff */
[----:B------:R-:W4:Y:S02]  /*c4d0*/  LDL.LU R10, [R1+0x51c] ;  /* 0x00051c00010a7983 */ /* 0x000f240000300800 */
[----:B----4-:R-:W-:Y:S02]  /*c4e0*/  F2FP.SATFINITE.E4M3.F32.PACK_AB_MERGE_C R10, R10, R9, RZ ;  /* 0x000000090a0a723e */ /* 0x010fe400048070ff */
[----:B------:R-:W4:Y:S02]  /*c4f0*/  LDL.LU R9, [R1+0x518] ;  /* 0x0005180001097983 */ /* 0x000f240000300800 */
[----:B----4-:R-:W-:-:S02]  /*c500*/  F2FP.SATFINITE.E4M3.F32.PACK_AB_MERGE_C R9, R9, R3, RZ ;  /* 0x000000030909723e */ /* 0x010fc400048070ff */
[----:B------:R-:W4:Y:S02]  /*c510*/  LDL.LU R3, [R1+0x514] ;  /* 0x0005140001037983 */ /* 0x000f240000300800 */
[----:B----4-:R-:W-:Y:S02]  /*c520*/  F2FP.SATFINITE.E4M3.F32.PACK_AB_MERGE_C R3, R3, R7, RZ ;  /* 0x000000070303723e */ /* 0x010fe400048070ff */
[----:B------:R-:W4:Y:S02]  /*c530*/  LDL.LU R7, [R1+0x510] ;  /* 0x0005100001077983 */ /* 0x000f240000300800 */
[----:B----4-:R-:W-:Y:S02]  /*c540*/  F2FP.SATFINITE.E4M3.F32.PACK_AB_MERGE_C R7, R7, R22, RZ ;  /* 0x000000160707723e */ /* 0x010fe400048070ff */
[----:B------:R-:W4:Y:S02]  /*c550*/  LDL.LU R22, [R1+0x50c] ;  /* 0x00050c0001167983 */ /* 0x000f240000300800 */
[----:B----4-:R-:W-:-:S02]  /*c560*/  F2FP.SATFINITE.E4M3.F32.PACK_AB_MERGE_C R22, R22, R5, RZ ;  /* 0x000000051616723e */ /* 0x010fc400048070ff */
[----:B------:R-:W4:Y:S04]  /*c570*/  LDL.LU R5, [R1+0x508] ;  /* 0x0005080001057983 */ /* 0x000f280000300800 */
[----:B------:R1:W-:Y:S04]  /*c580*/  STL [R1+0x50], R22 ;  /* 0x0000501601007387 */ /* 0x0003e80000100800 */
[----:B-1----:R-:W4:Y:S02]  /*c590*/  LDL.LU R22, [R1+0x504] ;  /* 0x0005040001167983 */ /* 0x002f240000300800 */
[----:B----4-:R-:W-:-:S02]  /*c5a0*/  F2FP.SATFINITE.E4M3.F32.PACK_AB_MERGE_C R22, R22, R5, RZ ;  /* 0x000000051616723e */ /* 0x010fc400048070ff */
[----:B------:R-:W4:Y:S04]  /*c5b0*/  LDL.LU R5, [R1+0x500] ;  /* 0x0005000001057983 */ /* 0x000f280000300800 */
[----:B------:R1:W-:Y:S04]  /*c5c0*/  STL [R1+0x54], R22 ;  /* 0x0000541601007387 */ /* 0x0003e80000100800 */
[----:B-1----:R-:W2:Y:S01]  /*c5d0*/  LDL.LU R22, [R1+0x49c] ;  /* 0x00049c0001167983 */ /* 0x002ea20000300800 */
[----:B----4-:R-:W-:-:S03]  /*c5e0*/  F2FP.SATFINITE.E4M3.F32.PACK_AB_MERGE_C R5, R5, R0, RZ ;  /* 0x000000000505723e */ /* 0x010fc600048070ff */
        /* <DEDUP_REMOVED lines=8> */
[----:B------:R-:W2:Y:S02]  /*c670*/  LDL.LU R8, [R1+0x4ec] ;  /* 0x0004ec0001087983 */ /* 0x000ea40000300800 */
[----:B--2---:R-:W-:Y:S02]  /*c680*/  F2FP.SATFINITE.E4M3.F32.PACK_AB_MERGE_C R8, R8, R24, RZ ;  /* 0x000000180808723e */ /* 0x004fe400048070ff */
[----:B------:R-:W2:Y:S01]  /*c690*/  LDL.LU R24, [R1+0x4e8] ;  /* 0x0004e80001187983 */ /* 0x000ea20000300800 */
[----:B------:R-:W-:Y:S02]  /*c6a0*/  F2FP.SATFINITE.E4M3.F32.PACK_AB_MERGE_C R27, R27, R26, RZ ;  /* 0x0000001a1b1b723e */ /* 0x000fe400048070ff */
[----:B------:R-:W-:-:S02]  /*c6b0*/  F2FP.SATFINITE.E4M3.F32.PACK_AB_MERGE_C R11, R11, R17, RZ ;  /* 0x000000110b0b723e */ /* 0x000fc400048070ff */
[----:B------:R-:W-:Y:S02]  /*c6c0*/  F2FP.SATFINITE.E4M3.F32.PACK_AB_MERGE_C R12, R12, R16, RZ ;  /* 0x000000100c0c723e */ /* 0x000fe400048070ff */
[----:B--2---:R-:W-:Y:S02]  /*c6d0*/  F2FP.SATFINITE.E4M3.F32.PACK_AB_MERGE_C R25, R25, R24, RZ ;  /* 0x000000181919723e */ /* 0x004fe400048070ff */
[----:B------:R-:W2:Y:S04]  /*c6e0*/  LDL.LU R24, [R1+0x4e4] ;  /* 0x0004e40001187983 */ /* 0x000ea80000300800 */
[----:B------:R1:W-:Y:S04]  /*c6f0*/  STL [R1+0x40], R25 ;  /* 0x0000401901007387 */ /* 0x0003e80000100800 */
[----:B-1----:R-:W2:Y:S04]  /*c700*/  LDL.LU R25, [R1+0x4e0] ;  /* 0x0004e00001197983 */ /* 0x002ea80000300800 */
[----:B------:R-:W4:Y:S04]  /*c710*/  LDL.LU R26, [R1+0x4dc] ;  /* 0x0004dc00011a7983 */ /* 0x000f280000300800 */
[----:B------:R1:W-:Y:S04]  /*c720*/  STL [R1+0x44], R27 ;  /* 0x0000441b01007387 */ /* 0x0003e80000100800 */
[----:B-1----:R-:W4:Y:S04]  /*c730*/  LDL.LU R27, [R1+0x4d8] ;  /* 0x0004d800011b7983 */ /* 0x002f280000300800 */
[----:B------:R-:W3:Y:S04]  /*c740*/  LDL.LU R17, [R1+0x4d4] ;  /* 0x0004d40001117983 */ /* 0x000ee80000300800 */
[----:B------:R-:W3:Y:S01]  /*c750*/  LDL.LU R16, [R1+0x4d0] ;  /* 0x0004d00001107983 */ /* 0x000ee20000300800 */
[----:B------:R-:W-:-:S02]  /*c760*/  F2FP.SATFINITE.E4M3.F32.PACK_AB_MERGE_C R13, R13, R18, RZ ;  /* 0x000000120d0d723e */ /* 0x000fc400048070ff */
[----:B------:R-:W-:Y:S01]  /*c770*/  F2FP.SATFINITE.E4M3.F32.PACK_AB_MERGE_C R14, R14, R19, RZ ;  /* 0x000000130e0e723e */ /* 0x000fe200048070ff */
[----:B------:R-:W3:Y:S04]  /*c780*/  LDL.LU R18, [R1+0x4cc] ;  /* 0x0004cc0001127983 */ /* 0x000ee80000300800 */
[----:B------:R-:W3:Y:S01]  /*c790*/  LDL.LU R19, [R1+0x4c8] ;  /* 0x0004c80001137983 */ /* 0x000ee20000300800 */
[----:B--2---:R-:W-:Y:S02]  /*c7a0*/  F2FP.SATFINITE.E4M3.F32.PACK_AB_MERGE_C R24, R25, R24, RZ ;  /* 0x000000181918723e */ /* 0x004fe400048070ff */
[----:B----4-:R-:W-:Y:S02]  /*c7b0*/  F2FP.SATFINITE.E4M3.F32.PACK_AB_MERGE_C R26, R27, R26, RZ ;  /* 0x0000001a1b1a723e */ /* 0x010fe400048070ff */
[----:B------:R-:W1:Y:S01]  /*c7c0*/  S2R R27, SR_TID.X ;  /* 0x00000000001b7919 */ /* 0x000e620000002100 */
[----:B---3--:R-:W-:-:S02]  /*c7d0*/  F2FP.SATFINITE.E4M3.F32.PACK_AB_MERGE_C R25, R17, R16, RZ ;  /* 0x000000101119723e */ /* 0x008fc400048070ff */
[----:B------:R-:W2:Y:S01]  /*c7e0*/  LDL.LU R17, [R1+0x4b4] ;  /* 0x0004b40001117983 */ /* 0x000ea20000300800 */
[----:B------:R-:W-:-:S03]  /*c7f0*/  LOP3.LUT R16, R22, 0x3c, RZ, 0xc0, !PT ;  /* 0x0000003c16107812 */ /* 0x000fc600078ec0ff */
[----:B------:R3:W-:Y:S01]  /*c800*/  STL [R1+0x14], R25 ;  /* 0x0000141901007387 */ /* 0x0007e20000100800 */
[----:B------:R-:W-:-:S05]  /*c810*/  F2FP.SATFINITE.E4M3.F32.PACK_AB_MERGE_C R18, R19, R18, RZ ;  /* 0x000000121312723e */ /* 0x000fca00048070ff */
[----:B------:R4:W-:Y:S01]  /*c820*/  STL [R1+0x1c], R18 ;  /* 0x00001c1201007387 */ /* 0x0009e20000100800 */
[C---:B-1----:R-:W-:Y:S02]  /*c830*/  LOP3.LUT R22, R27.reuse, 0xe0, RZ, 0xc0, !PT ;  /* 0x000000e01b167812 */ /* 0x042fe400078ec0ff */
[----:B---3--:R-:W-:Y:S01]  /*c840*/  SHF.R.S32.HI R25, RZ, 0x8, R27 ;  /* 0x00000008ff197819 */ /* 0x008fe2000001141b */
[----:B------:R-:W-:Y:S02]  /*c850*/  IMAD.SHL.U32 R27, R27, 0x400, RZ ;  /* 0x000004001b1b7824 */ /* 0x000fe400078e00ff */
[----:B------:R-:W-:Y:S01]  /*c860*/  IMAD R16, R22, 0x20, R16 ;  /* 0x0000002016107824 */ /* 0x000fe200078e0210 */
[----:B------:R-:W-:Y:S02]  /*c870*/  SGXT R25, R25, 0x1 ;  /* 0x000000011919781a */ /* 0x000fe40000000200 */
[----:B--2---:R-:W-:-:S05]  /*c880*/  LOP3.LUT R17, R17, 0x44, RZ, 0xc0, !PT ;  /* 0x0000004411117812 */ /* 0x004fca00078ec0ff */
[----:B----4-:R-:W-:Y:S02]  /*c890*/  IMAD R18, R22, 0x4, R17 ;  /* 0x0000000416127824 */ /* 0x010fe400078e0211 */
[----:B------:R-:W2:Y:S01]  /*c8a0*/  LDL.LU R17, [R1+0x4a0] ;  /* 0x0004a00001117983 */ /* 0x000ea20000300800 */
[----:B------:R-:W-:Y:S02]  /*c8b0*/  LOP3.LUT R16, R16, 0x4004, R25, 0x78, !PT ;  /* 0x0000400410107812 */ /* 0x000fe400078e7819 */
[----:B------:R-:W-:Y:S02]  /*c8c0*/  LOP3.LUT R25, R10, 0xffff, RZ, 0xc0, !PT ;  /* 0x0000ffff0a197812 */ /* 0x000fe400078ec0ff */
[----:B------:R-:W3:Y:S01]  /*c8d0*/  LDL.LU R10, [R1+0x4a4] ;  /* 0x0004a400010a7983 */ /* 0x000ee20000300800 */
[----:B------:R-:W-:Y:S02]  /*c8e0*/  LOP3.LUT R3, R3, 0xffff, RZ, 0xc0, !PT ;  /* 0x0000ffff03037812 */ /* 0x000fe400078ec0ff */
[----:B------:R-:W-:-:S02]  /*c8f0*/  LOP3.LUT R22, R20, 0xffff, RZ, 0xc0, !PT ;  /* 0x0000ffff14167812 */ /* 0x000fc400078ec0ff */
[----:B------:R-:W-:Y:S01]  /*c900*/  PRMT R20, R3, 0x3340, R1 ;  /* 0x0000334003147816 */ /* 0x000fe20000000001 */
[----:B------:R1:W-:Y:S01]  /*c910*/  STL [R1+0xc], R3 ;  /* 0x00000c0301007387 */ /* 0x0003e20000100800 */
[----:B------:R-:W-:Y:S02]  /*c920*/  LOP3.LUT R28, R28, 0xffff, RZ, 0xc0, !PT ;  /* 0x0000ffff1c1c7812 */ /* 0x000fe400078ec0ff */
[----:B------:R-:W-:Y:S01]  /*c930*/  LOP3.LUT R15, R15, 0xffff, RZ, 0xc0, !PT ;  /* 0x0000ffff0f0f7812 */ /* 0x000fe200078ec0ff */
[----:B------:R4:W-:Y:S01]  /*c940*/  STL [R1+0x4], R22 ;  /* 0x0000041601007387 */ /* 0x0009e20000100800 */
[----:B--2---:R-:W-:Y:S02]  /*c950*/  LOP3.LUT R17, R27, 0x6078, R17, 0xc8, !PT ;  /* 0x000060781b117812 */ /* 0x004fe400078ec811 */
[----:B------:R-:W-:Y:S02]  /*c960*/  LOP3.LUT R27, R21, 0xffff, RZ, 0xc0, !PT ;  /* 0x0000ffff151b7812 */ /* 0x000fe400078ec0ff */
[----:B-1----:R-:W-:-:S02]  /*c970*/  LOP3.LUT R3, R17, R18, RZ, 0x3c, !PT ;  /* 0x0000001211037212 */ /* 0x002fc400078e3cff */
[----:B------:R-:W2:Y:S04]  /*c980*/  LDL.LU R18, [R1+0x8] ;  /* 0x0000080001127983 */ /* 0x000ea80000300800 */
[----:B------:R-:W2:Y:S01]  /*c990*/  LDL.LU R17, [R1] ;  /* 0x0000000001117983 */ /* 0x000ea20000300800 */
[----:B---3--:R-:W-:Y:S02]  /*c9a0*/  LOP3.LUT R10, R16, 0x40, R10, 0xf8, !PT ;  /* 0x00000040100a7812 */ /* 0x008fe400078ef80a */
[----:B------:R-:W-:Y:S02]  /*c9b0*/  PRMT R19, R15, 0x3340, R19 ;  /* 0x000033400f137816 */ /* 0x000fe40000000013 */
[----:B------:R-:W-:Y:S01]  /*c9c0*/  PRMT R21, R28, 0x3340, R27 ;  /* 0x000033401c157816 */ /* 0x000fe2000000001b */
[----:B------:R1:W-:Y:S01]  /*c9d0*/  STL [R1+0x4c0], R3 ;  /* 0x0004c00301007387 */ /* 0x0003e20000100800 */
[----:B----4-:R-:W-:-:S03]  /*c9e0*/  PRMT R22, R22, 0x3340, R25 ;  /* 0x0000334016167816 */ /* 0x010fc60000000019 */
[----:B------:R3:W-:Y:S01]  /*c9f0*/  STL [R1+0x4c4], R10 ;  /* 0x0004c40a01007387 */ /* 0x0007e20000100800 */
[----:B-1----:R-:W-:Y:S02]  /*ca00*/  PRMT R3, R22, 0x5410, R20 ;  /* 0x0000541016037816 */ /* 0x002fe40000000014 */
[----:B---3--:R-:W-:-:S05]  /*ca10*/  PRMT R10, R21, 0x5410, R19 ;  /* 0x00005410150a7816 */ /* 0x008fca0000000013 */
[----:B------:R-:W-:Y:S01]  /*ca20*/  STL [R1+0x2c], R10 ;  /* 0x00002c0a01007387 */ /* 0x000fe20000100800 */
[----:B------:R-:W-:-:S03]  /*ca30*/  LOP3.LUT R7, R7, 0xffff, RZ, 0xc0, !PT ;  /* 0x0000ffff07077812 */ /* 0x000fc600078ec0ff */
[----:B------:R1:W-:Y:S02]  /*ca40*/  STL [R1+0x30], R3 ;  /* 0x0000300301007387 */ /* 0x0003e40000100800 */
[----:B-1----:R-:W-:Y:S02]  /*ca50*/  LOP3.LUT R3, R23, 0xffff, RZ, 0xc0, !PT ;  /* 0x0000ffff17037812 */ /* 0x002fe400078ec0ff */
[----:B--2---:R-:W-:Y:S02]  /*ca60*/  LOP3.LUT R18, R18, 0xffff, RZ, 0xc0, !PT ;  /* 0x0000ffff12127812 */ /* 0x004fe400078ec0ff */
[----:B------:R-:W-:-:S05]  /*ca70*/  LOP3.LUT R10, R17, 0xffff, RZ, 0xc0, !PT ;  /* 0x0000ffff110a7812 */ /* 0x000fca00078ec0ff */
[----:B------:R1:W-:Y:S04]  /*ca80*/  STL [R1+0x8], R10 ;  /* 0x0000080a01007387 */ /* 0x0003e80000100800 */
[----:B------:R-:W-:Y:S04]  /*ca90*/  STL [R1+0x10], R18 ;  /* 0x0000101201007387 */ /* 0x000fe80000100800 */
[----:B------:R-:W2:Y:S01]  /*caa0*/  LDL.LU R23, [R1+0x8] ;  /* 0x0000080001177983 */ /* 0x000ea20000300800 */
[----:B-1----:R-:W-:-:S03]  /*cab0*/  LOP3.LUT R10, R9, 0xffff, RZ, 0xc0, !PT ;  /* 0x0000ffff090a7812 */ /* 0x002fc600078ec0ff */
[----:B------:R-:W-:Y:S04]  /*cac0*/  STL [R1+0x28], R3 ;  /* 0x0000280301007387 */ /* 0x000fe80000100800 */
[----:B------:R1:W-:Y:S04]  /*cad0*/  STL [R1+0x20], R7 ;  /* 0x0000200701007387 */ /* 0x0003e80000100800 */
[----:B------:R3:W-:Y:S01]  /*cae0*/  STL [R1+0x24], R10 ;  /* 0x0000240a01007387 */ /* 0x0007e20000100800 */
[----:B-1----:R-:W-:Y:S02]  /*caf0*/  LOP3.LUT R7, R6, 0xffff, RZ, 0xc0, !PT ;  /* 0x0000ffff06077812 */ /* 0x002fe400078ec0ff */
[----:B------:R-:W-:-:S02]  /*cb00*/  LOP3.LUT R6, R24, 0xffff, RZ, 0xc0, !PT ;  /* 0x0000ffff18067812 */ /* 0x000fc400078ec0ff */
[----:B------:R-:W4:Y:S01]  /*cb10*/  LDL.LU R24, [R1+0x20] ;  /* 0x0000200001187983 */ /* 0x000f220000300800 */
[----:B------:R-:W-:Y:S02]  /*cb20*/  LOP3.LUT R20, R29, 0xffff, RZ, 0xc0, !PT ;  /* 0x0000ffff1d147812 */ /* 0x000fe400078ec0ff */
[----:B------:R-:W-:Y:S02]  /*cb30*/  LOP3.LUT R16, R13, 0xffff, RZ, 0xc0, !PT ;  /* 0x0000ffff0d107812 */ /* 0x000fe400078ec0ff */
[----:B------:R-:W-:Y:S02]  /*cb40*/  PRMT R13, R20, 0x3340, R1 ;  /* 0x00003340140d7816 */ /* 0x000fe40000000001 */
[----:B--2---:R-:W-:Y:S02]  /*cb50*/  PRMT R19, R18, 0x3340, R23 ;  /* 0x0000334012137816 */ /* 0x004fe40000000017 */
[----:B------:R-:W-:Y:S02]  /*cb60*/  PRMT R18, R3, 0x3340, R10 ;  /* 0x0000334003127816 */ /* 0x000fe4000000000a */
[----:B------:R-:W-:-:S02]  /*cb70*/  PRMT R13, R19, 0x5410, R13 ;  /* 0x00005410130d7816 */ /* 0x000fc4000000000d */
[----:B------:R-:W-:Y:S02]  /*cb80*/  SHF.R.U32.HI R19, RZ, 0x8, R28 ;  /* 0x00000008ff137819 */ /* 0x000fe4000001161c */
[----:B------:R-:W2:Y:S01]  /*cb90*/  LDL.LU R28, [R1+0xc] ;  /* 0x00000c00011c7983 */ /* 0x000ea20000300800 */
[----:B----4-:R-:W-:-:S04]  /*cba0*/  PRMT R9, R24, 0x3340, R1 ;  /* 0x0000334018097816 */ /* 0x010fc80000000001 */
[----:B------:R-:W-:Y:S02]  /*cbb0*/  PRMT R9, R18, 0x5410, R9 ;  /* 0x0000541012097816 */ /* 0x000fe40000000009 */
[----:B------:R-:W-:Y:S02]  /*cbc0*/  SHF.R.U32.HI R18, RZ, 0x8, R27 ;  /* 0x00000008ff127819 */ /* 0x000fe4000001161b */
[----:B------:R-:W4:Y:S01]  /*cbd0*/  LDL.LU R27, [R1+0x4] ;  /* 0x00000400011b7983 */ /* 0x000f220000300800 */
[----:B------:R-:W-:Y:S02]  /*cbe0*/  LOP3.LUT R11, R11, 0xffff, RZ, 0xc0, !PT ;  /* 0x0000ffff0b0b7812 */ /* 0x000fe400078ec0ff */
[----:B------:R-:W-:Y:S02]  /*cbf0*/  LOP3.LUT R5, R5, 0xffff, RZ, 0xc0, !PT ;  /* 0x0000ffff05057812 */ /* 0x000fe400078ec0ff */
[----:B------:R-:W-:Y:S02]  /*cc00*/  LOP3.LUT R2, R2, 0xffff, RZ, 0xc0, !PT ;  /* 0x0000ffff02027812 */ /* 0x000fe400078ec0ff */
[----:B------:R-:W-:-:S02]  /*cc10*/  PRMT R17, R6, 0x3340, R1 ;  /* 0x0000334006117816 */ /* 0x000fc40000000001 */
[----:B------:R-:W-:Y:S02]  /*cc20*/  PRMT R21, R11, 0x3340, R16 ;  /* 0x000033400b157816 */ /* 0x000fe40000000010 */
[----:B---3--:R-:W-:Y:S02]  /*cc30*/  LOP3.LUT R10, R12, 0xffff, RZ, 0xc0, !PT ;  /* 0x0000ffff0c0a7812 */ /* 0x008fe400078ec0ff */
[----:B------:R-:W-:Y:S02]  /*cc40*/  LOP3.LUT R14, R14, 0xffff, RZ, 0xc0, !PT ;  /* 0x0000ffff0e0e7812 */ /* 0x000fe400078ec0ff */
[----:B------:R-:W-:Y:S02]  /*cc50*/  LOP3.LUT R26, R26, 0xffff, RZ, 0xc0, !PT ;  /* 0x0000ffff1a1a7812 */ /* 0x000fe400078ec0ff */
[----:B------:R-:W-:Y:S02]  /*cc60*/  PRMT R29, R7, 0x3340, R1 ;  /* 0x00003340071d7816 */ /* 0x000fe40000000001 */
[----:B------:R-:W-:-:S02]  /*cc70*/  PRMT R22, R5, 0x3340, R2 ;  /* 0x0000334005167816 */ /* 0x000fc40000000002 */
[----:B------:R-:W-:Y:S02]  /*cc80*/  PRMT R3, R21, 0x5410, R17 ;  /* 0x0000541015037816 */ /* 0x000fe40000000011 */
[----:B------:R-:W-:Y:S02]  /*cc90*/  LOP3.LUT R0, R0, 0xffff, RZ, 0xc0, !PT ;  /* 0x0000ffff00007812 */ /* 0x000fe400078ec0ff */
[----:B------:R-:W-:Y:S02]  /*cca0*/  LOP3.LUT R4, R4, 0xffff, RZ, 0xc0, !PT ;  /* 0x0000ffff04047812 */ /* 0x000fe400078ec0ff */
[----:B------:R-:W-:Y:S02]  /*ccb0*/  LOP3.LUT R8, R8, 0xffff, RZ, 0xc0, !PT ;  /* 0x0000ffff08087812 */ /* 0x000fe400078ec0ff */
[----:B------:R-:W-:Y:S02]  /*ccc0*/  LOP3.LUT R18, R18, 0xffff, RZ, 0xc0, !PT ;  /* 0x0000ffff12127812 */ /* 0x000fe400078ec0ff */
[----:B------:R-:W-:-:S02]  /*ccd0*/  LOP3.LUT R19, R19, 0xffff, RZ, 0xc0, !PT ;  /* 0x0000ffff13137812 */ /* 0x000fc400078ec0ff */
[----:B------:R-:W-:Y:S02]  /*cce0*/  SHF.R.U32.HI R17, RZ, 0x8, R15 ;  /* 0x00000008ff117819 */ /* 0x000fe4000001160f */
[----:B------:R-:W-:Y:S02]  /*ccf0*/  PRMT R15, R26, 0x3340, R1 ;  /* 0x000033401a0f7816 */ /* 0x000fe40000000001 */
[----:B------:R-:W-:Y:S02]  /*cd00*/  PRMT R21, R10, 0x3340, R14 ;  /* 0x000033400a157816 */ /* 0x000fe4000000000e */
[----:B------:R-:W-:Y:S02]  /*cd10*/  PRMT R29, R22, 0x5410, R29 ;  /* 0x00005410161d7816 */ /* 0x000fe4000000001d */
[----:B------:R-:W-:Y:S02]  /*cd20*/  PRMT R12, R8, 0x3340, R1 ;  /* 0x00003340080c7816 */ /* 0x000fe40000000001 */
[----:B------:R-:W-:-:S02]  /*cd30*/  PRMT R22, R0, 0x3340, R4 ;  /* 0x0000334000167816 */ /* 0x000fc40000000004 */
[----:B------:R-:W-:Y:S02]  /*cd40*/  PRMT R18, R19, 0x3340, R18 ;  /* 0x0000334013127816 */ /* 0x000fe40000000012 */
[----:B------:R-:W-:Y:S02]  /*cd50*/  SHF.R.U32.HI R25, RZ, 0x8, R25 ;  /* 0x00000008ff197819 */ /* 0x000fe40000011619 */
[----:B------:R-:W-:Y:S02]  /*cd60*/  PRMT R15, R21, 0x5410, R15 ;  /* 0x00005410150f7816 */ /* 0x000fe4000000000f */
[----:B------:R-:W-:Y:S02]  /*cd70*/  PRMT R12, R22, 0x5410, R12 ;  /* 0x00005410160c7816 */ /* 0x000fe4000000000c */
[----:B------:R-:W-:Y:S02]  /*cd80*/  SHF.R.U32.HI R7, RZ, 0x8, R7 ;  /* 0x00000008ff077819 */ /* 0x000fe40000011607 */
[----:B------:R-:W-:-:S02]  /*cd90*/  LOP3.LUT R25, R25, 0xffff, RZ, 0xc0, !PT ;  /* 0x0000ffff19197812 */ /* 0x000fc400078ec0ff */
[----:B--2---:R-:W-:Y:S02]  /*cda0*/  SHF.R.U32.HI R21, RZ, 0x8, R28 ;  /* 0x00000008ff157819 */ /* 0x004fe4000001161c */
[----:B----4-:R-:W-:Y:S02]  /*cdb0*/  SHF.R.U32.HI R19, RZ, 0x8, R27 ;  /* 0x00000008ff137819 */ /* 0x010fe4000001161b */
[----:B------:R-:W2:Y:S02]  /*cdc0*/  LDL.LU R27, [R1+0x28] ;  /* 0x00002800011b7983 */ /* 0x000ea40000300800 */
[----:B------:R-:W-:Y:S02]  /*cdd0*/  LOP3.LUT R22, R19, 0xffff, RZ, 0xc0, !PT ;  /* 0x0000ffff13167812 */ /* 0x000fe400078ec0ff */
[----:B------:R-:W-:Y:S01]  /*cde0*/  LOP3.LUT R19, R21, 0xffff, RZ, 0xc0, !PT ;  /* 0x0000ffff15137812 */ /* 0x000fe200078ec0ff */
[----:B------:R-:W3:Y:S01]  /*cdf0*/  LDL.LU R28, [R1+0x24] ;  /* 0x00002400011c7983 */ /* 0x000ee20000300800 */
[----:B------:R-:W-:-:S02]  /*ce00*/  LOP3.LUT R21, R7, 0xffff, RZ, 0xc0, !PT ;  /* 0x0000ffff07157812 */ /* 0x000fc400078ec0ff */
[----:B------:R-:W-:Y:S02]  /*ce10*/  PRMT R7, R22, 0x3340, R25 ;  /* 0x0000334016077816 */ /* 0x000fe40000000019 */
[----:B------:R-:W4:Y:S01]  /*ce20*/  LDL.LU R25, [R1+0x10] ;  /* 0x0000100001197983 */ /* 0x000f220000300800 */
[----:B------:R-:W-:Y:S02]  /*ce30*/  SHF.R.U32.HI R5, RZ, 0x8, R5 ;  /* 0x00000008ff057819 */ /* 0x000fe40000011605 */
[----:B------:R-:W-:Y:S02]  /*ce40*/  SHF.R.U32.HI R2, RZ, 0x8, R2 ;  /* 0x00000008ff027819 */ /* 0x000fe40000011602 */
[----:B------:R-:W-:Y:S02]  /*ce50*/  LOP3.LUT R5, R5, 0xffff, RZ, 0xc0, !PT ;  /* 0x0000ffff05057812 */ /* 0x000fe400078ec0ff */
[----:B------:R-:W-:Y:S02]  /*ce60*/  LOP3.LUT R2, R2, 0xffff, RZ, 0xc0, !PT ;  /* 0x0000ffff02027812 */ /* 0x000fe400078ec0ff */
[----:B------:R-:W-:-:S02]  /*ce70*/  SHF.R.U32.HI R11, RZ, 0x8, R11 ;  /* 0x00000008ff0b7819 */ /* 0x000fc4000001160b */
[----:B------:R-:W-:Y:S02]  /*ce80*/  PRMT R2, R5, 0x3340, R2 ;  /* 0x0000334005027816 */ /* 0x000fe40000000002 */
[----:B------:R-:W-:Y:S02]  /*ce90*/  SHF.R.U32.HI R6, RZ, 0x8, R6 ;  /* 0x00000008ff067819 */ /* 0x000fe40000011606 */
[----:B------:R-:W-:Y:S02]  /*cea0*/  SHF.R.U32.HI R22, RZ, 0x8, R23 ;  /* 0x00000008ff167819 */ /* 0x000fe40000011617 */
[----:B------:R-:W-:Y:S02]  /*ceb0*/  PRMT R5, R21, 0x3340, R1 ;  /* 0x0000334015057816 */ /* 0x000fe40000000001 */
[----:B------:R-:W-:Y:S02]  /*cec0*/  SHF.R.U32.HI R20, RZ, 0x8, R20 ;  /* 0x00000008ff147819 */ /* 0x000fe40000011614 */
[----:B------:R-:W-:-:S02]  /*ced0*/  SHF.R.U32.HI R16, RZ, 0x8, R16 ;  /* 0x00000008ff107819 */ /* 0x000fc40000011610 */
[----:B------:R-:W-:Y:S02]  /*cee0*/  LOP3.LUT R23, R11, 0xffff, RZ, 0xc0, !PT ;  /* 0x0000ffff0b177812 */ /* 0x000fe400078ec0ff */
[----:B------:R-:W-:Y:S02]  /*cef0*/  LOP3.LUT R6, R6, 0xffff, RZ, 0xc0, !PT ;  /* 0x0000ffff06067812 */ /* 0x000fe400078ec0ff */
[----:B------:R-:W-:Y:S02]  /*cf00*/  LOP3.LUT R11, R22, 0xffff, RZ, 0xc0, !PT ;  /* 0x0000ffff160b7812 */ /* 0x000fe400078ec0ff */
[----:B------:R-:W-:Y:S02]  /*cf10*/  LOP3.LUT R22, R20, 0xffff, RZ, 0xc0, !PT ;  /* 0x0000ffff14167812 */ /* 0x000fe400078ec0ff */
[----:B------:R-:W-:Y:S02]  /*cf20*/  LOP3.LUT R16, R16, 0xffff, RZ, 0xc0, !PT ;  /* 0x0000ffff10107812 */ /* 0x000fe400078ec0ff */
[----:B------:R-:W-:-:S02]  /*cf30*/  PRMT R20, R6, 0x3340, R1 ;  /* 0x0000334006147816 */ /* 0x000fc40000000001 */
[----:B------:R-:W-:Y:S02]  /*cf40*/  PRMT R6, R22, 0x3340, R1 ;  /* 0x0000334016067816 */ /* 0x000fe40000000001 */
[----:B------:R-:W-:Y:S02]  /*cf50*/  PRMT R16, R23, 0x3340, R16 ;  /* 0x0000334017107816 */ /* 0x000fe40000000010 */
[----:B------:R-:W-:Y:S02]  /*cf60*/  SHF.R.U32.HI R0, RZ, 0x8, R0 ;  /* 0x00000008ff007819 */ /* 0x000fe40000011600 */
[----:B------:R-:W-:Y:S02]  /*cf70*/  SHF.R.U32.HI R4, RZ, 0x8, R4 ;  /* 0x00000008ff047819 */ /* 0x000fe40000011604 */
[----:B------:R-:W-:Y:S02]  /*cf80*/  SHF.R.U32.HI R8, RZ, 0x8, R8 ;  /* 0x00000008ff087819 */ /* 0x000fe40000011608 */
[----:B------:R-:W-:-:S02]  /*cf90*/  LOP3.LUT R0, R0, 0xffff, RZ, 0xc0, !PT ;  /* 0x0000ffff00007812 */ /* 0x000fc400078ec0ff */
[----:B------:R-:W-:Y:S02]  /*cfa0*/  SHF.R.U32.HI R14, RZ, 0x8, R14 ;  /* 0x00000008ff0e7819 */ /* 0x000fe4000001160e */
[----:B------:R-:W-:-:S04]  /*cfb0*/  SHF.R.U32.HI R26, RZ, 0x8, R26 ;  /* 0x00000008ff1a7819 */ /* 0x000fc8000001161a */
[----:B------:R-:W-:Y:S02]  /*cfc0*/  LOP3.LUT R26, R26, 0xffff, RZ, 0xc0, !PT ;  /* 0x0000ffff1a1a7812 */ /* 0x000fe400078ec0ff */
[----:B--2---:R-:W-:Y:S02]  /*cfd0*/  SHF.R.U32.HI R22, RZ, 0x8, R27 ;  /* 0x00000008ff167819 */ /* 0x004fe4000001161b */
[----:B----4-:R-:W-:-:S04]  /*cfe0*/  SHF.R.U32.HI R21, RZ, 0x8, R25 ;  /* 0x00000008ff157819 */ /* 0x010fc80000011619 */
[----:B------:R-:W-:Y:S02]  /*cff0*/  LOP3.LUT R21, R21, 0xffff, RZ, 0xc0, !PT ;  /* 0x0000ffff15157812 */ /* 0x000fe400078ec0ff */
[----:B---3--:R-:W-:Y:S02]  /*d000*/  SHF.R.U32.HI R23, RZ, 0x8, R28 ;  /* 0x00000008ff177819 */ /* 0x008fe4000001161c */
[----:B------:R-:W-:Y:S01]  /*d010*/  PRMT R11, R21, 0x3340, R11 ;  /* 0x00003340150b7816 */ /* 0x000fe2000000000b */
[----:B------:R-:W2:Y:S01]  /*d020*/  LDL.LU R28, [R1+0x30] ;  /* 0x00003000011c7983 */ /* 0x000ea20000300800 */
[----:B------:R-:W-:Y:S02]  /*d030*/  SHF.R.U32.HI R21, RZ, 0x8, R24 ;  /* 0x00000008ff157819 */ /* 0x000fe40000011618 */
[----:B------:R-:W-:Y:S02]  /*d040*/  LOP3.LUT R25, R22, 0xffff, RZ, 0xc0, !PT ;  /* 0x0000ffff16197812 */ /* 0x000fe400078ec0ff */
[----:B------:R-:W-:-:S02]  /*d050*/  LOP3.LUT R23, R23, 0xffff, RZ, 0xc0, !PT ;  /* 0x0000ffff17177812 */ /* 0x000fc400078ec0ff */
[----:B------:R-:W-:Y:S02]  /*d060*/  LOP3.LUT R24, R21, 0xffff, RZ, 0xc0, !PT ;  /* 0x0000ffff15187812 */ /* 0x000fe400078ec0ff */
[----:B------:R-:W-:Y:S02]  /*d070*/  LOP3.LUT R22, R4, 0xffff, RZ, 0xc0, !PT ;  /* 0x0000ffff04167812 */ /* 0x000fe400078ec0ff */
[----:B------:R-:W-:Y:S02]  /*d080*/  LOP3.LUT R27, R8, 0xffff, RZ, 0xc0, !PT ;  /* 0x0000ffff081b7812 */ /* 0x000fe400078ec0ff */
[----:B------:R-:W-:Y:S02]  /*d090*/  PRMT R21, R25, 0x3340, R23 ;  /* 0x0000334019157816 */ /* 0x000fe40000000017 */
[----:B------:R-:W3:Y:S01]  /*d0a0*/  LDL.LU R25, [R1+0x2c] ;  /* 0x00002c0001197983 */ /* 0x000ee20000300800 */
[--C-:B------:R-:W-:Y:S02]  /*d0b0*/  PRMT R4, R24, 0x3340, R1.reuse ;  /* 0x0000334018047816 */ /* 0x100fe40000000001 */
[----:B------:R-:W-:Y:S01]  /*d0c0*/  PRMT R8, R0, 0x3340, R22 ;  /* 0x0000334000087816 */ /* 0x000fe20000000016 */
[----:B------:R-:W4:Y:S01]  /*d0d0*/  LDL.LU R24, [R1+0x50] ;  /* 0x0000500001187983 */ /* 0x000f220000300800 */
[----:B------:R-:W-:-:S02]  /*d0e0*/  PRMT R0, R27, 0x3340, R1 ;  /* 0x000033401b007816 */ /* 0x000fc40000000001 */
[----:B------:R-:W-:Y:S01]  /*d0f0*/  SHF.R.U32.HI R22, RZ, 0x8, R10 ;  /* 0x00000008ff167819 */ /* 0x000fe2000001160a */
[----:B------:R-:W2:Y:S01]  /*d100*/  LDL.LU R27, [R1+0x14] ;  /* 0x00001400011b7983 */ /* 0x000ea20000300800 */
[----:B------:R-:W-:-:S03]  /*d110*/  LOP3.LUT R23, R14, 0xffff, RZ, 0xc0, !PT ;  /* 0x0000ffff0e177812 */ /* 0x000fc600078ec0ff */
[----:B------:R-:W3:Y:S04]  /*d120*/  LDL.LU R10, [R1+0x4c4] ;  /* 0x0004c400010a7983 */ /* 0x000ee80000300800 */
[----:B------:R-:W3:Y:S01]  /*d130*/  LDL.LU R14, [R1+0x58] ;  /* 0x00005800010e7983 */ /* 0x000ee20000300800 */
[----:B------:R-:W-:-:S04]  /*d140*/  LOP3.LUT R22, R22, 0xffff, RZ, 0xc0, !PT ;  /* 0x0000ffff16167812 */ /* 0x000fc800078ec0ff */
[----:B------:R-:W-:Y:S02]  /*d150*/  PRMT R22, R22, 0x3340, R23 ;  /* 0x0000334016167816 */ /* 0x000fe40000000017 */
[--C-:B------:R-:W-:Y:S02]  /*d160*/  PRMT R23, R26, 0x3340, R1.reuse ;  /* 0x000033401a177816 */ /* 0x100fe40000000001 */
[----:B------:R-:W3:Y:S01]  /*d170*/  LDL.LU R26, [R1+0x40] ;  /* 0x00004000011a7983 */ /* 0x000ee20000300800 */
[----:B0-----:R-:W-:Y:S01]  /*d180*/  ULEA UR4, UR5, UR4, 0x18 ;  /* 0x0000000405047291 */ /* 0x001fe2000f8ec0ff */
[----:B------:R-:W-:Y:S01]  /*d190*/  LOP3.LUT R17, R17, 0xffff, RZ, 0xc0, !PT ;  /* 0x0000ffff11117812 */ /* 0x000fe200078ec0ff */
[----:B------:R-:W0:Y:S03]  /*d1a0*/  LDCU UR5, c[0x0][0x3b4] ;  /* 0x00007680ff0577ac */ /* 0x000e260008000800 */
[----:B------:R-:W-:-:S04]  /*d1b0*/  PRMT R17, R17, 0x3340, R1 ;  /* 0x0000334011117816 */ /* 0x000fc80000000001 */
[----:B------:R-:W-:Y:S02]  /*d1c0*/  PRMT R17, R18, 0x5410, R17 ;  /* 0x0000541012117816 */ /* 0x000fe40000000011 */
[----:B------:R-:W-:-:S04]  /*d1d0*/  PRMT R19, R19, 0x3340, R1 ;  /* 0x0000334013137816 */ /* 0x000fc80000000001 */
[----:B------:R-:W-:Y:S02]  /*d1e0*/  PRMT R7, R7, 0x5410, R19 ;  /* 0x0000541007077816 */ /* 0x000fe40000000013 */
[----:B------:R-:W-:Y:S02]  /*d1f0*/  PRMT R16, R16, 0x5410, R20 ;  /* 0x0000541010107816 */ /* 0x000fe40000000014 */
[----:B----4-:R-:W-:Y:S02]  /*d200*/  LOP3.LUT R24, R24, 0xffff, RZ, 0xc0, !PT ;  /* 0x0000ffff18187812 */ /* 0x010fe400078ec0ff */
[----:B--2---:R-:W-:Y:S02]  /*d210*/  LOP3.LUT R27, R27, 0xffff, RZ, 0xc0, !PT ;  /* 0x0000ffff1b1b7812 */ /* 0x004fe400078ec0ff */
[----:B------:R-:W-:Y:S02]  /*d220*/  PRMT R28, R28, 0x4210, R24 ;  /* 0x000042101c1c7816 */ /* 0x000fe40000000018 */
[----:B---3--:R-:W-:-:S04]  /*d230*/  LOP3.LUT R14, R14, 0xffff, RZ, 0xc0, !PT ;  /* 0x0000ffff0e0e7812 */ /* 0x008fc800078ec0ff */
[----:B------:R-:W-:Y:S01]  /*d240*/  PRMT R25, R25, 0x4210, R14 ;  /* 0x0000421019197816 */ /* 0x000fe2000000000e */
[----:B------:R-:W-:Y:S01]  /*d250*/  STS [R10+UR4+0x80], R28 ;  /* 0x0000801c0a007988 */ /* 0x000fe20008000804 */
[----:B------:R-:W-:-:S03]  /*d260*/  PRMT R18, R3, 0x4210, R27 ;  /* 0x0000421003127816 */ /* 0x000fc6000000001b */
[----:B------:R1:W-:Y:S04]  /*d270*/  STS [R10+UR4], R25 ;  /* 0x000000190a007988 */ /* 0x0003e80008000804 */
[----:B-1----:R-:W2:Y:S04]  /*d280*/  LDL.LU R25, [R1+0x1c] ;  /* 0x00001c0001197983 */ /* 0x002ea80000300800 */
[----:B------:R-:W3:Y:S04]  /*d290*/  LDL.LU R3, [R1+0x4c0] ;  /* 0x0004c00001037983 */ /* 0x000ee80000300800 */
[----:B------:R-:W4:Y:S01]  /*d2a0*/  LDL.LU R28, [R1+0x44] ;  /* 0x00004400011c7983 */ /* 0x000f220000300800 */
[----:B------:R-:W-:-:S03]  /*d2b0*/  LOP3.LUT R26, R26, 0xffff, RZ, 0xc0, !PT ;  /* 0x0000ffff1a1a7812 */ /* 0x000fc600078ec0ff */
[----:B------:R-:W2:Y:S01]  /*d2c0*/  LDL.LU R19, [R1+0x54] ;  /* 0x0000540001137983 */ /* 0x000ea20000300800 */
[----:B------:R-:W-:-:S05]  /*d2d0*/  PRMT R29, R29, 0x4210, R26 ;  /* 0x000042101d1d7816 */ /* 0x000fca000000001a */
[----:B------:R1:W-:Y:S01]  /*d2e0*/  STS [R10+UR4+0x100], R29 ;  /* 0x0001001d0a007988 */ /* 0x0003e20008000804 */
[----:B------:R-:W-:Y:S02]  /*d2f0*/  PRMT R27, R16, 0x5210, R27 ;  /* 0x00005210101b7816 */ /* 0x000fe4000000001b */
[----:B------:R-:W-:Y:S01]  /*d300*/  PRMT R17, R17, 0x5210, R14 ;  /* 0x0000521011117816 */ /* 0x000fe2000000000e */
[----:B-1----:R-:W3:Y:S04]  /*d310*/  LDL.LU R29, [R1+0x5c] ;  /* 0x00005c00011d7983 */ /* 0x002ee80000300800 */
[----:B------:R-:W0:Y:S04]  /*d320*/  LDL.LU R16, [R1+0x498] ;  /* 0x0004980001107983 */ /* 0x000e280000300800 */
[----:B------:R-:W3:Y:S01]  /*d330*/  LDL.LU R14, [R1+0x234] ;  /* 0x00023400010e7983 */ /* 0x000ee20000300800 */
[----:B------:R-:W-:-:S02]  /*d340*/  PRMT R6, R11, 0x5410, R6 ;  /* 0x000054100b067816 */ /* 0x000fc40000000006 */
[----:B------:R-:W-:Y:S02]  /*d350*/  PRMT R2, R2, 0x5410, R5 ;  /* 0x0000541002027816 */ /* 0x000fe40000000005 */
[----:B------:R-:W-:Y:S02]  /*d360*/  PRMT R4, R21, 0x5410, R4 ;  /* 0x0000541015047816 */ /* 0x000fe40000000004 */
[----:B------:R-:W-:Y:S01]  /*d370*/  PRMT R5, R2, 0x5210, R26 ;  /* 0x0000521002057816 */ /* 0x000fe2000000001a */
[----:B------:R1:W-:Y:S01]  /*d380*/  STS [R10+UR4+0x180], R18 ;  /* 0x000180120a007988 */ /* 0x0003e20008000804 */
[----:B------:R-:W-:Y:S02]  /*d390*/  PRMT R0, R8, 0x5410, R0 ;  /* 0x0000541008007816 */ /* 0x000fe40000000000 */
[----:B------:R-:W-:Y:S02]  /*d3a0*/  PRMT R22, R22, 0x5410, R23 ;  /* 0x0000541016167816 */ /* 0x000fe40000000017 */
[----:B------:R-:W-:Y:S01]  /*d3b0*/  PRMT R7, R7, 0x5210, R24 ;  /* 0x0000521007077816 */ /* 0x000fe20000000018 */
[----:B------:R-:W-:Y:S04]  /*d3c0*/  STS [R10+UR4+0x200], R17 ;  /* 0x000200110a007988 */ /* 0x000fe80008000804 */
[----:B------:R-:W-:Y:S04]  /*d3d0*/  STS [R10+UR4+0x280], R7 ;  /* 0x000280070a007988 */ /* 0x000fe80008000804 */
[----:B------:R-:W-:Y:S04]  /*d3e0*/  STS [R10+UR4+0x300], R5 ;  /* 0x000300050a007988 */ /* 0x000fe80008000804 */
[----:B------:R-:W-:Y:S01]  /*d3f0*/  STS [R10+UR4+0x380], R27 ;  /* 0x0003801b0a007988 */ /* 0x000fe20008000804 */
[----:B----4-:R-:W-:-:S02]  /*d400*/  LOP3.LUT R11, R28, 0xffff, RZ, 0xc0, !PT ;  /* 0x0000ffff1c0b7812 */ /* 0x010fc400078ec0ff */
[----:B------:R-:W1:Y:S01]  /*d410*/  S2R R28, SR_TID.X ;  /* 0x00000000001c7919 */ /* 0x000e620000002100 */
[----:B--2---:R-:W-:-:S04]  /*d420*/  LOP3.LUT R2, R19, 0xffff, RZ, 0xc0, !PT ;  /* 0x0000ffff13027812 */ /* 0x004fc800078ec0ff */
[--C-:B------:R-:W-:Y:S02]  /*d430*/  PRMT R9, R9, 0x4210, R2.reuse ;  /* 0x0000421009097816 */ /* 0x100fe40000000002 */
[----:B------:R-:W-:Y:S02]  /*d440*/  PRMT R21, R4, 0x5210, R2 ;  /* 0x0000521004157816 */ /* 0x000fe40000000002 */
[----:B------:R-:W-:Y:S02]  /*d450*/  LOP3.LUT R2, R25, 0xffff, RZ, 0xc0, !PT ;  /* 0x0000ffff19027812 */ /* 0x000fe400078ec0ff */
[--C-:B------:R-:W-:Y:S02]  /*d460*/  PRMT R23, R12, 0x4210, R11.reuse ;  /* 0x000042100c177816 */ /* 0x100fe4000000000b */
[----:B------:R-:W-:Y:S02]  /*d470*/  PRMT R11, R0, 0x5210, R11 ;  /* 0x00005210000b7816 */ /* 0x000fe4000000000b */
[----:B---3--:R-:W-:-:S02]  /*d480*/  LOP3.LUT R8, R29, 0xffff, RZ, 0xc0, !PT ;  /* 0x0000ffff1d087812 */ /* 0x008fc400078ec0ff */
[----:B------:R-:W-:Y:S02]  /*d490*/  PRMT R15, R15, 0x4210, R2 ;  /* 0x000042100f0f7816 */ /* 0x000fe40000000002 */
[--C-:B------:R-:W-:Y:S02]  /*d4a0*/  PRMT R13, R13, 0x4210, R8.reuse ;  /* 0x000042100d0d7816 */ /* 0x100fe40000000008 */
[----:B------:R-:W-:Y:S02]  /*d4b0*/  PRMT R19, R6, 0x5210, R8 ;  /* 0x0000521006137816 */ /* 0x000fe40000000008 */
[----:B------:R-:W-:Y:S02]  /*d4c0*/  PRMT R25, R22, 0x5210, R2 ;  /* 0x0000521016197816 */ /* 0x000fe40000000002 */
[----:B-1----:R-:W-:Y:S02]  /*d4d0*/  SHF.R.U32.HI R18, RZ, 0x7, R28 ;  /* 0x00000007ff127819 */ /* 0x002fe4000001161c */
[----:B------:R-:W-:-:S02]  /*d4e0*/  LOP3.LUT R0, R10, 0x40, RZ, 0x3c, !PT ;  /* 0x000000400a007812 */ /* 0x000fc400078e3cff */
[----:B------:R-:W-:-:S04]  /*d4f0*/  SGXT.U32 R18, R18, 0x2 ;  /* 0x000000021212781a */ /* 0x000fc80000000000 */
[C-C-:B------:R-:W-:Y:S01]  /*d500*/  LOP3.LUT R4, R14.reuse, 0xf4, R18.reuse, 0xfe, !PT ;  /* 0x000000f40e047812 */ /* 0x140fe200078efe12 */
[----:B------:R-:W-:Y:S01]  /*d510*/  STS [R0+UR4+0x2000], R13 ;  /* 0x0020000d00007988 */ /* 0x000fe20008000804 */
[----:B------:R-:W-:-:S03]  /*d520*/  LOP3.LUT R6, R14, 0xe8, R18, 0xfe, !PT ;  /* 0x000000e80e067812 */ /* 0x000fc600078efe12 */
[----:B------:R-:W-:Y:S04]  /*d530*/  STS [R0+UR4+0x2200], R19 ;  /* 0x0022001300007988 */ /* 0x000fe80008000804 */
[----:B------:R-:W-:Y:S04]  /*d540*/  STS [R0+UR4+0x2080], R9 ;  /* 0x0020800900007988 */ /* 0x000fe80008000804 */
[----:B------:R-:W-:Y:S04]  /*d550*/  STS [R0+UR4+0x2280], R21 ;  /* 0x0022801500007988 */ /* 0x000fe80008000804 */
[----:B------:R-:W-:Y:S04]  /*d560*/  STS [R0+UR4+0x2100], R23 ;  /* 0x0021001700007988 */ /* 0x000fe80008000804 */
[----:B------:R-:W-:Y:S04]  /*d570*/  STS [R0+UR4+0x2300], R11 ;  /* 0x0023000b00007988 */ /* 0x000fe80008000804 */
[----:B------:R-:W-:Y:S04]  /*d580*/  STS [R0+UR4+0x2180], R15 ;  /* 0x0021800f00007988 */ /* 0x000fe80008000804 */
[----:B------:R1:W-:Y:S04]  /*d590*/  STS [R0+UR4+0x2380], R25 ;  /* 0x0023801900007988 */ /* 0x0003e80008000804 */
[----:B------:R2:W-:Y:S01]  /*d5a0*/  STL [R1+0xbc], R4 ;  /* 0x0000bc0401007387 */ /* 0x0005e20000100800 */
[----:B------:R-:W-:Y:S01]  /*d5b0*/  BAR.SYNC.DEFER_BLOCKING 0x0 ;  /* 0x0000000000007b1d */ /* 0x000fe20000010000 */
[----:B-1----:R-:W-:-:S02]  /*d5c0*/  LOP3.LUT R0, R14, 0xf0, R18, 0xfe, !PT ;  /* 0x000000f00e007812 */ /* 0x002fc400078efe12 */
[----:B--2---:R-:W-:-:S03]  /*d5d0*/  LOP3.LUT R4, R14, 0xe4, R18, 0xfe, !PT ;  /* 0x000000e40e047812 */ /* 0x004fc600078efe12 */
[----:B------:R1:W-:Y:S04]  /*d5e0*/  STL [R1+0xb8], R0 ;  /* 0x0000b80001007387 */ /* 0x0003e80000100800 */
[----:B------:R2:W-:Y:S04]  /*d5f0*/  STL [R1+0xb4], R6 ;  /* 0x0000b40601007387 */ /* 0x0005e80000100800 */
[----:B------:R3:W-:Y:S01]  /*d600*/  STL [R1+0xb0], R4 ;  /* 0x0000b00401007387 */ /* 0x0007e20000100800 */
[C-C-:B-1----:R-:W-:Y:S02]  /*d610*/  LOP3.LUT R0, R14.reuse, 0xe0, R18.reuse, 0xfe, !PT ;  /* 0x000000e00e007812 */ /* 0x142fe400078efe12 */
[----:B--2---:R-:W-:-:S03]  /*d620*/  LOP3.LUT R6, R14, 0xdc, R18, 0xfe, !PT ;  /* 0x000000dc0e067812 */ /* 0x004fc600078efe12 */
[----:B------:R1:W-:Y:S01]  /*d630*/  STL [R1+0xac], R0 ;  /* 0x0000ac0001007387 */ /* 0x0003e20000100800 */
[----:B---3--:R-:W-:-:S03]  /*d640*/  LOP3.LUT R4, R14, 0xd8, R18, 0xfe, !PT ;  /* 0x000000d80e047812 */ /* 0x008fc600078efe12 */
[----:B------:R2:W-:Y:S04]  /*d650*/  STL [R1+0xa4], R6 ;  /* 0x0000a40601007387 */ /* 0x0005e80000100800 */
[----:B------:R3:W-:Y:S01]  /*d660*/  STL [R1+0xa8], R4 ;  /* 0x0000a80401007387 */ /* 0x0007e20000100800 */
[----:B-1----:R-:W-:-:S03]  /*d670*/  LOP3.LUT R0, R14, 0xd4, R18, 0xfe, !PT ;  /* 0x000000d40e007812 */ /* 0x002fc600078efe12 */
[----:B------:R-:W1:Y:S01]  /*d680*/  LDS R25, [R3+UR4] ;  /* 0x0000000403197984 */ /* 0x000e620008000800 */
[C-C-:B--2---:R-:W-:Y:S02]  /*d690*/  LOP3.LUT R6, R14.reuse, 0xd0, R18.reuse, 0xfe, !PT ;  /* 0x000000d00e067812 */ /* 0x144fe400078efe12 */
[C-C-:B------:R-:W-:Y:S01]  /*d6a0*/  LOP3.LUT R24, R14.reuse, 0x3c, R18.reuse, 0xfe, !PT ;  /* 0x0000003c0e187812 */ /* 0x140fe200078efe12 */
[----:B------:R-:W-:Y:S01]  /*d6b0*/  LDS R23, [R3+UR4+0x400] ;  /* 0x0004000403177984 */ /* 0x000fe20008000800 */
[----:B---3--:R-:W-:-:S03]  /*d6c0*/  LOP3.LUT R4, R14, 0xcc, R18, 0xfe, !PT ;  /* 0x000000cc0e047812 */ /* 0x008fc600078efe12 */
[----:B------:R2:W-:Y:S04]  /*d6d0*/  STL [R1+0xa0], R0 ;  /* 0x0000a00001007387 */ /* 0x0005e80000100800 */
[----:B------:R3:W-:Y:S04]  /*d6e0*/  STL [R1+0x9c], R6 ;  /* 0x00009c0601007387 */ /* 0x0007e80000100800 */
[----:B------:R4:W-:Y:S01]  /*d6f0*/  STL [R1+0x98], R4 ;  /* 0x0000980401007387 */ /* 0x0009e20000100800 */
[--C-:B--2---:R-:W-:Y:S02]  /*d700*/  LOP3.LUT R0, R14, 0xc8, R18.reuse, 0xfe, !PT ;  /* 0x000000c80e007812 */ /* 0x104fe400078efe12 */
[----:B------:R-:W-:Y:S01]  /*d710*/  LOP3.LUT R8, R3, 0x4, RZ, 0x3c, !PT ;  /* 0x0000000403087812 */ /* 0x000fe200078e3cff */
[----:B0-----:R-:W-:Y:S01]  /*d720*/  IMAD R13, R16, UR5, RZ ;  /* 0x00000005100d7c24 */ /* 0x001fe2000f8e02ff */
[--C-:B---3--:R-:W-:Y:S01]  /*d730*/  LOP3.LUT R6, R14, 0xc4, R18.reuse, 0xfe, !PT ;  /* 0x000000c40e067812 */ /* 0x108fe200078efe12 */
[----:B------:R0:W-:Y:S01]  /*d740*/  STL [R1+0x94], R0 ;  /* 0x0000940001007387 */ /* 0x0001e20000100800 */
[----:B------:R-:W-:Y:S01]  /*d750*/  ISETP.GE.AND P0, PT, R16, UR14, PT ;  /* 0x0000000e10007c0c */ /* 0x000fe2000bf06270 */
[----:B------:R-:W2:Y:S01]  /*d760*/  LDCU UR5, c[0x0][0x39c] ;  /* 0x00007380ff0577ac */ /* 0x000ea20008000800 */
[C-C-:B----4-:R-:W-:Y:S01]  /*d770*/  LOP3.LUT R4, R14.reuse, 0xc0, R18.reuse, 0xfe, !PT ;  /* 0x000000c00e047812 */ /* 0x150fe200078efe12 */
[----:B------:R3:W-:Y:S04]  /*d780*/  STL [R1+0x90], R6 ;  /* 0x0000900601007387 */ /* 0x0007e80000100800 */
[----:B------:R4:W-:Y:S01]  /*d790*/  STL [R1+0x88], R4 ;  /* 0x0000880401007387 */ /* 0x0009e20000100800 */
[----:B0-----:R-:W-:-:S03]  /*d7a0*/  LOP3.LUT R0, R14, 0xbc, R18, 0xfe, !PT ;  /* 0x000000bc0e007812 */ /* 0x001fc600078efe12 */
[----:B------:R-:W0:Y:S01]  /*d7b0*/  LDS R26, [R8+UR4] ;  /* 0x00000004081a7984 */ /* 0x000e220008000800 */
[C-C-:B---3--:R-:W-:Y:S02]  /*d7c0*/  LOP3.LUT R6, R14.reuse, 0xb8, R18.reuse, 0xfe, !PT ;  /* 0x000000b80e067812 */ /* 0x148fe400078efe12 */
[C---:B------:R-:W-:Y:S01]  /*d7d0*/  LOP3.LUT R5, R14.reuse, R18, RZ, 0xfc, !PT ;  /* 0x000000120e057212 */ /* 0x040fe200078efcff */
[----:B------:R-:W3:Y:S01]  /*d7e0*/  LDS R29, [R8+UR4+0x400] ;  /* 0x00040004081d7984 */ /* 0x000ee20008000800 */
[----:B----4-:R-:W-:-:S03]  /*d7f0*/  LOP3.LUT R4, R14, 0xb4, R18, 0xfe, !PT ;  /* 0x000000b40e047812 */ /* 0x010fc600078efe12 */
[----:B------:R4:W-:Y:S04]  /*d800*/  STL [R1+0x84], R0 ;  /* 0x0000840001007387 */ /* 0x0009e80000100800 */
[----:B------:R1:W-:Y:S04]  /*d810*/  STL [R1+0x80], R6 ;  /* 0x0000800601007387 */ /* 0x0003e80000100800 */
[----:B------:R2:W-:Y:S01]  /*d820*/  STL [R1+0x7c], R4 ;  /* 0x00007c0401007387 */ /* 0x0005e20000100800 */
[C-C-:B----4-:R-:W-:Y:S02]  /*d830*/  LOP3.LUT R0, R14.reuse, 0xb0, R18.reuse, 0xfe, !PT ;  /* 0x000000b00e007812 */ /* 0x150fe400078efe12 */
[C-C-:B------:R-:W-:Y:S01]  /*d840*/  LOP3.LUT R15, R14.reuse, 0xec, R18.reuse, 0xfe, !PT ;  /* 0x000000ec0e0f7812 */ /* 0x140fe200078efe12 */
[----:B------:R-:W-:Y:S01]  /*d850*/  LDS R27, [R3+UR4+0xc00] ;  /* 0x000c0004031b7984 */ /* 0x000fe20008000800 */
[----:B-1----:R-:W-:-:S02]  /*d860*/  LOP3.LUT R6, R14, 0xac, R18, 0xfe, !PT ;  /* 0x000000ac0e067812 */ /* 0x002fc400078efe12 */
[C-C-:B--2---:R-:W-:Y:S01]  /*d870*/  LOP3.LUT R4, R14.reuse, 0xa8, R18.reuse, 0xfe, !PT ;  /* 0x000000a80e047812 */ /* 0x144fe200078efe12 */
[----:B------:R1:W-:Y:S04]  /*d880*/  STL [R1+0x78], R0 ;  /* 0x0000780001007387 */ /* 0x0003e80000100800 */
[----:B------:R2:W-:Y:S04]  /*d890*/  STL [R1+0x74], R6 ;  /* 0x0000740601007387 */ /* 0x0005e80000100800 */
[----:B------:R4:W-:Y:S01]  /*d8a0*/  STL [R1+0x70], R4 ;  /* 0x0000700401007387 */ /* 0x0009e20000100800 */
[----:B-1----:R-:W-:-:S02]  /*d8b0*/  LOP3.LUT R0, R14, 0xa4, R18, 0xfe, !PT ;  /* 0x000000a40e007812 */ /* 0x002fc400078efe12 */
[----:B--2---:R-:W-:-:S03]  /*d8c0*/  LOP3.LUT R6, R14, 0xa0, R18, 0xfe, !PT ;  /* 0x000000a00e067812 */ /* 0x004fc600078efe12 */
[----:B------:R1:W-:Y:S01]  /*d8d0*/  STL [R1+0x6c], R0 ;  /* 0x00006c0001007387 */ /* 0x0003e20000100800 */
[----:B----4-:R-:W-:-:S03]  /*d8e0*/  LOP3.LUT R4, R14, 0x9c, R18, 0xfe, !PT ;  /* 0x0000009c0e047812 */ /* 0x010fc600078efe12 */
[----:B------:R2:W-:Y:S04]  /*d8f0*/  STL [R1+0x68], R6 ;  /* 0x0000680601007387 */ /* 0x0005e80000100800 */
[----:B------:R4:W-:Y:S01]  /*d900*/  STL [R1+0x64], R4 ;  /* 0x0000640401007387 */ /* 0x0009e20000100800 */
[C-C-:B-1----:R-:W-:Y:S02]  /*d910*/  LOP3.LUT R0, R14.reuse, 0x98, R18.reuse, 0xfe, !PT ;  /* 0x000000980e007812 */ /* 0x142fe400078efe12 */
        /* <DEDUP_REMOVED lines=24> */
[C-C-:B--2---:R-:W-:Y:S02]  /*daa0*/  LOP3.LUT R6, R14.reuse, 0x60, R18.reuse, 0xfe, !PT ;  /* 0x000000600e067812 */ /* 0x144fe400078efe12 */
[C-C-:B----4-:R-:W-:Y:S01]  /*dab0*/  LOP3.LUT R4, R14.reuse, 0x64, R18.reuse, 0xfe, !PT ;  /* 0x000000640e047812 */ /* 0x150fe200078efe12 */
[----:B------:R1:W-:Y:S04]  /*dac0*/  STL [R1+0x30], R0 ;  /* 0x0000300001007387 */ /* 0x0003e80000100800 */
[----:B------:R2:W-:Y:S01]  /*dad0*/  STL [R1+0x2c], R4 ;  /* 0x00002c0401007387 */ /* 0x0005e20000100800 */
[----:B-1----:R-:W-:-:S03]  /*dae0*/  LOP3.LUT R0, R14, 0x5c, R18, 0xfe, !PT ;  /* 0x0000005c0e007812 */ /* 0x002fc600078efe12 */
[----:B------:R1:W-:Y:S01]  /*daf0*/  STL [R1+0x28], R6 ;  /* 0x0000280601007387 */ /* 0x0003e20000100800 */
[----:B--2---:R-:W-:-:S03]  /*db00*/  LOP3.LUT R4, R14, 0x58, R18, 0xfe, !PT ;  /* 0x000000580e047812 */ /* 0x004fc600078efe12 */
        /* <DEDUP_REMOVED lines=10> */
[----:B------:R-:W-:Y:S01]  /*dbb0*/  STL [R1+0x10], R6 ;  /* 0x0000100601007387 */ /* 0x000fe20000100800 */
[----:B----4-:R-:W-:-:S03]  /*dbc0*/  LOP3.LUT R4, R14, 0x40, R18, 0xfe, !PT ;  /* 0x000000400e047812 */ /* 0x010fc600078efe12 */
[----:B------:R-:W-:Y:S04]  /*dbd0*/  STL [R1+0xc], R0 ;  /* 0x00000c0001007387 */ /* 0x000fe80000100800 */
[----:B------:R-:W-:Y:S04]  /*dbe0*/  STL [R1+0x8], R4 ;  /* 0x0000080401007387 */ /* 0x000fe80000100800 */
[----:B------:R1:W-:Y:S02]  /*dbf0*/  STL [R1+0x4b8], R24 ;  /* 0x0004b81801007387 */ /* 0x0003e40000100800 */
[----:B-1----:R-:W1:Y:S01]  /*dc00*/  LDC R24, c[0x0][0x3b8] ;  /* 0x0000ee00ff187b82 */ /* 0x002e620000000800 */
[----:B------:R-:W-:-:S02]  /*dc10*/  LOP3.LUT R0, R14, 0xfc, R18, 0xfe, !PT ;  /* 0x000000fc0e007812 */ /* 0x000fc400078efe12 */
[----:B------:R-:W-:Y:S02]  /*dc20*/  ISETP.LT.AND P3, PT, R5, UR15, !P0 ;  /* 0x0000000f05007c0c */ /* 0x000fe4000c761270 */
[----:B------:R-:W-:Y:S01]  /*dc30*/  IADD3 R2, P1, PT, R13, UR12, RZ ;  /* 0x0000000c0d027c10 */ /* 0x000fe2000ff3e0ff */
[----:B------:R2:W-:Y:S01]  /*dc40*/  STL [R1+0xc0], R0 ;  /* 0x0000c00001007387 */ /* 0x0005e20000100800 */
[C-C-:B------:R-:W-:Y:S02]  /*dc50*/  LOP3.LUT R16, R14.reuse, 0xf8, R18.reuse, 0xfe, !PT ;  /* 0x000000f80e107812 */ /* 0x140fe400078efe12 */
[C-C-:B------:R-:W-:Y:S02]  /*dc60*/  LOP3.LUT R4, R14.reuse, 0x38, R18.reuse, 0xfe, !PT ;  /* 0x000000380e047812 */ /* 0x140fe400078efe12 */
[C-C-:B------:R-:W-:Y:S02]  /*dc70*/  LOP3.LUT R7, R14.reuse, 0x34, R18.reuse, 0xfe, !PT ;  /* 0x000000340e077812 */ /* 0x140fe400078efe12 */
[----:B------:R-:W-:-:S02]  /*dc80*/  LOP3.LUT R6, R14, 0x2c, R18, 0xfe, !PT ;  /* 0x0000002c0e067812 */ /* 0x000fc400078efe12 */
[C-C-:B------:R-:W-:Y:S02]  /*dc90*/  LOP3.LUT R9, R14.reuse, 0x28, R18.reuse, 0xfe, !PT ;  /* 0x000000280e097812 */ /* 0x140fe400078efe12 */
[C-C-:B--2---:R-:W-:Y:S02]  /*dca0*/  LOP3.LUT R0, R14.reuse, 0x30, R18.reuse, 0xfe, !PT ;  /* 0x000000300e007812 */ /* 0x144fe400078efe12 */
[C-C-:B------:R-:W-:Y:S02]  /*dcb0*/  LOP3.LUT R10, R14.reuse, 0x24, R18.reuse, 0xfe, !PT ;  /* 0x000000240e0a7812 */ /* 0x140fe400078efe12 */
[C-C-:B------:R-:W-:Y:S01]  /*dcc0*/  LOP3.LUT R11, R14.reuse, 0x20, R18.reuse, 0xfe, !PT ;  /* 0x000000200e0b7812 */ /* 0x140fe200078efe12 */
[----:B-1----:R-:W-:Y:S01]  /*dcd0*/  IMAD R5, R5, R24, RZ ;  /* 0x0000001805057224 */ /* 0x002fe200078e02ff */
[C-C-:B------:R-:W-:Y:S02]  /*dce0*/  LOP3.LUT R12, R14.reuse, 0x1c, R18.reuse, 0xfe, !PT ;  /* 0x0000001c0e0c7812 */ /* 0x140fe400078efe12 */
[----:B------:R-:W-:-:S02]  /*dcf0*/  LOP3.LUT R22, R14, 0x18, R18, 0xfe, !PT ;  /* 0x000000180e167812 */ /* 0x000fc400078efe12 */
[C-C-:B------:R-:W-:Y:S02]  /*dd00*/  LOP3.LUT R21, R14.reuse, 0x14, R18.reuse, 0xfe, !PT ;  /* 0x000000140e157812 */ /* 0x140fe400078efe12 */
[C-C-:B------:R-:W-:Y:S02]  /*dd10*/  LOP3.LUT R20, R14.reuse, 0x10, R18.reuse, 0xfe, !PT ;  /* 0x000000100e147812 */ /* 0x140fe400078efe12 */
[C-C-:B------:R-:W-:Y:S02]  /*dd20*/  LOP3.LUT R19, R14.reuse, 0xc, R18.reuse, 0xfe, !PT ;  /* 0x0000000c0e137812 */ /* 0x140fe400078efe12 */
[C-C-:B------:R-:W-:Y:S02]  /*dd30*/  LOP3.LUT R17, R14.reuse, 0x8, R18.reuse, 0xfe, !PT ;  /* 0x000000080e117812 */ /* 0x140fe400078efe12 */
[----:B------:R-:W-:Y:S02]  /*dd40*/  LOP3.LUT R18, R14, 0x4, R18, 0xfe, !PT ;  /* 0x000000040e127812 */ /* 0x000fe400078efe12 */
[----:B------:R-:W-:-:S02]  /*dd50*/  LEA.HI.X.SX32 R13, R13, UR13, 0x1, P1 ;  /* 0x0000000d0d0d7c11 */ /* 0x000fc400088f0eff */
[----:B------:R-:W-:Y:S01]  /*dd60*/  IADD3 R14, P2, PT, R5, R2, RZ ;  /* 0x00000002050e7210 */ /* 0x000fe20007f5e0ff */
[----:B------:R-:W-:Y:S01]  /*dd70*/  STL [R1+0x4bc], R4 ;  /* 0x0004bc0401007387 */ /* 0x000fe20000100800 */
[----:B------:R-:W-:Y:S01]  /*dd80*/  ISETP.LT.AND P4, PT, R15, UR10, !P0 ;  /* 0x0000000a0f007c0c */ /* 0x000fe2000c781270 */
[----:B------:R-:W1:Y:S01]  /*dd90*/  LDCU UR10, c[0x0][0x39c] ;  /* 0x00007380ff0a77ac */ /* 0x000e620008000800 */
[----:B------:R-:W-:Y:S01]  /*dda0*/  ISETP.LT.AND P1, PT, R16, UR11, !P0 ;  /* 0x0000000b10007c0c */ /* 0x000fe2000c721270 */
[----:B------:R-:W2:Y:S01]  /*ddb0*/  LDS R4, [R3+UR4+0x800] ;  /* 0x0008000403047984 */ /* 0x000ea20008000800 */
[-C--:B------:R-:W-:Y:S01]  /*ddc0*/  LEA.HI.X.SX32 R15, R5, R13.reuse, 0x1, P2 ;  /* 0x0000000d050f7211 */ /* 0x080fe200010f0eff */
[----:B------:R-:W4:Y:S01]  /*ddd0*/  LDCU UR11, c[0x0][0x39c] ;  /* 0x00007380ff0b77ac */ /* 0x000f220008000800 */
[----:B------:R-:W-:Y:S02]  /*dde0*/  PRMT R16, R25, 0x7770, RZ ;  /* 0x0000777019107816 */ /* 0x000fe400000000ff */
[C---:B------:R-:W-:Y:S01]  /*ddf0*/  ISETP.LT.AND P2, PT, R18.reuse, UR6, !P0 ;  /* 0x0000000612007c0c */ /* 0x040fe2000c741270 */
[----:B------:R-:W-:Y:S01]  /*de00*/  IMAD R18, R18, R24, RZ ;  /* 0x0000001812127224 */ /* 0x000fe200078e02ff */
[----:B------:R-:W-:Y:S01]  /*de10*/  ISETP.LT.AND P5, PT, R17, UR7, !P0 ;  /* 0x0000000711007c0c */ /* 0x000fe2000c7a1270 */
[----:B------:R1:W-:Y:S01]  /*de20*/  @P3 STG.E.U8 desc[UR8][R14.64], R16 ;  /* 0x000000100e003986 */ /* 0x0003e2000c101108 */
[----:B------:R-:W-:Y:S01]  /*de30*/  ISETP.LT.AND P3, PT, R19, UR5, !P0 ;  /* 0x0000000513007c0c */ /* 0x000fe2000c761270 */
[----:B------:R-:W2:Y:S01]  /*de40*/  LDCU UR6, c[0x0][0x39c] ;  /* 0x00007380ff0677ac */ /* 0x000ea20008000800 */
[----:B0-----:R-:W-:Y:S01]  /*de50*/  PRMT R28, R26, 0x7770, RZ ;  /* 0x000077701a1c7816 */ /* 0x001fe200000000ff */
[----:B------:R0:W-:Y:S01]  /*de60*/  STL [R1], R23 ;  /* 0x0000001701007387 */ /* 0x0001e20000100800 */
[----:B------:R-:W0:Y:S01]  /*de70*/  LDCU UR7, c[0x0][0x39c] ;  /* 0x00007380ff0777ac */ /* 0x000e220008000800 */
[C---:B-1----:R-:W-:Y:S01]  /*de80*/  IADD3 R16, P6, PT, R18.reuse, R2, RZ ;  /* 0x0000000212107210 */ /* 0x042fe20007fde0ff */
[----:B------:R-:W-:Y:S01]  /*de90*/  IMAD R15, R17, R24, RZ ;  /* 0x00000018110f7224 */ /* 0x000fe200078e02ff */
[----:B------:R-:W1:Y:S02]  /*dea0*/  LDCU UR5, c[0x0][0x39c] ;  /* 0x00007380ff0577ac */ /* 0x000e640008000800 */
[----:B------:R-:W-:-:S02]  /*deb0*/  LEA.HI.X.SX32 R17, R18, R13, 0x1, P6 ;  /* 0x0000000d12117211 */ /* 0x000fc400030f0eff */
[----:B------:R-:W1:Y:S01]  /*dec0*/  LDS R18, [R8+UR4+0x800] ;  /* 0x0008000408127984 */ /* 0x000e620008000800 */
[----:B------:R-:W-:Y:S01]  /*ded0*/  IMAD R19, R19, R24, RZ ;  /* 0x0000001813137224 */ /* 0x000fe200078e02ff */
[-C--:B------:R-:W-:Y:S02]  /*dee0*/  IADD3 R14, P6, PT, R15, R2.reuse, RZ ;  /* 0x000000020f0e7210 */ /* 0x080fe40007fde0ff */
[----:B------:R2:W-:Y:S01]  /*def0*/  @P2 STG.E.U8 desc[UR8][R16.64], R28 ;  /* 0x0000001c10002986 */ /* 0x0005e2000c101108 */
[----:B0-----:R-:W-:Y:S02]  /*df00*/  PRMT R23, R23, 0x7770, RZ ;  /* 0x0000777017177816 */ /* 0x001fe400000000ff */
[----:B------:R-:W-:Y:S02]  /*df10*/  LEA.HI.X.SX32 R15, R15, R13, 0x1, P6 ;  /* 0x0000000d0f0f7211 */ /* 0x000fe400030f0eff */
[----:B--2---:R-:W-:-:S03]  /*df20*/  IADD3 R16, P2, PT, R19, R2, RZ ;  /* 0x0000000213107210 */ /* 0x004fc60007f5e0ff */
[----:B------:R3:W-:Y:S01]  /*df30*/  @P5 STG.E.U8 desc[UR8][R14.64], R23 ;  /* 0x000000170e005986 */ /* 0x0007e2000c101108 */
[----:B------:R-:W-:-:S03]  /*df40*/  LEA.HI.X.SX32 R17, R19, R13, 0x1, P2 ;  /* 0x0000000d13117211 */ /* 0x000fc600010f0eff */
[----:B------:R-:W0:Y:S01]  /*df50*/  LDS R19, [R8+UR4+0xc00] ;  /* 0x000c000408137984 */ /* 0x000e220008000800 */
[C---:B------:R-:W-:Y:S01]  /*df60*/  ISETP.LT.AND P6, PT, R20.reuse, UR10, !P0 ;  /* 0x0000000a14007c0c */ /* 0x040fe2000c7c1270 */
[----:B------:R-:W2:Y:S01]  /*df70*/  LDCU UR10, c[0x0][0x39c] ;  /* 0x00007380ff0a77ac */ /* 0x000ea20008000800 */
[----:B---3--:R-:W-:Y:S01]  /*df80*/  PRMT R15, R29, 0x7770, RZ ;  /* 0x000077701d0f7816 */ /* 0x008fe200000000ff */
[-C--:B------:R-:W-:Y:S02]  /*df90*/  IMAD R14, R20, R24.reuse, RZ ;  /* 0x00000018140e7224 */ /* 0x080fe400078e02ff */
[----:B------:R-:W3:Y:S04]  /*dfa0*/  LDS R20, [R3+UR4+0x1000] ;  /* 0x0010000403147984 */ /* 0x000ee80008000800 */
[----:B------:R1:W-:Y:S01]  /*dfb0*/  @P3 STG.E.U8 desc[UR8][R16.64], R15 ;  /* 0x0000000f10003986 */ /* 0x0003e2000c101108 */
[C---:B------:R-:W-:Y:S01]  /*dfc0*/  ISETP.LT.AND P2, PT, R21.reuse, UR6, !P0 ;  /* 0x0000000615007c0c */ /* 0x040fe2000c741270 */
[----:B------:R-:W0:Y:S01]  /*dfd0*/  LDCU UR6, c[0x0][0x39c] ;  /* 0x00007380ff0677ac */ /* 0x000e220008000800 */
[C---:B------:R-:W-:Y:S01]  /*dfe0*/  ISETP.LT.AND P3, PT, R22.reuse, UR7, !P0 ;  /* 0x0000000716007c0c */ /* 0x040fe2000c761270 */
[----:B------:R-:W-:Y:S01]  /*dff0*/  IMAD R22, R22, R24, RZ ;  /* 0x0000001816167224 */ /* 0x000fe200078e02ff */
[----:B------:R-:W-:Y:S01]  /*e000*/  PRMT R23, R4, 0x7770, RZ ;  /* 0x0000777004177816 */ /* 0x000fe200000000ff */
[----:B------:R-:W0:Y:S01]  /*e010*/  LDCU UR7, c[0x0][0x39c] ;  /* 0x00007380ff0777ac */ /* 0x000e220008000800 */
[----:B-1----:R-:W-:Y:S01]  /*e020*/  IADD3 R16, P5, PT, R14, R2, RZ ;  /* 0x000000020e107210 */ /* 0x002fe20007fbe0ff */
[----:B------:R-:W-:-:S02]  /*e030*/  IMAD R15, R21, R24, RZ ;  /* 0x00000018150f7224 */ /* 0x000fc400078e02ff */
[----:B------:R-:W1:Y:S01]  /*e040*/  LDS R21, [R8+UR4+0x1000] ;  /* 0x0010000408157984 */ /* 0x000e620008000800 */
[----:B------:R-:W-:Y:S02]  /*e050*/  LEA.HI.X.SX32 R17, R14, R13, 0x1, P5 ;  /* 0x0000000d0e117211 */ /* 0x000fe400028f0eff */
[----:B------:R-:W-:-:S03]  /*e060*/  IADD3 R14, P5, PT, R15, R2, RZ ;  /* 0x000000020f0e7210 */ /* 0x000fc60007fbe0ff */
[----:B------:R0:W-:Y:S01]  /*e070*/  @P6 STG.E.U8 desc[UR8][R16.64], R23 ;  /* 0x0000001710006986 */ /* 0x0001e2000c101108 */
[-C--:B------:R-:W-:Y:S02]  /*e080*/  LEA.HI.X.SX32 R15, R15, R13.reuse, 0x1, P5 ;  /* 0x0000000d0f0f7211 */ /* 0x080fe400028f0eff */
[C---:B------:R-:W-:Y:S01]  /*e090*/  ISETP.LT.AND P5, PT, R12.reuse, UR5, !P0 ;  /* 0x000000050c007c0c */ /* 0x040fe2000c7a1270 */
[----:B------:R-:W-:Y:S01]  /*e0a0*/  IMAD R12, R12, R24, RZ ;  /* 0x000000180c0c7224 */ /* 0x000fe200078e02ff */
[----:B------:R-:W-:Y:S01]  /*e0b0*/  PRMT R28, R27, 0x7770, RZ ;  /* 0x000077701b1c7816 */ /* 0x000fe200000000ff */
[----:B------:R-:W1:Y:S01]  /*e0c0*/  LDCU UR5, c[0x0][0x39c] ;  /* 0x00007380ff0577ac */ /* 0x000e620008000800 */
[----:B0-----:R-:W-:Y:S02]  /*e0d0*/  IADD3 R16, P6, PT, R22, R2, RZ ;  /* 0x0000000216107210 */ /* 0x001fe40007fde0ff */
[----:B------:R-:W-:Y:S02]  /*e0e0*/  PRMT R23, R18, 0x7770, RZ ;  /* 0x0000777012177816 */ /* 0x000fe400000000ff */
[----:B------:R-:W-:-:S02]  /*e0f0*/  LEA.HI.X.SX32 R17, R22, R13, 0x1, P6 ;  /* 0x0000000d16117211 */ /* 0x000fc400030f0eff */
[----:B------:R-:W0:Y:S04]  /*e100*/  LDS R22, [R3+UR4+0x1400] ;  /* 0x0014000403167984 */ /* 0x000e280008000800 */
[----:B------:R1:W-:Y:S04]  /*e110*/  @P2 STG.E.U8 desc[UR8][R14.64], R23 ;  /* 0x000000170e002986 */ /* 0x0003e8000c101108 */
[----:B------:R-:W0:Y:S01]  /*e120*/  LDS R23, [R8+UR4+0x1400] ;  /* 0x0014000408177984 */ /* 0x000e220008000800 */
[----:B-1----:R-:W-:-:S03]  /*e130*/  IADD3 R14, P2, PT, R12, R2, RZ ;  /* 0x000000020c0e7210 */ /* 0x002fc60007f5e0ff */
[----:B------:R1:W-:Y:S01]  /*e140*/  @P3 STG.E.U8 desc[UR8][R16.64], R28 ;  /* 0x0000001c10003986 */ /* 0x0003e2000c101108 */
[----:B------:R-:W-:-:S03]  /*e150*/  LEA.HI.X.SX32 R15, R12, R13, 0x1, P2 ;  /* 0x0000000d0c0f7211 */ /* 0x000fc600010f0eff */
[----:B------:R-:W0:Y:S01]  /*e160*/  LDS R12, [R3+UR4+0x1800] ;  /* 0x00180004030c7984 */ /* 0x000e220008000800 */
[C---:B----4-:R-:W-:Y:S01]  /*e170*/  ISETP.LT.AND P3, PT, R11.reuse, UR11, !P0 ;  /* 0x0000000b0b007c0c */ /* 0x050fe2000c761270 */
[----:B------:R-:W4:Y:S01]  /*e180*/  LDCU UR11, c[0x0][0x39c] ;  /* 0x00007380ff0b77ac */ /* 0x000f220008000800 */
[-C--:B-1----:R-:W-:Y:S01]  /*e190*/  IMAD R17, R11, R24.reuse, RZ ;  /* 0x000000180b117224 */ /* 0x082fe200078e02ff */
[----:B------:R-:W-:Y:S01]  /*e1a0*/  PRMT R28, R19, 0x7770, RZ ;  /* 0x00007770131c7816 */ /* 0x000fe200000000ff */
[C---:B------:R-:W-:Y:S01]  /*e1b0*/  IMAD R11, R10.reuse, R24, RZ ;  /* 0x000000180a0b7224 */ /* 0x040fe200078e02ff */
[----:B--2---:R-:W-:Y:S01]  /*e1c0*/  ISETP.LT.AND P2, PT, R10, UR10, !P0 ;  /* 0x0000000a0a007c0c */ /* 0x004fe2000c741270 */
[----:B------:R-:W1:Y:S01]  /*e1d0*/  LDCU UR10, c[0x0][0x39c] ;  /* 0x00007380ff0a77ac */ /* 0x000e620008000800 */
[-C--:B------:R-:W-:Y:S01]  /*e1e0*/  IADD3 R16, P6, PT, R17, R2.reuse, RZ ;  /* 0x0000000211107210 */ /* 0x080fe20007fde0ff */
[----:B------:R3:W-:Y:S01]  /*e1f0*/  @P5 STG.E.U8 desc[UR8][R14.64], R28 ;  /* 0x0000001c0e005986 */ /* 0x0007e2000c101108 */
[----:B------:R-:W-:-:S02]  /*e200*/  IADD3 R10, P5, PT, R11, R2, RZ ;  /* 0x000000020b0a7210 */ /* 0x000fc40007fbe0ff */
[-C--:B------:R-:W-:Y:S01]  /*e210*/  LEA.HI.X.SX32 R17, R17, R13.reuse, 0x1, P6 ;  /* 0x0000000d11117211 */ /* 0x080fe200030f0eff */
[----:B------:R2:W-:Y:S01]  /*e220*/  STL [R1+0x4], R4 ;  /* 0x0000040401007387 */ /* 0x0005e20000100800 */
[----:B------:R-:W-:-:S03]  /*e230*/  LEA.HI.X.SX32 R11, R11, R13, 0x1, P5 ;  /* 0x0000000d0b0b7211 */ /* 0x000fc600028f0eff */
[----:B------:R-:W-:Y:S01]  /*e240*/  LDS R3, [R3+UR4+0x1c00] ;  /* 0x001c000403037984 */ /* 0x000fe20008000800 */
[----:B---3--:R-:W-:-:S03]  /*e250*/  PRMT R15, R20, 0x7770, RZ ;  /* 0x00007770140f7816 */ /* 0x008fc600000000ff */
[----:B------:R-:W3:Y:S01]  /*e260*/  LDS R14, [R8+UR4+0x1800] ;  /* 0x00180004080e7984 */ /* 0x000ee20008000800 */
[C---:B------:R-:W-:Y:S01]  /*e270*/  ISETP.LT.AND P5, PT, R9.reuse, UR6, !P0 ;  /* 0x0000000609007c0c */ /* 0x040fe2000c7a1270 */
[----:B------:R-:W-:Y:S01]  /*e280*/  IMAD R9, R9, R24, RZ ;  /* 0x0000001809097224 */ /* 0x000fe200078e02ff */
[----:B------:R-:W0:Y:S01]  /*e290*/  LDCU UR6, c[0x0][0x39c] ;  /* 0x00007380ff0677ac */ /* 0x000e220008000800 */
[----:B------:R1:W-:Y:S01]  /*e2a0*/  @P3 STG.E.U8 desc[UR8][R16.64], R15 ;  /* 0x0000000f10003986 */ /* 0x0003e2000c101108 */
[----:B------:R-:W-:-:S03]  /*e2b0*/  ISETP.LT.AND P3, PT, R6, UR7, !P0 ;  /* 0x0000000706007c0c */ /* 0x000fc6000c761270 */
[----:B--2---:R-:W4:Y:S01]  /*e2c0*/  LDL.LU R4, [R1+0x4bc] ;  /* 0x0004bc0001047983 */ /* 0x004f220000300800 */
[----:B-1----:R-:W-:Y:S01]  /*e2d0*/  PRMT R15, R21, 0x7770, RZ ;  /* 0x00007770150f7816 */ /* 0x002fe200000000ff */
[----:B------:R-:W-:Y:S02]  /*e2e0*/  IMAD R6, R6, R24, RZ ;  /* 0x0000001806067224 */ /* 0x000fe400078e02ff */
[----:B------:R-:W2:Y:S01]  /*e2f0*/  LDL.LU R28, [R1+0xc] ;  /* 0x00000c00011c7983 */ /* 0x000ea20000300800 */
[----:B------:R-:W1:Y:S03]  /*e300*/  LDCU UR7, c[0x0][0x39c] ;  /* 0x00007380ff0777ac */ /* 0x000e660008000800 */
[----:B------:R0:W-:Y:S04]  /*e310*/  @P2 STG.E.U8 desc[UR8][R10.64], R15 ;  /* 0x0000000f0a002986 */ /* 0x0001e8000c101108 */
[----:B------:R0:W1:Y:S01]  /*e320*/  LDS R15, [R8+UR4+0x1c00] ;  /* 0x001c0004080f7984 */ /* 0x0000620008000800 */
[----:B------:R-:W1:Y:S03]  /*e330*/  LDCU UR4, c[0x0][0x39c] ;  /* 0x00007380ff0477ac */ /* 0x000e660008000800 */
[----:B------:R-:W2:Y:S01]  /*e340*/  LDL.LU R17, [R1+0x14] ;  /* 0x0000140001117983 */ /* 0x000ea20000300800 */
[----:B0-----:R-:W-:-:S03]  /*e350*/  IADD3 R10, P2, PT, R9, R2, RZ ;  /* 0x00000002090a7210 */ /* 0x001fc60007f5e0ff */
[----:B------:R-:W2:Y:S01]  /*e360*/  LDL.LU R16, [R1] ;  /* 0x0000000001107983 */ /* 0x000ea20000300800 */
[----:B------:R-:W-:Y:S02]  /*e370*/  LEA.HI.X.SX32 R11, R9, R13, 0x1, P2 ;  /* 0x0000000d090b7211 */ /* 0x000fe400010f0eff */
[----:B------:R-:W-:Y:S02]  /*e380*/  PRMT R9, R22, 0x7770, RZ ;  /* 0x0000777016097816 */ /* 0x000fe400000000ff */
[C---:B------:R-:W-:Y:S01]  /*e390*/  ISETP.LT.AND P2, PT, R0.reuse, UR5, !P0 ;  /* 0x0000000500007c0c */ /* 0x040fe2000c741270 */
[----:B------:R-:W-:Y:S01]  /*e3a0*/  IMAD R0, R0, R24, RZ ;  /* 0x0000001800007224 */ /* 0x000fe200078e02ff */
[-C--:B------:R-:W-:Y:S01]  /*e3b0*/  IADD3 R8, P6, PT, R6, R2.reuse, RZ ;  /* 0x0000000206087210 */ /* 0x080fe20007fde0ff */
[----:B------:R0:W-:Y:S01]  /*e3c0*/  @P5 STG.E.U8 desc[UR8][R10.64], R9 ;  /* 0x000000090a005986 */ /* 0x0001e2000c101108 */
[----:B------:R-:W2:Y:S02]  /*e3d0*/  LDCU UR5, c[0x0][0x39c] ;  /* 0x00007380ff0577ac */ /* 0x000ea40008000800 */
[----:B0-----:R-:W-:-:S02]  /*e3e0*/  IADD3 R10, P5, PT, R0, R2, RZ ;  /* 0x00000002000a7210 */ /* 0x001fc40007fbe0ff */
[-C--:B------:R-:W-:Y:S02]  /*e3f0*/  LEA.HI.X.SX32 R9, R6, R13.reuse, 0x1, P6 ;  /* 0x0000000d06097211 */ /* 0x080fe400030f0eff */
[----:B------:R-:W-:Y:S02]  /*e400*/  PRMT R6, R23, 0x7770, RZ ;  /* 0x0000777017067816 */ /* 0x000fe400000000ff */
[----:B------:R-:W-:Y:S02]  /*e410*/  LEA.HI.X.SX32 R11, R0, R13, 0x1, P5 ;  /* 0x0000000d000b7211 */ /* 0x000fe400028f0eff */
[----:B------:R-:W-:Y:S01]  /*e420*/  PRMT R0, R12, 0x7770, RZ ;  /* 0x000077700c007816 */ /* 0x000fe200000000ff */
[----:B------:R-:W-:Y:S01]  /*e430*/  @P3 STG.E.U8 desc[UR8][R8.64], R6 ;  /* 0x0000000608003986 */ /* 0x000fe2000c101108 */
[C---:B------:R-:W-:Y:S01]  /*e440*/  ISETP.LT.AND P6, PT, R7.reuse, UR10, !P0 ;  /* 0x0000000a07007c0c */ /* 0x040fe2000c7c1270 */
[----:B------:R-:W-:Y:S02]  /*e450*/  IMAD R7, R7, R24, RZ ;  /* 0x0000001807077224 */ /* 0x000fe400078e02ff */
[----:B------:R-:W2:Y:S04]  /*e460*/  LDL.LU R24, [R1+0x4b8] ;  /* 0x0004b80001187983 */ /* 0x000ea80000300800 */
[----:B------:R0:W-:Y:S04]  /*e470*/  @P2 STG.E.U8 desc[UR8][R10.64], R0 ;  /* 0x000000000a002986 */ /* 0x0001e8000c101108 */
[----:B0-----:R-:W1:Y:S01]  /*e480*/  LDL.LU R10, [R1+0x8] ;  /* 0x00000800010a7983 */ /* 0x001e620000300800 */
[----:B------:R-:W0:Y:S01]  /*e490*/  LDC R11, c[0x0][0x3b8] ;  /* 0x0000ee00ff0b7b82 */ /* 0x000e220000000800 */
[----:B------:R-:W-:-:S02]  /*e4a0*/  IADD3 R6, P3, PT, R7, R2, RZ ;  /* 0x0000000207067210 */ /* 0x000fc40007f7e0ff */
[----:B---3--:R-:W-:Y:S02]  /*e4b0*/  PRMT R0, R14, 0x7770, RZ ;  /* 0x000077700e007816 */ /* 0x008fe400000000ff */
[----:B------:R-:W-:-:S05]  /*e4c0*/  LEA.HI.X.SX32 R7, R7, R13, 0x1, P3 ;  /* 0x0000000d07077211 */ /* 0x000fca00018f0eff */
[----:B------:R3:W-:Y:S02]  /*e4d0*/  @P6 STG.E.U8 desc[UR8][R6.64], R0 ;  /* 0x0000000006006986 */ /* 0x0007e4000c101108 */
[----:B---3--:R-:W-:Y:S02]  /*e4e0*/  PRMT R6, R3, 0x7770, RZ ;  /* 0x0000777003067816 */ /* 0x008fe400000000ff */
[C---:B----4-:R-:W-:Y:S01]  /*e4f0*/  ISETP.LT.AND P2, PT, R4.reuse, UR11, !P0 ;  /* 0x0000000b04007c0c */ /* 0x050fe2000c741270 */
[----:B0-----:R-:W-:-:S05]  /*e500*/  IMAD R4, R4, R11, RZ ;  /* 0x0000000b04047224 */ /* 0x001fca00078e02ff */
[----:B------:R-:W-:-:S04]  /*e510*/  IADD3 R8, P5, PT, R4, R2, RZ ;  /* 0x0000000204087210 */ /* 0x000fc80007fbe0ff */
[----:B------:R-:W-:-:S05]  /*e520*/  LEA.HI.X.SX32 R9, R4, R13, 0x1, P5 ;  /* 0x0000000d04097211 */ /* 0x000fca00028f0eff */
[----:B------:R0:W-:Y:S01]  /*e530*/  @P2 STG.E.U8 desc[UR8][R8.64], R6 ;  /* 0x0000000608002986 */ /* 0x0001e2000c101108 */
[----:B-1----:R-:W-:Y:S02]  /*e540*/  ISETP.LT.AND P6, PT, R10, UR4, !P0 ;  /* 0x000000040a007c0c */ /* 0x002fe4000c7c1270 */
[C---:B--2---:R-:W-:Y:S01]  /*e550*/  ISETP.LT.AND P3, PT, R24.reuse, UR6, !P0 ;  /* 0x0000000618007c0c */ /* 0x044fe2000c761270 */
[----:B------:R-:W2:Y:S01]  /*e560*/  LDL.LU R10, [R1+0x18] ;  /* 0x00001800010a7983 */ /* 0x000ea20000300800 */
[----:B------:R-:W-:Y:S01]  /*e570*/  IMAD R24, R24, R11, RZ ;  /* 0x0000000b18187224 */ /* 0x000fe200078e02ff */
[----:B------:R-:W1:Y:S02]  /*e580*/  LDCU UR6, c[0x0][0x39c] ;  /* 0x00007380ff0677ac */ /* 0x000e640008000800 */
[----:B0-----:R-:W1:Y:S02]  /*e590*/  LDL.LU R9, [R1+0x10] ;  /* 0x0000100001097983 */ /* 0x001e640000300800 */
[C---:B------:R-:W-:Y:S01]  /*e5a0*/  IADD3 R4, P5, PT, R24.reuse, R2, RZ ;  /* 0x0000000218047210 */ /* 0x040fe20007fbe0ff */
[----:B------:R-:W-:Y:S01]  /*e5b0*/  IMAD R0, R11, 0x40, R5 ;  /* 0x000000400b007824 */ /* 0x000fe200078e0205 */
[----:B------:R-:W-:Y:S01]  /*e5c0*/  PRMT R7, R15, 0x7770, RZ ;  /* 0x000077700f077816 */ /* 0x000fe200000000ff */
[----:B------:R-:W0:Y:S01]  /*e5d0*/  LDCU UR4, c[0x0][0x39c] ;  /* 0x00007380ff0477ac */ /* 0x000e220008000800 */
[----:B------:R-:W-:-:S02]  /*e5e0*/  LEA.HI.X.SX32 R5, R24, R13, 0x1, P5 ;  /* 0x0000000d18057211 */ /* 0x000fc400028f0eff */
[----:B------:R-:W3:Y:S01]  /*e5f0*/  LDC R24, c[0x0][0x3b8] ;  /* 0x0000ee00ff187b82 */ /* 0x000ee20000000800 */
[----:B------:R-:W-:Y:S02]  /*e600*/  IADD3 R6, P5, PT, R0, R2, RZ ;  /* 0x0000000200067210 */ /* 0x000fe40007fbe0ff */
[----:B------:R4:W-:Y:S01]  /*e610*/  @P3 STG.E.U8 desc[UR8][R4.64], R7 ;  /* 0x0000000704003986 */ /* 0x0009e2000c101108 */
[----:B------:R-:W-:Y:S01]  /*e620*/  ISETP.LT.AND P2, PT, R28, UR5, !P0 ;  /* 0x000000051c007c0c */ /* 0x000fe2000c741270 */
[----:B------:R-:W2:Y:S02]  /*e630*/  LDCU UR5, c[0x0][0x39c] ;  /* 0x00007380ff0577ac */ /* 0x000ea40008000800 */
[----:B------:R-:W2:Y:S04]  /*e640*/  LDL.LU R28, [R1+0x20] ;  /* 0x00002000011c7983 */ /* 0x000ea80000300800 */
[----:B------:R-:W2:Y:S01]  /*e650*/  LDL.LU R11, [R1+0x4] ;  /* 0x00000400010b7983 */ /* 0x000ea20000300800 */
[----:B----4-:R-:W-:-:S02]  /*e660*/  LEA.HI.X.SX32 R7, R0, R13, 0x1, P5 ;  /* 0x0000000d00077211 */ /* 0x010fc400028f0eff */
[----:B------:R-:W-:Y:S01]  /*e670*/  PRMT R4, R25, 0x7771, RZ ;  /* 0x0000777119047816 */ /* 0x000fe200000000ff */
[----:B---3--:R-:W-:-:S04]  /*e680*/  IMAD R0, R24, 0x4, R0 ;  /* 0x0000000418007824 */ /* 0x008fc800078e0200 */
[----:B------:R3:W-:Y:S01]  /*e690*/  @P6 STG.E.U8 desc[UR8][R6.64], R4 ;  /* 0x0000000406006986 */ /* 0x0007e2000c101108 */
[----:B0-----:R-:W-:Y:S01]  /*e6a0*/  ISETP.LT.AND P3, PT, R17, UR4, !P0 ;  /* 0x0000000411007c0c */ /* 0x001fe2000c761270 */
[----:B------:R-:W0:Y:S02]  /*e6b0*/  LDCU UR4, c[0x0][0x39c] ;  /* 0x00007380ff0477ac */ /* 0x000e240008000800 */
[----:B------:R-:W4:Y:S01]  /*e6c0*/  LDL.LU R17, [R1+0x28] ;  /* 0x0000280001117983 */ /* 0x000f220000300800 */
[----:B---3--:R-:W-:-:S04]  /*e6d0*/  IADD3 R6, P6, PT, R0, R2, RZ ;  /* 0x0000000200067210 */ /* 0x008fc80007fde0ff */
[----:B------:R-:W-:Y:S02]  /*e6e0*/  LEA.HI.X.SX32 R7, R0, R13, 0x1, P6 ;  /* 0x0000000d00077211 */ /* 0x000fe400030f0eff */
[----:B-1----:R-:W-:Y:S01]  /*e6f0*/  ISETP.LT.AND P5, PT, R9, UR6, !P0 ;  /* 0x0000000609007c0c */ /* 0x002fe2000c7a1270 */
[----:B------:R-:W-:Y:S01]  /*e700*/  IMAD R5, R24, 0x4, R0 ;  /* 0x0000000418057824 */ /* 0x000fe200078e0200 */
[----:B------:R-:W-:Y:S01]  /*e710*/  PRMT R9, R26, 0x7771, RZ ;  /* 0x000077711a097816 */ /* 0x000fe200000000ff */
[----:B------:R-:W1:Y:S04]  /*e720*/  LDCU UR6, c[0x0][0x39c] ;  /* 0x00007380ff0677ac */ /* 0x000e680008000800 */
[----:B------:R3:W-:Y:S04]  /*e730*/  @P2 STG.E.U8 desc[UR8][R6.64], R9 ;  /* 0x0000000906002986 */ /* 0x0007e8000c101108 */
[----:B---3--:R-:W1:Y:S01]  /*e740*/  LDL.LU R9, [R1+0x1c] ;  /* 0x00001c0001097983 */ /* 0x008e620000300800 */
[----:B------:R-:W-:Y:S01]  /*e750*/  IADD3 R4, P6, PT, R5, R2, RZ ;  /* 0x0000000205047210 */ /* 0x000fe20007fde0ff */
[----:B------:R-:W-:Y:S01]  /*e760*/  IMAD R0, R24, 0x4, R5 ;  /* 0x0000000418007824 */ /* 0x000fe200078e0205 */
[----:B------:R-:W-:-:S02]  /*e770*/  PRMT R8, R16, 0x7771, RZ ;  /* 0x0000777110087816 */ /* 0x000fc400000000ff */
[----:B------:R-:W-:Y:S02]  /*e780*/  LEA.HI.X.SX32 R5, R5, R13, 0x1, P6 ;  /* 0x0000000d05057211 */ /* 0x000fe400030f0eff */
[----:B------:R-:W-:-:S03]  /*e790*/  IADD3 R6, P2, PT, R0, R2, RZ ;  /* 0x0000000200067210 */ /* 0x000fc60007f5e0ff */
[----:B------:R3:W-:Y:S01]  /*e7a0*/  @P5 STG.E.U8 desc[UR8][R4.64], R8 ;  /* 0x0000000804005986 */ /* 0x0007e2000c101108 */
[----:B------:R-:W-:Y:S01]  /*e7b0*/  LEA.HI.X.SX32 R7, R0, R13, 0x1, P2 ;  /* 0x0000000d00077211 */ /* 0x000fe200010f0eff */
[----:B------:R-:W-:Y:S01]  /*e7c0*/  IMAD R0, R24, 0x4, R0 ;  /* 0x0000000418007824 */ /* 0x000fe200078e0200 */
[----:B--2---:R-:W-:Y:S01]  /*e7d0*/  ISETP.LT.AND P6, PT, R10, UR5, !P0 ;  /* 0x000000050a007c0c */ /* 0x004fe2000c7c1270 */
[----:B------:R-:W2:Y:S01]  /*e7e0*/  LDCU UR5, c[0x0][0x39c] ;  /* 0x00007380ff0577ac */ /* 0x000ea20008000800 */
[----:B------:R-:W2:Y:S01]  /*e7f0*/  LDL.LU R10, [R1+0x2c] ;  /* 0x00002c00010a7983 */ /* 0x000ea20000300800 */
[----:B---3--:R-:W-:-:S05]  /*e800*/  PRMT R4, R29, 0x7771, RZ ;  /* 0x000077711d047816 */ /* 0x008fca00000000ff */
[----:B------:R3:W-:Y:S01]  /*e810*/  @P3 STG.E.U8 desc[UR8][R6.64], R4 ;  /* 0x0000000406003986 */ /* 0x0007e2000c101108 */
[----:B0-----:R-:W-:Y:S02]  /*e820*/  ISETP.LT.AND P5, PT, R28, UR4, !P0 ;  /* 0x000000041c007c0c */ /* 0x001fe4000c7a1270 */
[----:B-1----:R-:W-:Y:S01]  /*e830*/  ISETP.LT.AND P2, PT, R9, UR6, !P0 ;  /* 0x0000000609007c0c */ /* 0x002fe2000c741270 */
[----:B------:R-:W2:Y:S01]  /*e840*/  LDL.LU R28, [R1+0x34] ;  /* 0x00003400011c7983 */ /* 0x000ea20000300800 */
[-C--:B---3--:R-:W-:Y:S01]  /*e850*/  IADD3 R6, P3, PT, R0, R2.reuse, RZ ;  /* 0x0000000200067210 */ /* 0x088fe20007f7e0ff */
[----:B------:R-:W-:Y:S01]  /*e860*/  IMAD R5, R24, 0x4, R0 ;  /* 0x0000000418057824 */ /* 0x000fe200078e0200 */
[----:B------:R-:W-:Y:S01]  /*e870*/  PRMT R9, R11, 0x7771, RZ ;  /* 0x000077710b097816 */ /* 0x000fe200000000ff */
[----:B------:R-:W2:Y:S01]  /*e880*/  LDCU UR4, c[0x0][0x39c] ;  /* 0x00007380ff0477ac */ /* 0x000ea20008000800 */
[----:B------:R-:W-:Y:S02]  /*e890*/  LEA.HI.X.SX32 R7, R0, R13, 0x1, P3 ;  /* 0x0000000d00077211 */ /* 0x000fe400018f0eff */
[----:B------:R-:W-:Y:S01]  /*e8a0*/  PRMT R8, R18, 0x7771, RZ ;  /* 0x0000777112087816 */ /* 0x000fe200000000ff */
[----:B------:R-:W0:Y:S02]  /*e8b0*/  LDCU UR6, c[0x0][0x39c] ;  /* 0x00007380ff0677ac */ /* 0x000e240008000800 */
[----:B------:R1:W-:Y:S04]  /*e8c0*/  @P6 STG.E.U8 desc[UR8][R6.64], R9 ;  /* 0x0000000906006986 */ /* 0x0003e8000c101108 */
[----:B-1----:R-:W3:Y:S01]  /*e8d0*/  LDL.LU R9, [R1+0x24] ;  /* 0x0000240001097983 */ /* 0x002ee20000300800 */
[----:B------:R-:W-:Y:S01]  /*e8e0*/  IADD3 R4, P3, PT, R5, R2, RZ ;  /* 0x0000000205047210 */ /* 0x000fe20007f7e0ff */
[----:B------:R-:W-:-:S03]  /*e8f0*/  IMAD R0, R24, 0x4, R5 ;  /* 0x0000000418007824 */ /* 0x000fc600078e0205 */
[----:B------:R-:W-:Y:S02]  /*e900*/  LEA.HI.X.SX32 R5, R5, R13, 0x1, P3 ;  /* 0x0000000d05057211 */ /* 0x000fe400018f0eff */
[----:B------:R-:W-:-:S03]  /*e910*/  IADD3 R6, P6, PT, R0, R2, RZ ;  /* 0x0000000200067210 */ /* 0x000fc60007fde0ff */
[----:B------:R1:W-:Y:S01]  /*e920*/  @P2 STG.E.U8 desc[UR8][R4.64], R8 ;  /* 0x0000000804002986 */ /* 0x0003e2000c101108 */
[----:B------:R-:W-:Y:S01]  /*e930*/  LEA.HI.X.SX32 R7, R0, R13, 0x1, P6 ;  /* 0x0000000d00077211 */ /* 0x000fe200030f0eff */
[----:B------:R-:W-:Y:S01]  /*e940*/  IMAD R0, R24, 0x4, R0 ;  /* 0x0000000418007824 */ /* 0x000fe200078e0200 */
[----:B-1----:R-:W-:-:S05]  /*e950*/  PRMT R4, R27, 0x7771, RZ ;  /* 0x000077711b047816 */ /* 0x002fca00000000ff */
[----:B------:R1:W-:Y:S01]  /*e960*/  @P5 STG.E.U8 desc[UR8][R6.64], R4 ;  /* 0x0000000406005986 */ /* 0x0003e2000c101108 */
[----:B----4-:R-:W-:Y:S02]  /*e970*/  ISETP.LT.AND P3, PT, R17, UR7, !P0 ;  /* 0x0000000711007c0c */ /* 0x010fe4000c761270 */
[----:B--2---:R-:W-:Y:S01]  /*e980*/  ISETP.LT.AND P5, PT, R10, UR4, !P0 ;  /* 0x000000040a007c0c */ /* 0x004fe2000c7a1270 */
[----:B------:R-:W2:Y:S01]  /*e990*/  LDL.LU R17, [R1+0x38] ;  /* 0x0000380001117983 */ /* 0x000ea20000300800 */
[----:B---3--:R-:W-:-:S03]  /*e9a0*/  ISETP.LT.AND P2, PT, R9, UR5, !P0 ;  /* 0x0000000509007c0c */ /* 0x008fc6000c741270 */
[----:B------:R-:W3:Y:S01]  /*e9b0*/  LDL.LU R10, [R1+0x40] ;  /* 0x00004000010a7983 */ /* 0x000ee20000300800 */
[CC--:B-1----:R-:W-:Y:S01]  /*e9c0*/  IADD3 R6, P6, PT, R0.reuse, R2.reuse, RZ ;  /* 0x0000000200067210 */ /* 0x0c2fe20007fde0ff */
[----:B------:R-:W1:Y:S01]  /*e9d0*/  LDCU UR5, c[0x0][0x39c] ;  /* 0x00007380ff0577ac */ /* 0x000e620008000800 */
[----:B------:R-:W-:Y:S02]  /*e9e0*/  PRMT R9, R19, 0x7771, RZ ;  /* 0x0000777113097816 */ /* 0x000fe400000000ff */
[----:B------:R-:W-:Y:S01]  /*e9f0*/  LEA.HI.X.SX32 R7, R0, R13, 0x1, P6 ;  /* 0x0000000d00077211 */ /* 0x000fe200030f0eff */
[C---:B------:R-:W-:Y:S01]  /*ea00*/  IMAD R5, R24.reuse, 0x4, R0 ;  /* 0x0000000418057824 */ /* 0x040fe200078e0200 */
[----:B------:R-:W2:Y:S03]  /*ea10*/  LDCU UR4, c[0x0][0x39c] ;  /* 0x00007380ff0477ac */ /* 0x000ea60008000800 */
[----:B------:R4:W-:Y:S04]  /*ea20*/  @P2 STG.E.U8 desc[UR8][R6.64], R9 ;  /* 0x0000000906002986 */ /* 0x0009e8000c101108 */
[----:B----4-:R-:W1:Y:S01]  /*ea30*/  LDL.LU R9, [R1+0x30] ;  /* 0x0000300001097983 */ /* 0x010e620000300800 */
        /* <DEDUP_REMOVED lines=8> */
[----:B----4-:R-:W-:-:S05]  /*eac0*/  PRMT R0, R21, 0x7771, RZ ;  /* 0x0000777115007816 */ /* 0x010fca00000000ff */
[----:B------:R4:W-:Y:S01]  /*ead0*/  @P5 STG.E.U8 desc[UR8][R6.64], R0 ;  /* 0x0000000006005986 */ /* 0x0009e2000c101108 */
[----:B0-----:R-:W-:Y:S02]  /*eae0*/  ISETP.LT.AND P2, PT, R28, UR6, !P0 ;  /* 0x000000061c007c0c */ /* 0x001fe4000c741270 */
[----:B-1----:R-:W-:Y:S01]  /*eaf0*/  ISETP.LT.AND P3, PT, R9, UR5, !P0 ;  /* 0x0000000509007c0c */ /* 0x002fe2000c761270 */
[----:B------:R-:W3:Y:S01]  /*eb00*/  LDL.LU R28, [R1+0x44] ;  /* 0x00004400011c7983 */ /* 0x000ee20000300800 */
[-C--:B----4-:R-:W-:Y:S01]  /*eb10*/  IADD3 R6, P6, PT, R8, R2.reuse, RZ ;  /* 0x0000000208067210 */ /* 0x090fe20007fde0ff */
[----:B------:R-:W0:Y:S01]  /*eb20*/  LDCU UR5, c[0x0][0x39c] ;  /* 0x00007380ff0577ac */ /* 0x000e220008000800 */
[----:B------:R-:W-:Y:S02]  /*eb30*/  PRMT R9, R22, 0x7771, RZ ;  /* 0x0000777116097816 */ /* 0x000fe400000000ff */
[-C--:B------:R-:W-:Y:S01]  /*eb40*/  LEA.HI.X.SX32 R7, R8, R13.reuse, 0x1, P6 ;  /* 0x0000000d08077211 */ /* 0x080fe200030f0eff */
[C---:B------:R-:W-:Y:S01]  /*eb50*/  IMAD R5, R24.reuse, 0x4, R8 ;  /* 0x0000000418057824 */ /* 0x040fe200078e0208 */
[----:B--2---:R-:W-:Y:S01]  /*eb60*/  ISETP.LT.AND P5, PT, R17, UR4, !P0 ;  /* 0x0000000411007c0c */ /* 0x004fe2000c7a1270 */
[----:B------:R-:W3:Y:S01]  /*eb70*/  LDCU UR6, c[0x0][0x39c] ;  /* 0x00007380ff0677ac */ /* 0x000ee20008000800 */
[----:B------:R-:W2:Y:S04]  /*eb80*/  LDL.LU R17, [R1+0x4c] ;  /* 0x00004c0001117983 */ /* 0x000ea80000300800 */
[----:B------:R1:W-:Y:S01]  /*eb90*/  @P3 STG.E.U8 desc[UR8][R6.64], R9 ;  /* 0x0000000906003986 */ /* 0x0003e2000c101108 */
[----:B------:R-:W-:Y:S01]  /*eba0*/  IADD3 R4, P6, PT, R5, R2, RZ ;  /* 0x0000000205047210 */ /* 0x000fe20007fde0ff */
[----:B------:R-:W-:Y:S01]  /*ebb0*/  IMAD R8, R24, 0x4, R5 ;  /* 0x0000000418087824 */ /* 0x000fe200078e0205 */
[----:B------:R-:W-:Y:S01]  /*ebc0*/  PRMT R0, R23, 0x7771, RZ ;  /* 0x0000777117007816 */ /* 0x000fe200000000ff */
[----:B------:R-:W4:Y:S01]  /*ebd0*/  LDCU UR4, c[0x0][0x39c] ;  /* 0x00007380ff0477ac */ /* 0x000f220008000800 */
[----:B-1----:R-:W0:Y:S01]  /*ebe0*/  LDL.LU R9, [R1+0x3c] ;  /* 0x00003c0001097983 */ /* 0x002e220000300800 */
[----:B------:R-:W-:-:S02]  /*ebf0*/  LEA.HI.X.SX32 R5, R5, R13, 0x1, P6 ;  /* 0x0000000d05057211 */ /* 0x000fc400030f0eff */
[----:B------:R-:W-:-:S03]  /*ec00*/  IADD3 R6, P6, PT, R8, R2, RZ ;  /* 0x0000000208067210 */ /* 0x000fc60007fde0ff */
[----:B------:R1:W-:Y:S01]  /*ec10*/  @P2 STG.E.U8 desc[UR8][R4.64], R0 ;  /* 0x0000000004002986 */ /* 0x0003e2000c101108 */
[----:B------:R-:W-:Y:S01]  /*ec20*/  LEA.HI.X.SX32 R7, R8, R13, 0x1, P6 ;  /* 0x0000000d08077211 */ /* 0x000fe200030f0eff */
[----:B------:R-:W-:Y:S01]  /*ec30*/  IMAD R8, R24, 0x4, R8 ;  /* 0x0000000418087824 */ /* 0x000fe200078e0208 */
[----:B-1----:R-:W-:-:S05]  /*ec40*/  PRMT R0, R12, 0x7771, RZ ;  /* 0x000077710c007816 */ /* 0x002fca00000000ff */
[----:B------:R1:W-:Y:S01]  /*ec50*/  @P5 STG.E.U8 desc[UR8][R6.64], R0 ;  /* 0x0000000006005986 */ /* 0x0003e2000c101108 */
[----:B---3--:R-:W-:Y:S02]  /*ec60*/  ISETP.LT.AND P3, PT, R10, UR6, !P0 ;  /* 0x000000060a007c0c */ /* 0x008fe4000c761270 */
[----:B0-----:R-:W-:Y:S01]  /*ec70*/  ISETP.LT.AND P2, PT, R9, UR5, !P0 ;  /* 0x0000000509007c0c */ /* 0x001fe2000c741270 */
[----:B------:R-:W3:Y:S01]  /*ec80*/  LDL.LU R10, [R1+0x50] ;  /* 0x00005000010a7983 */ /* 0x000ee20000300800 */
[-C--:B-1----:R-:W-:Y:S01]  /*ec90*/  IADD3 R6, P6, PT, R8, R2.reuse, RZ ;  /* 0x0000000208067210 */ /* 0x082fe20007fde0ff */
[----:B------:R-:W0:Y:S01]  /*eca0*/  LDCU UR5, c[0x0][0x39c] ;  /* 0x00007380ff0577ac */ /* 0x000e220008000800 */
[----:B------:R-:W-:Y:S02]  /*ecb0*/  PRMT R9, R14, 0x7771, RZ ;  /* 0x000077710e097816 */ /* 0x000fe400000000ff */
[-C--:B------:R-:W-:Y:S01]  /*ecc0*/  LEA.HI.X.SX32 R7, R8, R13.reuse, 0x1, P6 ;  /* 0x0000000d08077211 */ /* 0x080fe200030f0eff */
[----:B------:R-:W-:Y:S01]  /*ecd0*/  IMAD R5, R24, 0x4, R8 ;  /* 0x0000000418057824 */ /* 0x000fe200078e0208 */
[----:B----4-:R-:W-:Y:S01]  /*ece0*/  ISETP.LT.AND P5, PT, R28, UR4, !P0 ;  /* 0x000000041c007c0c */ /* 0x010fe2000c7a1270 */
[----:B------:R-:W2:Y:S01]  /*ecf0*/  LDCU UR6, c[0x0][0x39c] ;  /* 0x00007380ff0677ac */ /* 0x000ea20008000800 */
[----:B------:R-:W4:Y:S04]  /*ed00*/  LDL.LU R28, [R1+0x58] ;  /* 0x00005800011c7983 */ /* 0x000f280000300800 */
[----:B------:R1:W-:Y:S01]  /*ed10*/  @P2 STG.E.U8 desc[UR8][R6.64], R9 ;  /* 0x0000000906002986 */ /* 0x0003e2000c101108 */
[----:B------:R-:W-:Y:S01]  /*ed20*/  IADD3 R4, P6, PT, R5, R2, RZ ;  /* 0x0000000205047210 */ /* 0x000fe20007fde0ff */
[----:B------:R-:W-:Y:S01]  /*ed30*/  IMAD R8, R24, 0x4, R5 ;  /* 0x0000000418087824 */ /* 0x000fe200078e0205 */
[----:B------:R-:W-:Y:S01]  /*ed40*/  PRMT R0, R3, 0x7771, RZ ;  /* 0x0000777103007816 */ /* 0x000fe200000000ff */
[----:B------:R-:W3:Y:S01]  /*ed50*/  LDCU UR4, c[0x0][0x39c] ;  /* 0x00007380ff0477ac */ /* 0x000ee20008000800 */
        /* <DEDUP_REMOVED lines=8> */
[----:B--2---:R-:W-:Y:S02]  /*ede0*/  ISETP.LT.AND P2, PT, R17, UR6, !P0 ;  /* 0x0000000611007c0c */ /* 0x004fe4000c741270 */
[----:B0-----:R-:W-:Y:S01]  /*edf0*/  ISETP.LT.AND P3, PT, R9, UR5, !P0 ;  /* 0x0000000509007c0c */ /* 0x001fe2000c761270 */
[----:B------:R-:W2:Y:S01]  /*ee00*/  LDL.LU R17, [R1+0x5c] ;  /* 0x00005c0001117983 */ /* 0x000ea20000300800 */
[CC--:B-1----:R-:W-:Y:S01]  /*ee10*/  IADD3 R6, P6, PT, R8.reuse, R2.reuse, RZ ;  /* 0x0000000208067210 */ /* 0x0c2fe20007fde0ff */
[----:B------:R-:W0:Y:S01]  /*ee20*/  LDCU UR5, c[0x0][0x39c] ;  /* 0x00007380ff0577ac */ /* 0x000e220008000800 */
[----:B------:R-:W-:Y:S02]  /*ee30*/  PRMT R9, R25, 0x7772, RZ ;  /* 0x0000777219097816 */ /* 0x000fe400000000ff */
[-C--:B------:R-:W-:Y:S01]  /*ee40*/  LEA.HI.X.SX32 R7, R8, R13.reuse, 0x1, P6 ;  /* 0x0000000d08077211 */ /* 0x080fe200030f0eff */
[----:B------:R-:W-:Y:S01]  /*ee50*/  IMAD R5, R24, 0x4, R8 ;  /* 0x0000000418057824 */ /* 0x000fe200078e0208 */
[----:B---3--:R-:W-:Y:S01]  /*ee60*/  ISETP.LT.AND P5, PT, R10, UR4, !P0 ;  /* 0x000000040a007c0c */ /* 0x008fe2000c7a1270 */
[----:B------:R-:W4:Y:S01]  /*ee70*/  LDCU UR6, c[0x0][0x39c] ;  /* 0x00007380ff0677ac */ /* 0x000f220008000800 */
[----:B------:R-:W3:Y:S04]  /*ee80*/  LDL.LU R10, [R1+0x64] ;  /* 0x00006400010a7983 */ /* 0x000ee80000300800 */
[----:B------:R1:W-:Y:S01]  /*ee90*/  @P3 STG.E.U8 desc[UR8][R6.64], R9 ;  /* 0x0000000906003986 */ /* 0x0003e2000c101108 */
[C---:B------:R-:W-:Y:S01]  /*eea0*/  IADD3 R4, P6, PT, R5.reuse, R2, RZ ;  /* 0x0000000205047210 */ /* 0x040fe20007fde0ff */
[----:B------:R-:W-:Y:S01]  /*eeb0*/  IMAD R8, R24, 0x4, R5 ;  /* 0x0000000418087824 */ /* 0x000fe200078e0205 */
[----:B------:R-:W-:Y:S01]  /*eec0*/  PRMT R0, R26, 0x7772, RZ ;  /* 0x000077721a007816 */ /* 0x000fe200000000ff */
[----:B------:R-:W2:Y:S01]  /*eed0*/  LDCU UR4, c[0x0][0x39c] ;  /* 0x00007380ff0477ac */ /* 0x000ea20008000800 */
        /* <DEDUP_REMOVED lines=8> */
[----:B----4-:R-:W-:Y:S02]  /*ef60*/  ISETP.LT.AND P3, PT, R28, UR6, !P0 ;  /* 0x000000061c007c0c */ /* 0x010fe4000c761270 */
[----:B0-----:R-:W-:Y:S01]  /*ef70*/  ISETP.LT.AND P2, PT, R9, UR5, !P0 ;  /* 0x0000000509007c0c */ /* 0x001fe2000c741270 */
[----:B------:R-:W4:Y:S01]  /*ef80*/  LDL.LU R28, [R1+0x68] ;  /* 0x00006800011c7983 */ /* 0x000f220000300800 */
[CC--:B-1----:R-:W-:Y:S01]  /*ef90*/  IADD3 R6, P6, PT, R8.reuse, R2.reuse, RZ ;  /* 0x0000000208067210 */ /* 0x0c2fe20007fde0ff */
        /* <DEDUP_REMOVED lines=23> */
[CC--:B-1----:R-:W-:Y:S01]  /*f110*/  IADD3 R6, P6, PT, R8.reuse, R2.reuse, RZ ;  /* 0x0000000208067210 */ /* 0x0c2fe20007fde0ff */
        /* <DEDUP_REMOVED lines=47> */
[-C--:B-1----:R-:W-:Y:S01]  /*f410*/  IADD3 R6, P6, PT, R8, R2.reuse, RZ ;  /* 0x0000000208067210 */ /* 0x082fe20007fde0ff */
[----:B------:R-:W3:Y:S01]  /*f420*/  LDCU UR5, c[0x0][0x39c] ;  /* 0x00007380ff0577ac */ /* 0x000ee20008000800 */
[----:B------:R-:W-:Y:S02]  /*f430*/  PRMT R9, R12, 0x7772, RZ ;  /* 0x000077720c097816 */ /* 0x000fe400000000ff */
[-C--:B------:R-:W-:Y:S01]  /*f440*/  LEA.HI.X.SX32 R7, R8, R13.reuse, 0x1, P6 ;  /* 0x0000000d08077211 */ /* 0x080fe200030f0eff */
[C---:B------:R-:W-:Y:S01]  /*f450*/  IMAD R5, R24.reuse, 0x4, R8 ;  /* 0x0000000418057824 */ /* 0x040fe200078e0208 */
[----:B--2---:R-:W-:Y:S01]  /*f460*/  ISETP.LT.AND P5, PT, R17, UR4, !P0 ;  /* 0x0000000411007c0c */ /* 0x004fe2000c7a1270 */
[----:B------:R-:W0:Y:S01]  /*f470*/  LDCU UR6, c[0x0][0x39c] ;  /* 0x00007380ff0677ac */ /* 0x000e220008000800 */
[----:B------:R-:W2:Y:S04]  /*f480*/  LDL.LU R17, [R1+0x98] ;  /* 0x0000980001117983 */ /* 0x000ea80000300800 */
[----:B------:R1:W-:Y:S01]  /*f490*/  @P3 STG.E.U8 desc[UR8][R6.64], R9 ;  /* 0x0000000906003986 */ /* 0x0003e2000c101108 */
[C---:B------:R-:W-:Y:S01]  /*f4a0*/  IADD3 R4, P6, PT, R5.reuse, R2, RZ ;  /* 0x0000000205047210 */ /* 0x040fe20007fde0ff */
[----:B------:R-:W-:Y:S01]  /*f4b0*/  IMAD R8, R24, 0x4, R5 ;  /* 0x0000000418087824 */ /* 0x000fe200078e0205 */
[----:B------:R-:W4:Y:S01]  /*f4c0*/  LDCU UR4, c[0x0][0x39c] ;  /* 0x00007380ff0477ac */ /* 0x000f220008000800 */
[----:B-1----:R-:W0:Y:S01]  /*f4d0*/  LDL.LU R9, [R1+0x88] ;  /* 0x0000880001097983 */ /* 0x002e220000300800 */
[----:B------:R-:W-:-:S02]  /*f4e0*/  LEA.HI.X.SX32 R5, R5, R13, 0x1, P6 ;  /* 0x0000000d05057211 */ /* 0x000fc400030f0eff */
[----:B------:R-:W-:Y:S02]  /*f4f0*/  PRMT R0, R14, 0x7772, RZ ;  /* 0x000077720e007816 */ /* 0x000fe400000000ff */
[----:B------:R-:W-:-:S03]  /*f500*/  IADD3 R6, P6, PT, R8, R2, RZ ;  /* 0x0000000208067210 */ /* 0x000fc60007fde0ff */
[----:B------:R1:W-:Y:S01]  /*f510*/  @P2 STG.E.U8 desc[UR8][R4.64], R0 ;  /* 0x0000000004002986 */ /* 0x0003e2000c101108 */
[-C--:B------:R-:W-:Y:S01]  /*f520*/  LEA.HI.X.SX32 R7, R8, R13.reuse, 0x1, P6 ;  /* 0x0000000d08077211 */ /* 0x080fe200030f0eff */
[----:B------:R-:W-:Y:S01]  /*f530*/  IMAD R8, R24, 0x4, R8 ;  /* 0x0000000418087824 */ /* 0x000fe200078e0208 */
[----:B---3--:R-:W-:Y:S01]  /*f540*/  ISETP.LT.AND P2, PT, R10, UR5, !P0 ;  /* 0x000000050a007c0c */ /* 0x008fe2000c741270 */
[----:B------:R-:W3:Y:S01]  /*f550*/  LDCU UR5, c[0x0][0x39c] ;  /* 0x00007380ff0577ac */ /* 0x000ee20008000800 */
[----:B------:R-:W2:Y:S02]  /*f560*/  LDL.LU R10, [R1+0x9c] ;  /* 0x00009c00010a7983 */ /* 0x000ea40000300800 */
[C---:B-1----:R-:W-:Y:S02]  /*f570*/  IADD3 R4, P6, PT, R8.reuse, R2, RZ ;  /* 0x0000000208047210 */ /* 0x042fe40007fde0ff */
[----:B------:R-:W-:Y:S02]  /*f580*/  PRMT R0, R3, 0x7772, RZ ;  /* 0x0000777203007816 */ /* 0x000fe400000000ff */
[----:B------:R-:W-:-:S03]  /*f590*/  LEA.HI.X.SX32 R5, R8, R13, 0x1, P6 ;  /* 0x0000000d08057211 */ /* 0x000fc600030f0eff */
[----:B------:R1:W-:Y:S01]  /*f5a0*/  @P5 STG.E.U8 desc[UR8][R6.64], R0 ;  /* 0x0000000006005986 */ /* 0x0003e2000c101108 */
[----:B----4-:R-:W-:Y:S02]  /*f5b0*/  ISETP.LT.AND P5, PT, R28, UR4, !P0 ;  /* 0x000000041c007c0c */ /* 0x010fe4000c7a1270 */
[----:B0-----:R-:W-:Y:S01]  /*f5c0*/  ISETP.LT.AND P3, PT, R9, UR6, !P0 ;  /* 0x0000000609007c0c */ /* 0x001fe2000c761270 */
[----:B------:R-:W4:Y:S01]  /*f5d0*/  LDL.LU R28, [R1+0xa0] ;  /* 0x0000a000011c7983 */ /* 0x000f220000300800 */
[----:B------:R-:W-:Y:S01]  /*f5e0*/  PRMT R9, R15, 0x7772, RZ ;  /* 0x000077720f097816 */ /* 0x000fe200000000ff */
[----:B-1----:R-:W-:Y:S01]  /*f5f0*/  IMAD R0, R24, 0x4, R8 ;  /* 0x0000000418007824 */ /* 0x002fe200078e0208 */
[----:B------:R-:W-:Y:S01]  /*f600*/  PRMT R25, R25, 0x7773, RZ ;  /* 0x0000777319197816 */ /* 0x000fe200000000ff */
[----:B------:R-:W2:Y:S02]  /*f610*/  LDCU UR6, c[0x0][0x39c] ;  /* 0x00007380ff0677ac */ /* 0x000ea40008000800 */
[----:B------:R0:W-:Y:S01]  /*f620*/  @P2 STG.E.U8 desc[UR8][R4.64], R9 ;  /* 0x0000000904002986 */ /* 0x0001e2000c101108 */
[----:B------:R-:W-:Y:S01]  /*f630*/  PRMT R26, R26, 0x7773, RZ ;  /* 0x000077731a1a7816 */ /* 0x000fe200000000ff */
[----:B------:R-:W1:Y:S02]  /*f640*/  LDCU UR4, c[0x0][0x39c] ;  /* 0x00007380ff0477ac */ /* 0x000e640008000800 */
[----:B0-----:R-:W3:Y:S01]  /*f650*/  LDL.LU R9, [R1+0x94] ;  /* 0x0000940001097983 */ /* 0x001ee20000300800 */
[----:B------:R-:W-:Y:S01]  /*f660*/  IADD3 R6, P6, PT, R0, R2, RZ ;  /* 0x0000000200067210 */ /* 0x000fe20007fde0ff */
[----:B------:R-:W-:-:S02]  /*f670*/  IMAD R8, R24, 0x4, R0 ;  /* 0x0000000418087824 */ /* 0x000fc400078e0200 */
[----:B------:R-:W4:Y:S01]  /*f680*/  LDL.LU R24, [R1+0xa4] ;  /* 0x0000a40001187983 */ /* 0x000f220000300800 */
[-C--:B------:R-:W-:Y:S02]  /*f690*/  LEA.HI.X.SX32 R7, R0, R13.reuse, 0x1, P6 ;  /* 0x0000000d00077211 */ /* 0x080fe400030f0eff */
[C---:B------:R-:W-:Y:S01]  /*f6a0*/  IADD3 R4, P6, PT, R8.reuse, R2, RZ ;  /* 0x0000000208047210 */ /* 0x040fe20007fde0ff */
[----:B------:R-:W0:Y:S03]  /*f6b0*/  LDC R0, c[0x0][0x3b8] ;  /* 0x0000ee00ff007b82 */ /* 0x000e260000000800 */
[----:B------:R-:W-:Y:S01]  /*f6c0*/  LEA.HI.X.SX32 R5, R8, R13, 0x1, P6 ;  /* 0x0000000d08057211 */ /* 0x000fe200030f0eff */
[----:B------:R-:W-:Y:S04]  /*f6d0*/  @P3 STG.E.U8 desc[UR8][R6.64], R25 ;  /* 0x0000001906003986 */ /* 0x000fe8000c101108 */
[----:B------:R1:W-:Y:S02]  /*f6e0*/  @P5 STG.E.U8 desc[UR8][R4.64], R26 ;  /* 0x0000001a04005986 */ /* 0x0003e4000c101108 */
[----:B-1----:R-:W1:Y:S01]  /*f6f0*/  LDC R26, c[0x0][0x3b8] ;  /* 0x0000ee00ff1a7b82 */ /* 0x002e620000000800 */
[----:B--2---:R-:W-:Y:S01]  /*f700*/  ISETP.LT.AND P2, PT, R17, UR6, !P0 ;  /* 0x0000000611007c0c */ /* 0x004fe2000c741270 */
[----:B------:R-:W2:Y:S01]  /*f710*/  LDCU UR6, c[0x0][0x39c] ;  /* 0x00007380ff0677ac */ /* 0x000ea20008000800 */
[----:B------:R-:W2:Y:S01]  /*f720*/  LDL.LU R17, [R1+0xa8] ;  /* 0x0000a80001117983 */ /* 0x000ea20000300800 */
[----:B0-----:R-:W-:-:S05]  /*f730*/  IMAD R8, R0, 0x4, R8 ;  /* 0x0000000400087824 */ /* 0x001fca00078e0208 */
[----:B------:R-:W-:-:S04]  /*f740*/  IADD3 R6, P5, PT, R8, R2, RZ ;  /* 0x0000000208067210 */ /* 0x000fc80007fbe0ff */
[----:B------:R-:W-:Y:S02]  /*f750*/  LEA.HI.X.SX32 R7, R8, R13, 0x1, P5 ;  /* 0x0000000d08077211 */ /* 0x000fe400028f0eff */
[----:B------:R-:W-:Y:S01]  /*f760*/  ISETP.LT.AND P3, PT, R10, UR4, !P0 ;  /* 0x000000040a007c0c */ /* 0x000fe2000c761270 */
[----:B------:R-:W0:Y:S01]  /*f770*/  LDCU UR4, c[0x0][0x39c] ;  /* 0x00007380ff0477ac */ /* 0x000e220008000800 */
[----:B------:R-:W2:Y:S01]  /*f780*/  LDL.LU R10, [R1+0xb0] ;  /* 0x0000b000010a7983 */ /* 0x000ea20000300800 */
[----:B-1----:R-:W-:-:S05]  /*f790*/  IMAD R0, R26, 0x4, R8 ;  /* 0x000000041a007824 */ /* 0x002fca00078e0208 */
[----:B------:R-:W-:-:S04]  /*f7a0*/  IADD3 R4, P5, PT, R0, R2, RZ ;  /* 0x0000000200047210 */ /* 0x000fc80007fbe0ff */
[----:B------:R-:W-:Y:S02]  /*f7b0*/  LEA.HI.X.SX32 R5, R0, R13, 0x1, P5 ;  /* 0x0000000d00057211 */ /* 0x000fe400028f0eff */
[----:B---3--:R-:W-:Y:S01]  /*f7c0*/  ISETP.LT.AND P6, PT, R9, UR5, !P0 ;  /* 0x0000000509007c0c */ /* 0x008fe2000c7c1270 */
[----:B------:R-:W4:Y:S01]  /*f7d0*/  LDCU UR5, c[0x0][0x39c] ;  /* 0x00007380ff0577ac */ /* 0x000f220008000800 */
[----:B------:R-:W-:Y:S02]  /*f7e0*/  PRMT R9, R16, 0x7773, RZ ;  /* 0x0000777310097816 */ /* 0x000fe400000000ff */
[----:B------:R-:W3:Y:S01]  /*f7f0*/  LDL.LU R16, [R1+0xac] ;  /* 0x0000ac0001107983 */ /* 0x000ee20000300800 */
[----:B----4-:R-:W-:Y:S01]  /*f800*/  ISETP.LT.AND P5, PT, R28, UR5, !P0 ;  /* 0x000000051c007c0c */ /* 0x010fe2000c7a1270 */
[----:B------:R-:W-:Y:S02]  /*f810*/  IMAD R8, R26, 0x4, R0 ;  /* 0x000000041a087824 */ /* 0x000fe400078e0200 */
[----:B------:R-:W4:Y:S01]  /*f820*/  LDL.LU R28, [R1+0xb4] ;  /* 0x0000b400011c7983 */ /* 0x000f220000300800 */
[----:B------:R-:W-:Y:S01]  /*f830*/  PRMT R29, R29, 0x7773, RZ ;  /* 0x000077731d1d7816 */ /* 0x000fe200000000ff */
[----:B------:R-:W1:Y:S03]  /*f840*/  LDCU UR5, c[0x0][0x39c] ;  /* 0x00007380ff0577ac */ /* 0x000e660008000800 */
[----:B------:R0:W-:Y:S01]  /*f850*/  @P6 STG.E.U8 desc[UR8][R6.64], R9 ;  /* 0x0000000906006986 */ /* 0x0001e2000c101108 */
[----:B------:R-:W-:-:S03]  /*f860*/  PRMT R11, R11, 0x7773, RZ ;  /* 0x000077730b0b7816 */ /* 0x000fc600000000ff */
[----:B------:R1:W-:Y:S01]  /*f870*/  @P2 STG.E.U8 desc[UR8][R4.64], R29 ;  /* 0x0000001d04002986 */ /* 0x0003e2000c101108 */
[----:B--2---:R-:W-:Y:S01]  /*f880*/  ISETP.LT.AND P2, PT, R24, UR6, !P0 ;  /* 0x0000000618007c0c */ /* 0x004fe2000c741270 */
[----:B------:R-:W4:Y:S02]  /*f890*/  LDCU UR6, c[0x0][0x39c] ;  /* 0x00007380ff0677ac */ /* 0x000f240008000800 */
[----:B------:R-:W2:Y:S01]  /*f8a0*/  LDL.LU R25, [R1+0xb8] ;  /* 0x0000b80001197983 */ /* 0x000ea20000300800 */
[----:B0-----:R-:W-:-:S03]  /*f8b0*/  IADD3 R6, P6, PT, R8, R2, RZ ;  /* 0x0000000208067210 */ /* 0x001fc60007fde0ff */
[----:B------:R-:W2:Y:S01]  /*f8c0*/  LDL.LU R24, [R1+0xbc] ;  /* 0x0000bc0001187983 */ /* 0x000ea20000300800 */
[----:B------:R-:W-:Y:S01]  /*f8d0*/  LEA.HI.X.SX32 R7, R8, R13, 0x1, P6 ;  /* 0x0000000d08077211 */ /* 0x000fe200030f0eff */
[----:B------:R-:W-:-:S04]  /*f8e0*/  IMAD R8, R26, 0x4, R8 ;  /* 0x000000041a087824 */ /* 0x000fc800078e0208 */
[----:B------:R-:W-:Y:S01]  /*f8f0*/  @P3 STG.E.U8 desc[UR8][R6.64], R11 ;  /* 0x0000000b06003986 */ /* 0x000fe2000c101108 */
[----:B-1----:R-:W-:Y:S01]  /*f900*/  IADD3 R4, P3, PT, R8, R2, RZ ;  /* 0x0000000208047210 */ /* 0x002fe20007f7e0ff */
[----:B------:R-:W-:Y:S01]  /*f910*/  IMAD R9, R26, 0x4, R8 ;  /* 0x000000041a097824 */ /* 0x000fe200078e0208 */
[----:B------:R-:W-:Y:S01]  /*f920*/  ISETP.LT.AND P6, PT, R17, UR4, !P0 ;  /* 0x0000000411007c0c */ /* 0x000fe2000c7c1270 */
[----:B------:R-:W3:Y:S01]  /*f930*/  LDCU UR4, c[0x0][0x39c] ;  /* 0x00007380ff0477ac */ /* 0x000ee20008000800 */
[----:B------:R-:W-:Y:S01]  /*f940*/  LEA.HI.X.SX32 R5, R8, R13, 0x1, P3 ;  /* 0x0000000d08057211 */ /* 0x000fe200018f0eff */
[----:B------:R-:W-:Y:S01]  /*f950*/  IMAD R0, R26, 0x4, R9 ;  /* 0x000000041a007824 */ /* 0x000fe200078e0209 */
[----:B------:R-:W-:-:S05]  /*f960*/  PRMT R17, R18, 0x7773, RZ ;  /* 0x0000777312117816 */ /* 0x000fca00000000ff */
[----:B------:R0:W-:Y:S02]  /*f970*/  @P5 STG.E.U8 desc[UR8][R4.64], R17 ;  /* 0x0000001104005986 */ /* 0x0001e4000c101108 */
[----:B0-----:R-:W-:-:S04]  /*f980*/  IADD3 R4, P5, PT, R0, R2, RZ ;  /* 0x0000000200047210 */ /* 0x001fc80007fbe0ff */
[-C--:B------:R-:W-:Y:S02]  /*f990*/  LEA.HI.X.SX32 R5, R0, R13.reuse, 0x1, P5 ;  /* 0x0000000d00057211 */ /* 0x080fe400028f0eff */
[----:B----4-:R-:W-:Y:S02]  /*f9a0*/  ISETP.LT.AND P5, PT, R28, UR6, !P0 ;  /* 0x000000061c007c0c */ /* 0x010fe4000c7a1270 */
[----:B------:R-:W-:Y:S01]  /*f9b0*/  IADD3 R6, P3, PT, R9, R2, RZ ;  /* 0x0000000209067210 */ /* 0x000fe20007f7e0ff */
[----:B------:R-:W4:Y:S01]  /*f9c0*/  LDL.LU R28, [R1+0xc0] ;  /* 0x0000c000011c7983 */ /* 0x000f220000300800 */
[----:B------:R-:W-:Y:S01]  /*f9d0*/  PRMT R27, R27, 0x7773, RZ ;  /* 0x000077731b1b7816 */ /* 0x000fe200000000ff */
[----:B------:R-:W-:Y:S01]  /*f9e0*/  IMAD R0, R26, 0x4, R0 ;  /* 0x000000041a007824 */ /* 0x000fe200078e0200 */
[----:B------:R-:W-:Y:S01]  /*f9f0*/  LEA.HI.X.SX32 R7, R9, R13, 0x1, P3 ;  /* 0x0000000d09077211 */ /* 0x000fe200018f0eff */
[----:B------:R-:W4:Y:S01]  /*fa00*/  LDCU UR6, c[0x0][0x39c] ;  /* 0x00007380ff0677ac */ /* 0x000f220008000800 */
[----:B------:R-:W-:-:S03]  /*fa10*/  PRMT R19, R19, 0x7773, RZ ;  /* 0x0000777313137816 */ /* 0x000fc600000000ff */
[----:B------:R-:W-:Y:S01]  /*fa20*/  @P6 STG.E.U8 desc[UR8][R6.64], R27 ;  /* 0x0000001b06006986 */ /* 0x000fe2000c101108 */
[----:B------:R-:W-:-:S03]  /*fa30*/  IMAD R8, R26, 0x4, R0 ;  /* 0x000000041a087824 */ /* 0x000fc600078e0200 */
[----:B------:R0:W-:Y:S01]  /*fa40*/  @P2 STG.E.U8 desc[UR8][R4.64], R19 ;  /* 0x0000001304002986 */ /* 0x0001e2000c101108 */
[----:B---3--:R-:W-:Y:S01]  /*fa50*/  ISETP.LT.AND P6, PT, R16, UR4, !P0 ;  /* 0x0000000410007c0c */ /* 0x008fe2000c7c1270 */
[----:B------:R-:W2:Y:S01]  /*fa60*/  LDCU UR4, c[0x0][0x39c] ;  /* 0x00007380ff0477ac */ /* 0x000ea20008000800 */
[----:B------:R-:W-:Y:S02]  /*fa70*/  ISETP.LT.AND P3, PT, R10, UR5, !P0 ;  /* 0x000000050a007c0c */ /* 0x000fe4000c761270 */
[----:B------:R-:W-:Y:S01]  /*fa80*/  PRMT R17, R20, 0x7773, RZ ;  /* 0x0000777314117816 */ /* 0x000fe200000000ff */
[----:B------:R-:W1:Y:S01]  /*fa90*/  LDCU UR5, c[0x0][0x39c] ;  /* 0x00007380ff0577ac */ /* 0x000e620008000800 */
[----:B0-----:R-:W-:-:S04]  /*faa0*/  IADD3 R4, P2, PT, R0, R2, RZ ;  /* 0x0000000200047210 */ /* 0x001fc80007f5e0ff */
[----:B------:R-:W-:Y:S01]  /*fab0*/  LEA.HI.X.SX32 R5, R0, R13, 0x1, P2 ;  /* 0x0000000d00057211 */ /* 0x000fe200010f0eff */
[----:B------:R-:W-:Y:S01]  /*fac0*/  IMAD R0, R26, 0x4, R8 ;  /* 0x000000041a007824 */ /* 0x000fe200078e0208 */
[----:B------:R-:W-:-:S03]  /*fad0*/  IADD3 R6, P2, PT, R8, R2, RZ ;  /* 0x0000000208067210 */ /* 0x000fc60007f5e0ff */
[----:B------:R-:W-:Y:S01]  /*fae0*/  IMAD R9, R26, 0x4, R0 ;  /* 0x000000041a097824 */ /* 0x000fe200078e0200 */
[----:B------:R-:W-:Y:S02]  /*faf0*/  PRMT R21, R21, 0x7773, RZ ;  /* 0x0000777315157816 */ /* 0x000fe400000000ff */
[----:B------:R-:W-:Y:S01]  /*fb00*/  LEA.HI.X.SX32 R7, R8, R13, 0x1, P2 ;  /* 0x0000000d08077211 */ /* 0x000fe200010f0eff */
[C---:B------:R-:W-:Y:S01]  /*fb10*/  IMAD R10, R26.reuse, 0x4, R9 ;  /* 0x000000041a0a7824 */ /* 0x040fe200078e0209 */
[----:B------:R0:W-:Y:S03]  /*fb20*/  @P6 STG.E.U8 desc[UR8][R4.64], R17 ;  /* 0x0000001104006986 */ /* 0x0001e6000c101108 */
[----:B------:R-:W-:Y:S01]  /*fb30*/  IMAD R11, R26, 0x4, R10 ;  /* 0x000000041a0b7824 */ /* 0x000fe200078e020a */
[----:B------:R3:W-:Y:S01]  /*fb40*/  @P3 STG.E.U8 desc[UR8][R6.64], R21 ;  /* 0x0000001506003986 */ /* 0x0007e2000c101108 */
[----:B------:R-:W-:-:S02]  /*fb50*/  IADD3 R8, P6, PT, R10, R2, RZ ;  /* 0x000000020a087210 */ /* 0x000fc40007fde0ff */
[CC--:B0-----:R-:W-:Y:S02]  /*fb60*/  IADD3 R4, P2, PT, R0.reuse, R2.reuse, RZ ;  /* 0x0000000200047210 */ /* 0x0c1fe40007f5e0ff */
[CC--:B---3--:R-:W-:Y:S02]  /*fb70*/  IADD3 R6, P3, PT, R9.reuse, R2.reuse, RZ ;  /* 0x0000000209067210 */ /* 0x0c8fe40007f7e0ff */
[-C--:B------:R-:W-:Y:S01]  /*fb80*/  LEA.HI.X.SX32 R5, R0, R13.reuse, 0x1, P2 ;  /* 0x0000000d00057211 */ /* 0x080fe200010f0eff */
[----:B------:R-:W-:Y:S01]  /*fb90*/  IMAD R0, R26, 0x4, R11 ;  /* 0x000000041a007824 */ /* 0x000fe200078e020b */
[-C--:B------:R-:W-:Y:S02]  /*fba0*/  LEA.HI.X.SX32 R7, R9, R13.reuse, 0x1, P3 ;  /* 0x0000000d09077211 */ /* 0x080fe400018f0eff */
[----:B------:R-:W-:Y:S02]  /*fbb0*/  LEA.HI.X.SX32 R9, R10, R13, 0x1, P6 ;  /* 0x0000000d0a097211 */ /* 0x000fe400030f0eff */
[-C--:B------:R-:W-:Y:S01]  /*fbc0*/  IADD3 R10, P2, PT, R11, R2.reuse, RZ ;  /* 0x000000020b0a7210 */ /* 0x080fe20007f5e0ff */
[----:B------:R-:W-:Y:S01]  /*fbd0*/  IMAD R19, R26, 0x4, R0 ;  /* 0x000000041a137824 */ /* 0x000fe200078e0200 */
[----:B------:R-:W-:-:S02]  /*fbe0*/  IADD3 R16, P6, PT, R0, R2, RZ ;  /* 0x0000000200107210 */ /* 0x000fc40007fde0ff */
[----:B--2---:R-:W-:Y:S02]  /*fbf0*/  ISETP.LT.AND P3, PT, R25, UR4, !P0 ;  /* 0x0000000419007c0c */ /* 0x004fe4000c761270 */
[-C--:B------:R-:W-:Y:S02]  /*fc00*/  LEA.HI.X.SX32 R11, R11, R13.reuse, 0x1, P2 ;  /* 0x0000000d0b0b7211 */ /* 0x080fe400010f0eff */
[----:B-1----:R-:W-:Y:S02]  /*fc10*/  ISETP.LT.AND P2, PT, R24, UR5, !P0 ;  /* 0x0000000518007c0c */ /* 0x002fe4000c741270 */
[----:B------:R-:W-:Y:S02]  /*fc20*/  LEA.HI.X.SX32 R17, R0, R13, 0x1, P6 ;  /* 0x0000000d00117211 */ /* 0x000fe400030f0eff */
[----:B------:R-:W-:Y:S02]  /*fc30*/  IADD3 R18, P6, PT, R19, R2, RZ ;  /* 0x0000000213127210 */ /* 0x000fe40007fde0ff */
[----:B------:R-:W-:-:S02]  /*fc40*/  PRMT R21, R22, 0x7773, RZ ;  /* 0x0000777316157816 */ /* 0x000fc400000000ff */
[----:B------:R-:W-:Y:S02]  /*fc50*/  LEA.HI.X.SX32 R19, R19, R13, 0x1, P6 ;  /* 0x0000000d13137211 */ /* 0x000fe400030f0eff */
[----:B------:R-:W-:Y:S02]  /*fc60*/  PRMT R23, R23, 0x7773, RZ ;  /* 0x0000777317177816 */ /* 0x000fe400000000ff */
[----:B------:R-:W-:Y:S02]  /*fc70*/  PRMT R13, R12, 0x7773, RZ ;  /* 0x000077730c0d7816 */ /* 0x000fe400000000ff */
[----:B------:R-:W-:Y:S01]  /*fc80*/  PRMT R25, R14, 0x7773, RZ ;  /* 0x000077730e197816 */ /* 0x000fe200000000ff */
[----:B------:R0:W-:Y:S01]  /*fc90*/  @P5 STG.E.U8 desc[UR8][R4.64], R21 ;  /* 0x0000001504005986 */ /* 0x0001e2000c101108 */
[----:B------:R-:W-:-:S03]  /*fca0*/  PRMT R3, R3, 0x7773, RZ ;  /* 0x0000777303037816 */ /* 0x000fc600000000ff */
[----:B------:R0:W-:Y:S04]  /*fcb0*/  @P4 STG.E.U8 desc[UR8][R6.64], R23 ;  /* 0x0000001706004986 */ /* 0x0001e8000c101108 */
[----:B------:R0:W-:Y:S04]  /*fcc0*/  @P3 STG.E.U8 desc[UR8][R8.64], R13 ;  /* 0x0000000d08003986 */ /* 0x0001e8000c101108 */
[----:B------:R0:W-:Y:S01]  /*fcd0*/  @P2 STG.E.U8 desc[UR8][R10.64], R25 ;  /* 0x000000190a002986 */ /* 0x0001e2000c101108 */
[----:B------:R-:W-:-:S03]  /*fce0*/  PRMT R15, R15, 0x7773, RZ ;  /* 0x000077730f0f7816 */ /* 0x000fc600000000ff */
[----:B------:R0:W-:Y:S01]  /*fcf0*/  @P1 STG.E.U8 desc[UR8][R16.64], R3 ;  /* 0x0000000310001986 */ /* 0x0001e2000c101108 */
[----:B----4-:R-:W-:-:S13]  /*fd00*/  ISETP.LT.AND P0, PT, R28, UR6, !P0 ;  /* 0x000000061c007c0c */ /* 0x010fda000c701270 */
[----:B0-----:R-:W-:Y:S05]  /*fd10*/  @!P0 EXIT ;  /* 0x000000000000894d */ /* 0x001fea0003800000 */
[----:B------:R-:W-:Y:S01]  /*fd20*/  STG.E.U8 desc[UR8][R18.64], R15 ;  /* 0x0000000f12007986 */ /* 0x000fe2000c101108 */
[----:B------:R-:W-:Y:S05]  /*fd30*/  EXIT ;  /* 0x000000000000794d */ /* 0x000fea0003800000 */
.L_x_3:
[----:B------:R-:W-:-:S00]  /*fd40*/  BRA `(.L_x_3) ;  /* 0xfffffffc00fc7947 */ /* 0x000fc0000383ffff */
[----:B------:R-:W-:-:S00]  /*fd50*/  NOP ;  /* 0x0000000000007918 */ /* 0x000fc00000000000 */
        /* <DEDUP_REMOVED lines=10> */
.L_x_4:


//--------------------- .nv.shared.matmul_kernel  --------------------------
	.section	.nv.shared.matmul_kernel,"aw",@nobits
	.sectionflags	@""
	.align	16
	.zero		1024


//--------------------- .nv.shared.reserved.0     --------------------------
	.section	.nv.shared.reserved.0,"aw",@nobits
	.weak		__nv_reservedSMEM_offset_0_alias
	.size		__nv_reservedSMEM_offset_0_alias, 0, 64
	.other		__nv_reservedSMEM_offset_0_alias,@"STO_CUDA_RESERVED_SHARED STV_DEFAULT"
__nv_reservedSMEM_offset_0_alias:
	.zero		0
	.zero		64


//--------------------- .nv.constant0.matmul_kernel --------------------------
	.section	.nv.constant0.matmul_kernel,"a",@progbits
	.sectionflags	@""
	.align	4
.nv.constant0.matmul_kernel:
	.zero		976


//--------------------- SYMBOLS --------------------------

	.type		.nv.reservedSmem.offset0,@object
	.size		.nv.reservedSmem.offset0,0x4
	.type		.nv.reservedSmem.cap,@object
	.size		.nv.reservedSmem.cap,0x4
